//
// Generated by NVIDIA NVVM Compiler
//
// Compiler Build ID: CL-36424714
// Cuda compilation tools, release 13.0, V13.0.88
// Based on NVVM 20.0.0
//

.version 9.0
.target sm_100
.address_size 64

	// .globl	_Z13Radix16KernelP6__halfS0_S0_S0_S0_S0_iii
.extern .shared .align 16 .b8 buffer[];
.global .align 4 .b8 __cudart_i2opi_f[24] = {65, 144, 67, 60, 153, 149, 98, 219, 192, 221, 52, 245, 209, 87, 39, 252, 41, 21, 68, 78, 110, 131, 249, 162};

.visible .entry _Z13Radix16KernelP6__halfS0_S0_S0_S0_S0_iii(
	.param .u64 .ptr .align 1 _Z13Radix16KernelP6__halfS0_S0_S0_S0_S0_iii_param_0,
	.param .u64 .ptr .align 1 _Z13Radix16KernelP6__halfS0_S0_S0_S0_S0_iii_param_1,
	.param .u64 .ptr .align 1 _Z13Radix16KernelP6__halfS0_S0_S0_S0_S0_iii_param_2,
	.param .u64 .ptr .align 1 _Z13Radix16KernelP6__halfS0_S0_S0_S0_S0_iii_param_3,
	.param .u64 .ptr .align 1 _Z13Radix16KernelP6__halfS0_S0_S0_S0_S0_iii_param_4,
	.param .u64 .ptr .align 1 _Z13Radix16KernelP6__halfS0_S0_S0_S0_S0_iii_param_5,
	.param .u32 _Z13Radix16KernelP6__halfS0_S0_S0_S0_S0_iii_param_6,
	.param .u32 _Z13Radix16KernelP6__halfS0_S0_S0_S0_S0_iii_param_7,
	.param .u32 _Z13Radix16KernelP6__halfS0_S0_S0_S0_S0_iii_param_8
)
{
	.local .align 4 .b8 	__local_depot0[28];
	.reg .b64 	%SP;
	.reg .b64 	%SPL;
	.reg .pred 	%p<4098>;
	.reg .b16 	%rs<5445>;
	.reg .b32 	%r<21677>;
	.reg .b32 	%f<11940>;
	.reg .b64 	%rd<10585>;
	.reg .b64 	%fd<1339>;

	mov.u64 	%SPL, __local_depot0;
	ld.param.u64 	%rd3417, [_Z13Radix16KernelP6__halfS0_S0_S0_S0_S0_iii_param_0];
	ld.param.u64 	%rd3418, [_Z13Radix16KernelP6__halfS0_S0_S0_S0_S0_iii_param_1];
	ld.param.u64 	%rd3421, [_Z13Radix16KernelP6__halfS0_S0_S0_S0_S0_iii_param_4];
	ld.param.u64 	%rd3422, [_Z13Radix16KernelP6__halfS0_S0_S0_S0_S0_iii_param_5];
	ld.param.u32 	%r6191, [_Z13Radix16KernelP6__halfS0_S0_S0_S0_S0_iii_param_7];
	ld.param.u32 	%r6192, [_Z13Radix16KernelP6__halfS0_S0_S0_S0_S0_iii_param_8];
	cvta.to.global.u64 	%rd1, %rd3418;
	cvta.to.global.u64 	%rd2, %rd3417;
	cvta.to.global.u64 	%rd3423, %rd3422;
	cvta.to.global.u64 	%rd3424, %rd3421;
	add.u64 	%rd3, %SPL, 0;
	add.u64 	%rd4, %SPL, 0;
	add.u64 	%rd5, %SPL, 0;
	add.u64 	%rd6, %SPL, 0;
	mov.u32 	%r6193, %ntid.x;
	mov.u32 	%r6194, %ctaid.x;
	mov.u32 	%r6195, %tid.x;
	mad.lo.s32 	%r6196, %r6193, %r6194, %r6195;
	shr.s32 	%r6197, %r6196, 31;
	shr.u32 	%r6198, %r6197, 27;
	add.s32 	%r6199, %r6196, %r6198;
	shr.s32 	%r1, %r6199, 5;
	and.b32  	%r6200, %r6199, 65504;
	sub.s32 	%r6201, %r6196, %r6200;
	shr.u32 	%r6202, %r6193, 5;
	rem.u32 	%r6203, %r1, %r6202;
	cvt.u16.u32 	%rs261, %r6201;
	cvt.s8.s32 	%rs262, %r6201;
	shr.u16 	%rs263, %rs262, 11;
	and.b16  	%rs264, %rs263, 15;
	add.s16 	%rs265, %rs261, %rs264;
	and.b16  	%rs266, %rs265, -16;
	sub.s16 	%rs1, %rs261, %rs266;
	cvt.u32.u16 	%r6204, %rs1;
	cvt.s32.s8 	%r2, %r6204;
	cvt.s16.s8 	%rs267, %rs265;
	shr.s16 	%rs268, %rs267, 4;
	cvt.s32.s16 	%r3, %rs268;
	mov.f32 	%f1987, 0f00000000;
	// begin inline asm
	{  cvt.rn.f16.f32 %rs260, %f1987;}

	// end inline asm
	mov.b32 	%r4, {%rs260, %rs260};
	shl.b32 	%r6205, %r1, 12;
	cvt.s64.s32 	%rd7, %r6205;
	mul.wide.s32 	%rd3429, %r6205, 2;
	add.s64 	%rd3430, %rd3424, %rd3429;
	mov.b32 	%r6206, 16;
	wmma.load.b.sync.aligned.row.m16n16k16.global.f16 	{%r5, %r6, %r7, %r8, %r9, %r10, %r11, %r12}, [%rd3430], %r6206;
	add.s64 	%rd3431, %rd3423, %rd3429;
	wmma.load.b.sync.aligned.row.m16n16k16.global.f16 	{%r13, %r14, %r15, %r16, %r17, %r18, %r19, %r20}, [%rd3431], %r6206;
	shl.b32 	%r6207, %r6203, 14;
	mov.u32 	%r6208, buffer;
	add.s32 	%r21, %r6208, %r6207;
	setp.ne.s32 	%p1, %r6192, 0;
	@%p1 bra 	$L__BB0_2050;
	shl.b32 	%r11770, %r3, 11;
	add.s32 	%r22, %r11770, %r2;
	cvt.s16.s8 	%rs2983, %rs1;
	cvt.rn.f64.s16 	%fd1, %rs2983;
	mov.f64 	%fd788, 0dBFF0000000000000;
	// begin inline asm
	{  cvt.rn.f16.f64 %rs2982, %fd788;}

	// end inline asm
	mov.f64 	%fd789, 0d0000000000000000;
	copysign.f64 	%fd790, %fd1, %fd789;
	mul.f64 	%fd791, %fd790, 0d3F70000000000000;
	cvt.rn.f32.f64 	%f1, %fd791;
	mul.f32 	%f6724, %f1, 0f3F22F983;
	cvt.rni.s32.f32 	%r20532, %f6724;
	cvt.rn.f32.s32 	%f6725, %r20532;
	fma.rn.f32 	%f6726, %f6725, 0fBFC90FDA, %f1;
	fma.rn.f32 	%f6727, %f6725, 0fB3A22168, %f6726;
	fma.rn.f32 	%f11653, %f6725, 0fA7C234C5, %f6727;
	abs.f32 	%f3, %f1;
	setp.ltu.f32 	%p2050, %f3, 0f47CE4780;
	mov.u32 	%r19632, %r20532;
	mov.f32 	%f11428, %f11653;
	@%p2050 bra 	$L__BB0_9;
	setp.neu.f32 	%p2051, %f3, 0f7F800000;
	@%p2051 bra 	$L__BB0_4;
	mov.f32 	%f6730, 0f00000000;
	mul.rn.f32 	%f11428, %f1, %f6730;
	mov.b32 	%r19632, 0;
	bra.uni 	$L__BB0_9;
$L__BB0_4:
	mov.b32 	%r24, %f1;
	shl.b32 	%r11772, %r24, 8;
	or.b32  	%r25, %r11772, -2147483648;
	mov.b64 	%rd9051, 0;
	mov.b32 	%r19629, 0;
	mov.u64 	%rd9049, __cudart_i2opi_f;
	mov.u64 	%rd9050, %rd6;
$L__BB0_5:
	.pragma "nounroll";
	ld.global.nc.u32 	%r11773, [%rd9049];
	mad.wide.u32 	%rd6338, %r11773, %r25, %rd9051;
	shr.u64 	%rd9051, %rd6338, 32;
	st.local.u32 	[%rd9050], %rd6338;
	add.s32 	%r19629, %r19629, 1;
	add.s64 	%rd9050, %rd9050, 4;
	add.s64 	%rd9049, %rd9049, 4;
	setp.ne.s32 	%p2052, %r19629, 6;
	@%p2052 bra 	$L__BB0_5;
	shr.u32 	%r11774, %r24, 23;
	st.local.u32 	[%rd6+24], %rd9051;
	and.b32  	%r28, %r11774, 31;
	and.b32  	%r11775, %r11774, 224;
	add.s32 	%r11776, %r11775, -128;
	shr.u32 	%r11777, %r11776, 5;
	mul.wide.u32 	%rd6339, %r11777, 4;
	sub.s64 	%rd14, %rd6, %rd6339;
	ld.local.u32 	%r19630, [%rd14+24];
	ld.local.u32 	%r19631, [%rd14+20];
	setp.eq.s32 	%p2053, %r28, 0;
	@%p2053 bra 	$L__BB0_8;
	shf.l.wrap.b32 	%r19630, %r19631, %r19630, %r28;
	ld.local.u32 	%r11778, [%rd14+16];
	shf.l.wrap.b32 	%r19631, %r11778, %r19631, %r28;
$L__BB0_8:
	shr.u32 	%r11779, %r19630, 30;
	shf.l.wrap.b32 	%r11780, %r19631, %r19630, 2;
	shl.b32 	%r11781, %r19631, 2;
	shr.u32 	%r11782, %r11780, 31;
	add.s32 	%r11783, %r11782, %r11779;
	neg.s32 	%r11784, %r11783;
	setp.lt.s32 	%p2054, %r24, 0;
	selp.b32 	%r19632, %r11784, %r11783, %p2054;
	xor.b32  	%r11785, %r11780, %r24;
	shr.s32 	%r11786, %r11780, 31;
	xor.b32  	%r11787, %r11786, %r11780;
	xor.b32  	%r11788, %r11786, %r11781;
	cvt.u64.u32 	%rd6340, %r11787;
	shl.b64 	%rd6341, %rd6340, 32;
	cvt.u64.u32 	%rd6342, %r11788;
	or.b64  	%rd6343, %rd6341, %rd6342;
	cvt.rn.f64.s64 	%fd792, %rd6343;
	mul.f64 	%fd793, %fd792, 0d3BF921FB54442D19;
	cvt.rn.f32.f64 	%f6728, %fd793;
	neg.f32 	%f6729, %f6728;
	setp.lt.s32 	%p2055, %r11785, 0;
	selp.f32 	%f11428, %f6729, %f6728, %p2055;
$L__BB0_9:
	setp.ltu.f32 	%p2056, %f3, 0f47CE4780;
	add.s32 	%r11790, %r19632, 1;
	mul.rn.f32 	%f6732, %f11428, %f11428;
	and.b32  	%r11791, %r19632, 1;
	setp.eq.b32 	%p2057, %r11791, 1;
	selp.f32 	%f6733, %f11428, 0f3F800000, %p2057;
	fma.rn.f32 	%f6734, %f6732, %f6733, 0f00000000;
	fma.rn.f32 	%f6735, %f6732, 0f37CBAC00, 0fBAB607ED;
	selp.f32 	%f6736, 0fB94D4153, %f6735, %p2057;
	selp.f32 	%f6737, 0f3C0885E4, 0f3D2AAABB, %p2057;
	fma.rn.f32 	%f6738, %f6736, %f6732, %f6737;
	selp.f32 	%f6739, 0fBE2AAAA8, 0fBEFFFFFF, %p2057;
	fma.rn.f32 	%f6740, %f6738, %f6732, %f6739;
	fma.rn.f32 	%f6741, %f6740, %f6734, %f6733;
	and.b32  	%r11792, %r11790, 2;
	setp.eq.s32 	%p2058, %r11792, 0;
	mov.f32 	%f6742, 0f00000000;
	sub.f32 	%f6743, %f6742, %f6741;
	selp.f32 	%f6731, %f6741, %f6743, %p2058;
	// begin inline asm
	{  cvt.rn.f16.f32 %rs2984, %f6731;}

	// end inline asm
	mov.u32 	%r19636, %r20532;
	mov.f32 	%f11429, %f11653;
	@%p2056 bra 	$L__BB0_17;
	setp.neu.f32 	%p2059, %f3, 0f7F800000;
	@%p2059 bra 	$L__BB0_12;
	mov.f32 	%f6746, 0f00000000;
	mul.rn.f32 	%f11429, %f1, %f6746;
	mov.b32 	%r19636, 0;
	bra.uni 	$L__BB0_17;
$L__BB0_12:
	mov.b32 	%r37, %f1;
	shl.b32 	%r11794, %r37, 8;
	or.b32  	%r38, %r11794, -2147483648;
	mov.b64 	%rd9054, 0;
	mov.b32 	%r19633, 0;
	mov.u64 	%rd9052, __cudart_i2opi_f;
	mov.u64 	%rd9053, %rd5;
$L__BB0_13:
	.pragma "nounroll";
	ld.global.nc.u32 	%r11795, [%rd9052];
	mad.wide.u32 	%rd6346, %r11795, %r38, %rd9054;
	shr.u64 	%rd9054, %rd6346, 32;
	st.local.u32 	[%rd9053], %rd6346;
	add.s32 	%r19633, %r19633, 1;
	add.s64 	%rd9053, %rd9053, 4;
	add.s64 	%rd9052, %rd9052, 4;
	setp.ne.s32 	%p2060, %r19633, 6;
	@%p2060 bra 	$L__BB0_13;
	shr.u32 	%r11796, %r37, 23;
	st.local.u32 	[%rd5+24], %rd9054;
	and.b32  	%r41, %r11796, 31;
	and.b32  	%r11797, %r11796, 224;
	add.s32 	%r11798, %r11797, -128;
	shr.u32 	%r11799, %r11798, 5;
	mul.wide.u32 	%rd6347, %r11799, 4;
	sub.s64 	%rd21, %rd5, %rd6347;
	ld.local.u32 	%r19634, [%rd21+24];
	ld.local.u32 	%r19635, [%rd21+20];
	setp.eq.s32 	%p2061, %r41, 0;
	@%p2061 bra 	$L__BB0_16;
	shf.l.wrap.b32 	%r19634, %r19635, %r19634, %r41;
	ld.local.u32 	%r11800, [%rd21+16];
	shf.l.wrap.b32 	%r19635, %r11800, %r19635, %r41;
$L__BB0_16:
	shr.u32 	%r11801, %r19634, 30;
	shf.l.wrap.b32 	%r11802, %r19635, %r19634, 2;
	shl.b32 	%r11803, %r19635, 2;
	shr.u32 	%r11804, %r11802, 31;
	add.s32 	%r11805, %r11804, %r11801;
	neg.s32 	%r11806, %r11805;
	setp.lt.s32 	%p2062, %r37, 0;
	selp.b32 	%r19636, %r11806, %r11805, %p2062;
	xor.b32  	%r11807, %r11802, %r37;
	shr.s32 	%r11808, %r11802, 31;
	xor.b32  	%r11809, %r11808, %r11802;
	xor.b32  	%r11810, %r11808, %r11803;
	cvt.u64.u32 	%rd6348, %r11809;
	shl.b64 	%rd6349, %rd6348, 32;
	cvt.u64.u32 	%rd6350, %r11810;
	or.b64  	%rd6351, %rd6349, %rd6350;
	cvt.rn.f64.s64 	%fd794, %rd6351;
	mul.f64 	%fd795, %fd794, 0d3BF921FB54442D19;
	cvt.rn.f32.f64 	%f6744, %fd795;
	neg.f32 	%f6745, %f6744;
	setp.lt.s32 	%p2063, %r11807, 0;
	selp.f32 	%f11429, %f6745, %f6744, %p2063;
$L__BB0_17:
	mul.rn.f32 	%f6748, %f11429, %f11429;
	and.b32  	%r11812, %r19636, 1;
	setp.eq.b32 	%p2064, %r11812, 1;
	selp.f32 	%f6749, 0f3F800000, %f11429, %p2064;
	fma.rn.f32 	%f6750, %f6748, %f6749, 0f00000000;
	fma.rn.f32 	%f6751, %f6748, 0f37CBAC00, 0fBAB607ED;
	selp.f32 	%f6752, %f6751, 0fB94D4153, %p2064;
	selp.f32 	%f6753, 0f3D2AAABB, 0f3C0885E4, %p2064;
	fma.rn.f32 	%f6754, %f6752, %f6748, %f6753;
	selp.f32 	%f6755, 0fBEFFFFFF, 0fBE2AAAA8, %p2064;
	fma.rn.f32 	%f6756, %f6754, %f6748, %f6755;
	fma.rn.f32 	%f6757, %f6756, %f6750, %f6749;
	and.b32  	%r11813, %r19636, 2;
	setp.eq.s32 	%p2065, %r11813, 0;
	mov.f32 	%f6758, 0f00000000;
	sub.f32 	%f6759, %f6758, %f6757;
	selp.f32 	%f6760, %f6757, %f6759, %p2065;
	neg.f32 	%f6747, %f6760;
	// begin inline asm
	{  cvt.rn.f16.f32 %rs2985, %f6747;}

	// end inline asm
	cvt.u32.u64 	%r11814, %rd7;
	add.s32 	%r11815, %r11814, %r22;
	mul.wide.s32 	%rd6352, %r11815, 2;
	add.s64 	%rd6353, %rd2, %rd6352;
	ld.global.u16 	%rs2993, [%rd6353];
	add.s64 	%rd6354, %rd1, %rd6352;
	ld.global.u16 	%rs2987, [%rd6354];
	// begin inline asm
	{mul.f16 %rs2986,%rs2987,%rs2985;
}
	// end inline asm
	// begin inline asm
	{mul.f16 %rs2989,%rs2982,%rs2986;
}
	// end inline asm
	// begin inline asm
	{fma.rn.f16 %rs2992,%rs2993,%rs2984,%rs2989;
}
	// end inline asm
	shl.b32 	%r11816, %r22, 1;
	add.s32 	%r50, %r21, %r11816;
	st.shared.u16 	[%r50], %rs2992;
	// begin inline asm
	{mul.f16 %rs2996,%rs2987,%rs2984;
}
	// end inline asm
	// begin inline asm
	{fma.rn.f16 %rs2999,%rs2993,%rs2985,%rs2996;
}
	// end inline asm
	st.shared.u16 	[%r50+8192], %rs2999;
	mul.f64 	%fd796, %fd1, 0d401921FB54442D18;
	mul.f64 	%fd797, %fd796, 0d3F70000000000000;
	cvt.rn.f32.f64 	%f10, %fd797;
	mul.f32 	%f6761, %f10, 0f3F22F983;
	cvt.rni.s32.f32 	%r20540, %f6761;
	cvt.rn.f32.s32 	%f6762, %r20540;
	fma.rn.f32 	%f6763, %f6762, 0fBFC90FDA, %f10;
	fma.rn.f32 	%f6764, %f6762, 0fB3A22168, %f6763;
	fma.rn.f32 	%f11655, %f6762, 0fA7C234C5, %f6764;
	abs.f32 	%f12, %f10;
	setp.ltu.f32 	%p2066, %f12, 0f47CE4780;
	mov.u32 	%r19640, %r20540;
	mov.f32 	%f11430, %f11655;
	@%p2066 bra 	$L__BB0_25;
	setp.eq.f32 	%p2067, %f12, 0f7F800000;
	@%p2067 bra 	$L__BB0_24;
	mov.b32 	%r52, %f10;
	shl.b32 	%r11818, %r52, 8;
	or.b32  	%r53, %r11818, -2147483648;
	mov.b64 	%rd9057, 0;
	mov.b32 	%r19637, 0;
	mov.u64 	%rd9055, __cudart_i2opi_f;
	mov.u64 	%rd9056, %rd6;
$L__BB0_20:
	.pragma "nounroll";
	ld.global.nc.u32 	%r11819, [%rd9055];
	mad.wide.u32 	%rd6357, %r11819, %r53, %rd9057;
	shr.u64 	%rd9057, %rd6357, 32;
	st.local.u32 	[%rd9056], %rd6357;
	add.s32 	%r19637, %r19637, 1;
	add.s64 	%rd9056, %rd9056, 4;
	add.s64 	%rd9055, %rd9055, 4;
	setp.ne.s32 	%p2068, %r19637, 6;
	@%p2068 bra 	$L__BB0_20;
	shr.u32 	%r11820, %r52, 23;
	st.local.u32 	[%rd6+24], %rd9057;
	and.b32  	%r56, %r11820, 31;
	and.b32  	%r11821, %r11820, 224;
	add.s32 	%r11822, %r11821, -128;
	shr.u32 	%r11823, %r11822, 5;
	mul.wide.u32 	%rd6358, %r11823, 4;
	sub.s64 	%rd28, %rd6, %rd6358;
	ld.local.u32 	%r19638, [%rd28+24];
	ld.local.u32 	%r19639, [%rd28+20];
	setp.eq.s32 	%p2069, %r56, 0;
	@%p2069 bra 	$L__BB0_23;
	shf.l.wrap.b32 	%r19638, %r19639, %r19638, %r56;
	ld.local.u32 	%r11824, [%rd28+16];
	shf.l.wrap.b32 	%r19639, %r11824, %r19639, %r56;
$L__BB0_23:
	shr.u32 	%r11825, %r19638, 30;
	shf.l.wrap.b32 	%r11826, %r19639, %r19638, 2;
	shl.b32 	%r11827, %r19639, 2;
	shr.u32 	%r11828, %r11826, 31;
	add.s32 	%r11829, %r11828, %r11825;
	neg.s32 	%r11830, %r11829;
	setp.lt.s32 	%p2070, %r52, 0;
	selp.b32 	%r19640, %r11830, %r11829, %p2070;
	xor.b32  	%r11831, %r11826, %r52;
	shr.s32 	%r11832, %r11826, 31;
	xor.b32  	%r11833, %r11832, %r11826;
	xor.b32  	%r11834, %r11832, %r11827;
	cvt.u64.u32 	%rd6359, %r11833;
	shl.b64 	%rd6360, %rd6359, 32;
	cvt.u64.u32 	%rd6361, %r11834;
	or.b64  	%rd6362, %rd6360, %rd6361;
	cvt.rn.f64.s64 	%fd798, %rd6362;
	mul.f64 	%fd799, %fd798, 0d3BF921FB54442D19;
	cvt.rn.f32.f64 	%f6765, %fd799;
	neg.f32 	%f6766, %f6765;
	setp.lt.s32 	%p2071, %r11831, 0;
	selp.f32 	%f11430, %f6766, %f6765, %p2071;
	bra.uni 	$L__BB0_25;
$L__BB0_24:
	mov.f32 	%f6767, 0f00000000;
	mul.rn.f32 	%f11430, %f10, %f6767;
	mov.b32 	%r19640, 0;
$L__BB0_25:
	setp.ltu.f32 	%p2072, %f12, 0f47CE4780;
	add.s32 	%r11836, %r19640, 1;
	mul.rn.f32 	%f6769, %f11430, %f11430;
	and.b32  	%r11837, %r19640, 1;
	setp.eq.b32 	%p2073, %r11837, 1;
	selp.f32 	%f6770, %f11430, 0f3F800000, %p2073;
	fma.rn.f32 	%f6771, %f6769, %f6770, 0f00000000;
	fma.rn.f32 	%f6772, %f6769, 0f37CBAC00, 0fBAB607ED;
	selp.f32 	%f6773, 0fB94D4153, %f6772, %p2073;
	selp.f32 	%f6774, 0f3C0885E4, 0f3D2AAABB, %p2073;
	fma.rn.f32 	%f6775, %f6773, %f6769, %f6774;
	selp.f32 	%f6776, 0fBE2AAAA8, 0fBEFFFFFF, %p2073;
	fma.rn.f32 	%f6777, %f6775, %f6769, %f6776;
	fma.rn.f32 	%f6778, %f6777, %f6771, %f6770;
	and.b32  	%r11838, %r11836, 2;
	setp.eq.s32 	%p2074, %r11838, 0;
	mov.f32 	%f6779, 0f00000000;
	sub.f32 	%f6780, %f6779, %f6778;
	selp.f32 	%f6768, %f6778, %f6780, %p2074;
	// begin inline asm
	{  cvt.rn.f16.f32 %rs3003, %f6768;}

	// end inline asm
	mov.u32 	%r19644, %r20540;
	mov.f32 	%f11431, %f11655;
	@%p2072 bra 	$L__BB0_33;
	setp.eq.f32 	%p2075, %f12, 0f7F800000;
	@%p2075 bra 	$L__BB0_32;
	mov.b32 	%r65, %f10;
	shl.b32 	%r11840, %r65, 8;
	or.b32  	%r66, %r11840, -2147483648;
	mov.b64 	%rd9060, 0;
	mov.b32 	%r19641, 0;
	mov.u64 	%rd9058, __cudart_i2opi_f;
	mov.u64 	%rd9059, %rd5;
$L__BB0_28:
	.pragma "nounroll";
	ld.global.nc.u32 	%r11841, [%rd9058];
	mad.wide.u32 	%rd6365, %r11841, %r66, %rd9060;
	shr.u64 	%rd9060, %rd6365, 32;
	st.local.u32 	[%rd9059], %rd6365;
	add.s32 	%r19641, %r19641, 1;
	add.s64 	%rd9059, %rd9059, 4;
	add.s64 	%rd9058, %rd9058, 4;
	setp.ne.s32 	%p2076, %r19641, 6;
	@%p2076 bra 	$L__BB0_28;
	shr.u32 	%r11842, %r65, 23;
	st.local.u32 	[%rd5+24], %rd9060;
	and.b32  	%r69, %r11842, 31;
	and.b32  	%r11843, %r11842, 224;
	add.s32 	%r11844, %r11843, -128;
	shr.u32 	%r11845, %r11844, 5;
	mul.wide.u32 	%rd6366, %r11845, 4;
	sub.s64 	%rd35, %rd5, %rd6366;
	ld.local.u32 	%r19642, [%rd35+24];
	ld.local.u32 	%r19643, [%rd35+20];
	setp.eq.s32 	%p2077, %r69, 0;
	@%p2077 bra 	$L__BB0_31;
	shf.l.wrap.b32 	%r19642, %r19643, %r19642, %r69;
	ld.local.u32 	%r11846, [%rd35+16];
	shf.l.wrap.b32 	%r19643, %r11846, %r19643, %r69;
$L__BB0_31:
	shr.u32 	%r11847, %r19642, 30;
	shf.l.wrap.b32 	%r11848, %r19643, %r19642, 2;
	shl.b32 	%r11849, %r19643, 2;
	shr.u32 	%r11850, %r11848, 31;
	add.s32 	%r11851, %r11850, %r11847;
	neg.s32 	%r11852, %r11851;
	setp.lt.s32 	%p2078, %r65, 0;
	selp.b32 	%r19644, %r11852, %r11851, %p2078;
	xor.b32  	%r11853, %r11848, %r65;
	shr.s32 	%r11854, %r11848, 31;
	xor.b32  	%r11855, %r11854, %r11848;
	xor.b32  	%r11856, %r11854, %r11849;
	cvt.u64.u32 	%rd6367, %r11855;
	shl.b64 	%rd6368, %rd6367, 32;
	cvt.u64.u32 	%rd6369, %r11856;
	or.b64  	%rd6370, %rd6368, %rd6369;
	cvt.rn.f64.s64 	%fd800, %rd6370;
	mul.f64 	%fd801, %fd800, 0d3BF921FB54442D19;
	cvt.rn.f32.f64 	%f6781, %fd801;
	neg.f32 	%f6782, %f6781;
	setp.lt.s32 	%p2079, %r11853, 0;
	selp.f32 	%f11431, %f6782, %f6781, %p2079;
	bra.uni 	$L__BB0_33;
$L__BB0_32:
	mov.f32 	%f6783, 0f00000000;
	mul.rn.f32 	%f11431, %f10, %f6783;
	mov.b32 	%r19644, 0;
$L__BB0_33:
	mul.rn.f32 	%f6785, %f11431, %f11431;
	and.b32  	%r11858, %r19644, 1;
	setp.eq.b32 	%p2080, %r11858, 1;
	selp.f32 	%f6786, 0f3F800000, %f11431, %p2080;
	fma.rn.f32 	%f6787, %f6785, %f6786, 0f00000000;
	fma.rn.f32 	%f6788, %f6785, 0f37CBAC00, 0fBAB607ED;
	selp.f32 	%f6789, %f6788, 0fB94D4153, %p2080;
	selp.f32 	%f6790, 0f3D2AAABB, 0f3C0885E4, %p2080;
	fma.rn.f32 	%f6791, %f6789, %f6785, %f6790;
	selp.f32 	%f6792, 0fBEFFFFFF, 0fBE2AAAA8, %p2080;
	fma.rn.f32 	%f6793, %f6791, %f6785, %f6792;
	fma.rn.f32 	%f6794, %f6793, %f6787, %f6786;
	and.b32  	%r11859, %r19644, 2;
	setp.eq.s32 	%p2081, %r11859, 0;
	mov.f32 	%f6795, 0f00000000;
	sub.f32 	%f6796, %f6795, %f6794;
	selp.f32 	%f6797, %f6794, %f6796, %p2081;
	neg.f32 	%f6784, %f6797;
	// begin inline asm
	{  cvt.rn.f16.f32 %rs3004, %f6784;}

	// end inline asm
	cvt.s64.s32 	%rd6371, %r22;
	add.s64 	%rd6372, %rd7, %rd6371;
	shl.b64 	%rd6373, %rd6372, 1;
	add.s64 	%rd36, %rd2, %rd6373;
	ld.global.u16 	%rs3012, [%rd36+32];
	add.s64 	%rd37, %rd1, %rd6373;
	ld.global.u16 	%rs3006, [%rd37+32];
	// begin inline asm
	{mul.f16 %rs3005,%rs3006,%rs3004;
}
	// end inline asm
	// begin inline asm
	{mul.f16 %rs3008,%rs2982,%rs3005;
}
	// end inline asm
	// begin inline asm
	{fma.rn.f16 %rs3011,%rs3012,%rs3003,%rs3008;
}
	// end inline asm
	st.shared.u16 	[%r50+32], %rs3011;
	// begin inline asm
	{mul.f16 %rs3015,%rs3006,%rs3003;
}
	// end inline asm
	// begin inline asm
	{fma.rn.f16 %rs3018,%rs3012,%rs3004,%rs3015;
}
	// end inline asm
	st.shared.u16 	[%r50+8224], %rs3018;
	mul.f64 	%fd802, %fd1, 0d402921FB54442D18;
	mul.f64 	%fd803, %fd802, 0d3F70000000000000;
	cvt.rn.f32.f64 	%f19, %fd803;
	mul.f32 	%f6798, %f19, 0f3F22F983;
	cvt.rni.s32.f32 	%r20548, %f6798;
	cvt.rn.f32.s32 	%f6799, %r20548;
	fma.rn.f32 	%f6800, %f6799, 0fBFC90FDA, %f19;
	fma.rn.f32 	%f6801, %f6799, 0fB3A22168, %f6800;
	fma.rn.f32 	%f11657, %f6799, 0fA7C234C5, %f6801;
	abs.f32 	%f21, %f19;
	setp.ltu.f32 	%p2082, %f21, 0f47CE4780;
	mov.u32 	%r19648, %r20548;
	mov.f32 	%f11432, %f11657;
	@%p2082 bra 	$L__BB0_41;
	setp.eq.f32 	%p2083, %f21, 0f7F800000;
	@%p2083 bra 	$L__BB0_40;
	mov.b32 	%r79, %f19;
	shl.b32 	%r11861, %r79, 8;
	or.b32  	%r80, %r11861, -2147483648;
	mov.b64 	%rd9063, 0;
	mov.b32 	%r19645, 0;
	mov.u64 	%rd9061, __cudart_i2opi_f;
	mov.u64 	%rd9062, %rd6;
$L__BB0_36:
	.pragma "nounroll";
	ld.global.nc.u32 	%r11862, [%rd9061];
	mad.wide.u32 	%rd6376, %r11862, %r80, %rd9063;
	shr.u64 	%rd9063, %rd6376, 32;
	st.local.u32 	[%rd9062], %rd6376;
	add.s32 	%r19645, %r19645, 1;
	add.s64 	%rd9062, %rd9062, 4;
	add.s64 	%rd9061, %rd9061, 4;
	setp.ne.s32 	%p2084, %r19645, 6;
	@%p2084 bra 	$L__BB0_36;
	shr.u32 	%r11863, %r79, 23;
	st.local.u32 	[%rd6+24], %rd9063;
	and.b32  	%r83, %r11863, 31;
	and.b32  	%r11864, %r11863, 224;
	add.s32 	%r11865, %r11864, -128;
	shr.u32 	%r11866, %r11865, 5;
	mul.wide.u32 	%rd6377, %r11866, 4;
	sub.s64 	%rd44, %rd6, %rd6377;
	ld.local.u32 	%r19646, [%rd44+24];
	ld.local.u32 	%r19647, [%rd44+20];
	setp.eq.s32 	%p2085, %r83, 0;
	@%p2085 bra 	$L__BB0_39;
	shf.l.wrap.b32 	%r19646, %r19647, %r19646, %r83;
	ld.local.u32 	%r11867, [%rd44+16];
	shf.l.wrap.b32 	%r19647, %r11867, %r19647, %r83;
$L__BB0_39:
	shr.u32 	%r11868, %r19646, 30;
	shf.l.wrap.b32 	%r11869, %r19647, %r19646, 2;
	shl.b32 	%r11870, %r19647, 2;
	shr.u32 	%r11871, %r11869, 31;
	add.s32 	%r11872, %r11871, %r11868;
	neg.s32 	%r11873, %r11872;
	setp.lt.s32 	%p2086, %r79, 0;
	selp.b32 	%r19648, %r11873, %r11872, %p2086;
	xor.b32  	%r11874, %r11869, %r79;
	shr.s32 	%r11875, %r11869, 31;
	xor.b32  	%r11876, %r11875, %r11869;
	xor.b32  	%r11877, %r11875, %r11870;
	cvt.u64.u32 	%rd6378, %r11876;
	shl.b64 	%rd6379, %rd6378, 32;
	cvt.u64.u32 	%rd6380, %r11877;
	or.b64  	%rd6381, %rd6379, %rd6380;
	cvt.rn.f64.s64 	%fd804, %rd6381;
	mul.f64 	%fd805, %fd804, 0d3BF921FB54442D19;
	cvt.rn.f32.f64 	%f6802, %fd805;
	neg.f32 	%f6803, %f6802;
	setp.lt.s32 	%p2087, %r11874, 0;
	selp.f32 	%f11432, %f6803, %f6802, %p2087;
	bra.uni 	$L__BB0_41;
$L__BB0_40:
	mov.f32 	%f6804, 0f00000000;
	mul.rn.f32 	%f11432, %f19, %f6804;
	mov.b32 	%r19648, 0;
$L__BB0_41:
	setp.ltu.f32 	%p2088, %f21, 0f47CE4780;
	add.s32 	%r11879, %r19648, 1;
	mul.rn.f32 	%f6806, %f11432, %f11432;
	and.b32  	%r11880, %r19648, 1;
	setp.eq.b32 	%p2089, %r11880, 1;
	selp.f32 	%f6807, %f11432, 0f3F800000, %p2089;
	fma.rn.f32 	%f6808, %f6806, %f6807, 0f00000000;
	fma.rn.f32 	%f6809, %f6806, 0f37CBAC00, 0fBAB607ED;
	selp.f32 	%f6810, 0fB94D4153, %f6809, %p2089;
	selp.f32 	%f6811, 0f3C0885E4, 0f3D2AAABB, %p2089;
	fma.rn.f32 	%f6812, %f6810, %f6806, %f6811;
	selp.f32 	%f6813, 0fBE2AAAA8, 0fBEFFFFFF, %p2089;
	fma.rn.f32 	%f6814, %f6812, %f6806, %f6813;
	fma.rn.f32 	%f6815, %f6814, %f6808, %f6807;
	and.b32  	%r11881, %r11879, 2;
	setp.eq.s32 	%p2090, %r11881, 0;
	mov.f32 	%f6816, 0f00000000;
	sub.f32 	%f6817, %f6816, %f6815;
	selp.f32 	%f6805, %f6815, %f6817, %p2090;
	// begin inline asm
	{  cvt.rn.f16.f32 %rs3022, %f6805;}

	// end inline asm
	mov.u32 	%r19652, %r20548;
	mov.f32 	%f11433, %f11657;
	@%p2088 bra 	$L__BB0_49;
	setp.eq.f32 	%p2091, %f21, 0f7F800000;
	@%p2091 bra 	$L__BB0_48;
	mov.b32 	%r92, %f19;
	shl.b32 	%r11883, %r92, 8;
	or.b32  	%r93, %r11883, -2147483648;
	mov.b64 	%rd9066, 0;
	mov.b32 	%r19649, 0;
	mov.u64 	%rd9064, __cudart_i2opi_f;
	mov.u64 	%rd9065, %rd5;
$L__BB0_44:
	.pragma "nounroll";
	ld.global.nc.u32 	%r11884, [%rd9064];
	mad.wide.u32 	%rd6384, %r11884, %r93, %rd9066;
	shr.u64 	%rd9066, %rd6384, 32;
	st.local.u32 	[%rd9065], %rd6384;
	add.s32 	%r19649, %r19649, 1;
	add.s64 	%rd9065, %rd9065, 4;
	add.s64 	%rd9064, %rd9064, 4;
	setp.ne.s32 	%p2092, %r19649, 6;
	@%p2092 bra 	$L__BB0_44;
	shr.u32 	%r11885, %r92, 23;
	st.local.u32 	[%rd5+24], %rd9066;
	and.b32  	%r96, %r11885, 31;
	and.b32  	%r11886, %r11885, 224;
	add.s32 	%r11887, %r11886, -128;
	shr.u32 	%r11888, %r11887, 5;
	mul.wide.u32 	%rd6385, %r11888, 4;
	sub.s64 	%rd51, %rd5, %rd6385;
	ld.local.u32 	%r19650, [%rd51+24];
	ld.local.u32 	%r19651, [%rd51+20];
	setp.eq.s32 	%p2093, %r96, 0;
	@%p2093 bra 	$L__BB0_47;
	shf.l.wrap.b32 	%r19650, %r19651, %r19650, %r96;
	ld.local.u32 	%r11889, [%rd51+16];
	shf.l.wrap.b32 	%r19651, %r11889, %r19651, %r96;
$L__BB0_47:
	shr.u32 	%r11890, %r19650, 30;
	shf.l.wrap.b32 	%r11891, %r19651, %r19650, 2;
	shl.b32 	%r11892, %r19651, 2;
	shr.u32 	%r11893, %r11891, 31;
	add.s32 	%r11894, %r11893, %r11890;
	neg.s32 	%r11895, %r11894;
	setp.lt.s32 	%p2094, %r92, 0;
	selp.b32 	%r19652, %r11895, %r11894, %p2094;
	xor.b32  	%r11896, %r11891, %r92;
	shr.s32 	%r11897, %r11891, 31;
	xor.b32  	%r11898, %r11897, %r11891;
	xor.b32  	%r11899, %r11897, %r11892;
	cvt.u64.u32 	%rd6386, %r11898;
	shl.b64 	%rd6387, %rd6386, 32;
	cvt.u64.u32 	%rd6388, %r11899;
	or.b64  	%rd6389, %rd6387, %rd6388;
	cvt.rn.f64.s64 	%fd806, %rd6389;
	mul.f64 	%fd807, %fd806, 0d3BF921FB54442D19;
	cvt.rn.f32.f64 	%f6818, %fd807;
	neg.f32 	%f6819, %f6818;
	setp.lt.s32 	%p2095, %r11896, 0;
	selp.f32 	%f11433, %f6819, %f6818, %p2095;
	bra.uni 	$L__BB0_49;
$L__BB0_48:
	mov.f32 	%f6820, 0f00000000;
	mul.rn.f32 	%f11433, %f19, %f6820;
	mov.b32 	%r19652, 0;
$L__BB0_49:
	mul.rn.f32 	%f6822, %f11433, %f11433;
	and.b32  	%r11901, %r19652, 1;
	setp.eq.b32 	%p2096, %r11901, 1;
	selp.f32 	%f6823, 0f3F800000, %f11433, %p2096;
	fma.rn.f32 	%f6824, %f6822, %f6823, 0f00000000;
	fma.rn.f32 	%f6825, %f6822, 0f37CBAC00, 0fBAB607ED;
	selp.f32 	%f6826, %f6825, 0fB94D4153, %p2096;
	selp.f32 	%f6827, 0f3D2AAABB, 0f3C0885E4, %p2096;
	fma.rn.f32 	%f6828, %f6826, %f6822, %f6827;
	selp.f32 	%f6829, 0fBEFFFFFF, 0fBE2AAAA8, %p2096;
	fma.rn.f32 	%f6830, %f6828, %f6822, %f6829;
	fma.rn.f32 	%f6831, %f6830, %f6824, %f6823;
	and.b32  	%r11902, %r19652, 2;
	setp.eq.s32 	%p2097, %r11902, 0;
	mov.f32 	%f6832, 0f00000000;
	sub.f32 	%f6833, %f6832, %f6831;
	selp.f32 	%f6834, %f6831, %f6833, %p2097;
	neg.f32 	%f6821, %f6834;
	// begin inline asm
	{  cvt.rn.f16.f32 %rs3023, %f6821;}

	// end inline asm
	ld.global.u16 	%rs3031, [%rd36+64];
	ld.global.u16 	%rs3025, [%rd37+64];
	// begin inline asm
	{mul.f16 %rs3024,%rs3025,%rs3023;
}
	// end inline asm
	// begin inline asm
	{mul.f16 %rs3027,%rs2982,%rs3024;
}
	// end inline asm
	// begin inline asm
	{fma.rn.f16 %rs3030,%rs3031,%rs3022,%rs3027;
}
	// end inline asm
	st.shared.u16 	[%r50+64], %rs3030;
	// begin inline asm
	{mul.f16 %rs3034,%rs3025,%rs3022;
}
	// end inline asm
	// begin inline asm
	{fma.rn.f16 %rs3037,%rs3031,%rs3023,%rs3034;
}
	// end inline asm
	st.shared.u16 	[%r50+8256], %rs3037;
	mul.f64 	%fd808, %fd1, 0d4032D97C7F3321D2;
	mul.f64 	%fd809, %fd808, 0d3F70000000000000;
	cvt.rn.f32.f64 	%f28, %fd809;
	mul.f32 	%f6835, %f28, 0f3F22F983;
	cvt.rni.s32.f32 	%r20556, %f6835;
	cvt.rn.f32.s32 	%f6836, %r20556;
	fma.rn.f32 	%f6837, %f6836, 0fBFC90FDA, %f28;
	fma.rn.f32 	%f6838, %f6836, 0fB3A22168, %f6837;
	fma.rn.f32 	%f11659, %f6836, 0fA7C234C5, %f6838;
	abs.f32 	%f30, %f28;
	setp.ltu.f32 	%p2098, %f30, 0f47CE4780;
	mov.u32 	%r19656, %r20556;
	mov.f32 	%f11434, %f11659;
	@%p2098 bra 	$L__BB0_57;
	setp.eq.f32 	%p2099, %f30, 0f7F800000;
	@%p2099 bra 	$L__BB0_56;
	mov.b32 	%r106, %f28;
	shl.b32 	%r11904, %r106, 8;
	or.b32  	%r107, %r11904, -2147483648;
	mov.b64 	%rd9069, 0;
	mov.b32 	%r19653, 0;
	mov.u64 	%rd9067, __cudart_i2opi_f;
	mov.u64 	%rd9068, %rd6;
$L__BB0_52:
	.pragma "nounroll";
	ld.global.nc.u32 	%r11905, [%rd9067];
	mad.wide.u32 	%rd6392, %r11905, %r107, %rd9069;
	shr.u64 	%rd9069, %rd6392, 32;
	st.local.u32 	[%rd9068], %rd6392;
	add.s32 	%r19653, %r19653, 1;
	add.s64 	%rd9068, %rd9068, 4;
	add.s64 	%rd9067, %rd9067, 4;
	setp.ne.s32 	%p2100, %r19653, 6;
	@%p2100 bra 	$L__BB0_52;
	shr.u32 	%r11906, %r106, 23;
	st.local.u32 	[%rd6+24], %rd9069;
	and.b32  	%r110, %r11906, 31;
	and.b32  	%r11907, %r11906, 224;
	add.s32 	%r11908, %r11907, -128;
	shr.u32 	%r11909, %r11908, 5;
	mul.wide.u32 	%rd6393, %r11909, 4;
	sub.s64 	%rd58, %rd6, %rd6393;
	ld.local.u32 	%r19654, [%rd58+24];
	ld.local.u32 	%r19655, [%rd58+20];
	setp.eq.s32 	%p2101, %r110, 0;
	@%p2101 bra 	$L__BB0_55;
	shf.l.wrap.b32 	%r19654, %r19655, %r19654, %r110;
	ld.local.u32 	%r11910, [%rd58+16];
	shf.l.wrap.b32 	%r19655, %r11910, %r19655, %r110;
$L__BB0_55:
	shr.u32 	%r11911, %r19654, 30;
	shf.l.wrap.b32 	%r11912, %r19655, %r19654, 2;
	shl.b32 	%r11913, %r19655, 2;
	shr.u32 	%r11914, %r11912, 31;
	add.s32 	%r11915, %r11914, %r11911;
	neg.s32 	%r11916, %r11915;
	setp.lt.s32 	%p2102, %r106, 0;
	selp.b32 	%r19656, %r11916, %r11915, %p2102;
	xor.b32  	%r11917, %r11912, %r106;
	shr.s32 	%r11918, %r11912, 31;
	xor.b32  	%r11919, %r11918, %r11912;
	xor.b32  	%r11920, %r11918, %r11913;
	cvt.u64.u32 	%rd6394, %r11919;
	shl.b64 	%rd6395, %rd6394, 32;
	cvt.u64.u32 	%rd6396, %r11920;
	or.b64  	%rd6397, %rd6395, %rd6396;
	cvt.rn.f64.s64 	%fd810, %rd6397;
	mul.f64 	%fd811, %fd810, 0d3BF921FB54442D19;
	cvt.rn.f32.f64 	%f6839, %fd811;
	neg.f32 	%f6840, %f6839;
	setp.lt.s32 	%p2103, %r11917, 0;
	selp.f32 	%f11434, %f6840, %f6839, %p2103;
	bra.uni 	$L__BB0_57;
$L__BB0_56:
	mov.f32 	%f6841, 0f00000000;
	mul.rn.f32 	%f11434, %f28, %f6841;
	mov.b32 	%r19656, 0;
$L__BB0_57:
	setp.ltu.f32 	%p2104, %f30, 0f47CE4780;
	add.s32 	%r11922, %r19656, 1;
	mul.rn.f32 	%f6843, %f11434, %f11434;
	and.b32  	%r11923, %r19656, 1;
	setp.eq.b32 	%p2105, %r11923, 1;
	selp.f32 	%f6844, %f11434, 0f3F800000, %p2105;
	fma.rn.f32 	%f6845, %f6843, %f6844, 0f00000000;
	fma.rn.f32 	%f6846, %f6843, 0f37CBAC00, 0fBAB607ED;
	selp.f32 	%f6847, 0fB94D4153, %f6846, %p2105;
	selp.f32 	%f6848, 0f3C0885E4, 0f3D2AAABB, %p2105;
	fma.rn.f32 	%f6849, %f6847, %f6843, %f6848;
	selp.f32 	%f6850, 0fBE2AAAA8, 0fBEFFFFFF, %p2105;
	fma.rn.f32 	%f6851, %f6849, %f6843, %f6850;
	fma.rn.f32 	%f6852, %f6851, %f6845, %f6844;
	and.b32  	%r11924, %r11922, 2;
	setp.eq.s32 	%p2106, %r11924, 0;
	mov.f32 	%f6853, 0f00000000;
	sub.f32 	%f6854, %f6853, %f6852;
	selp.f32 	%f6842, %f6852, %f6854, %p2106;
	// begin inline asm
	{  cvt.rn.f16.f32 %rs3041, %f6842;}

	// end inline asm
	mov.u32 	%r19660, %r20556;
	mov.f32 	%f11435, %f11659;
	@%p2104 bra 	$L__BB0_65;
	setp.eq.f32 	%p2107, %f30, 0f7F800000;
	@%p2107 bra 	$L__BB0_64;
	mov.b32 	%r119, %f28;
	shl.b32 	%r11926, %r119, 8;
	or.b32  	%r120, %r11926, -2147483648;
	mov.b64 	%rd9072, 0;
	mov.b32 	%r19657, 0;
	mov.u64 	%rd9070, __cudart_i2opi_f;
	mov.u64 	%rd9071, %rd5;
$L__BB0_60:
	.pragma "nounroll";
	ld.global.nc.u32 	%r11927, [%rd9070];
	mad.wide.u32 	%rd6400, %r11927, %r120, %rd9072;
	shr.u64 	%rd9072, %rd6400, 32;
	st.local.u32 	[%rd9071], %rd6400;
	add.s32 	%r19657, %r19657, 1;
	add.s64 	%rd9071, %rd9071, 4;
	add.s64 	%rd9070, %rd9070, 4;
	setp.ne.s32 	%p2108, %r19657, 6;
	@%p2108 bra 	$L__BB0_60;
	shr.u32 	%r11928, %r119, 23;
	st.local.u32 	[%rd5+24], %rd9072;
	and.b32  	%r123, %r11928, 31;
	and.b32  	%r11929, %r11928, 224;
	add.s32 	%r11930, %r11929, -128;
	shr.u32 	%r11931, %r11930, 5;
	mul.wide.u32 	%rd6401, %r11931, 4;
	sub.s64 	%rd65, %rd5, %rd6401;
	ld.local.u32 	%r19658, [%rd65+24];
	ld.local.u32 	%r19659, [%rd65+20];
	setp.eq.s32 	%p2109, %r123, 0;
	@%p2109 bra 	$L__BB0_63;
	shf.l.wrap.b32 	%r19658, %r19659, %r19658, %r123;
	ld.local.u32 	%r11932, [%rd65+16];
	shf.l.wrap.b32 	%r19659, %r11932, %r19659, %r123;
$L__BB0_63:
	shr.u32 	%r11933, %r19658, 30;
	shf.l.wrap.b32 	%r11934, %r19659, %r19658, 2;
	shl.b32 	%r11935, %r19659, 2;
	shr.u32 	%r11936, %r11934, 31;
	add.s32 	%r11937, %r11936, %r11933;
	neg.s32 	%r11938, %r11937;
	setp.lt.s32 	%p2110, %r119, 0;
	selp.b32 	%r19660, %r11938, %r11937, %p2110;
	xor.b32  	%r11939, %r11934, %r119;
	shr.s32 	%r11940, %r11934, 31;
	xor.b32  	%r11941, %r11940, %r11934;
	xor.b32  	%r11942, %r11940, %r11935;
	cvt.u64.u32 	%rd6402, %r11941;
	shl.b64 	%rd6403, %rd6402, 32;
	cvt.u64.u32 	%rd6404, %r11942;
	or.b64  	%rd6405, %rd6403, %rd6404;
	cvt.rn.f64.s64 	%fd812, %rd6405;
	mul.f64 	%fd813, %fd812, 0d3BF921FB54442D19;
	cvt.rn.f32.f64 	%f6855, %fd813;
	neg.f32 	%f6856, %f6855;
	setp.lt.s32 	%p2111, %r11939, 0;
	selp.f32 	%f11435, %f6856, %f6855, %p2111;
	bra.uni 	$L__BB0_65;
$L__BB0_64:
	mov.f32 	%f6857, 0f00000000;
	mul.rn.f32 	%f11435, %f28, %f6857;
	mov.b32 	%r19660, 0;
$L__BB0_65:
	mul.rn.f32 	%f6859, %f11435, %f11435;
	and.b32  	%r11944, %r19660, 1;
	setp.eq.b32 	%p2112, %r11944, 1;
	selp.f32 	%f6860, 0f3F800000, %f11435, %p2112;
	fma.rn.f32 	%f6861, %f6859, %f6860, 0f00000000;
	fma.rn.f32 	%f6862, %f6859, 0f37CBAC00, 0fBAB607ED;
	selp.f32 	%f6863, %f6862, 0fB94D4153, %p2112;
	selp.f32 	%f6864, 0f3D2AAABB, 0f3C0885E4, %p2112;
	fma.rn.f32 	%f6865, %f6863, %f6859, %f6864;
	selp.f32 	%f6866, 0fBEFFFFFF, 0fBE2AAAA8, %p2112;
	fma.rn.f32 	%f6867, %f6865, %f6859, %f6866;
	fma.rn.f32 	%f6868, %f6867, %f6861, %f6860;
	and.b32  	%r11945, %r19660, 2;
	setp.eq.s32 	%p2113, %r11945, 0;
	mov.f32 	%f6869, 0f00000000;
	sub.f32 	%f6870, %f6869, %f6868;
	selp.f32 	%f6871, %f6868, %f6870, %p2113;
	neg.f32 	%f6858, %f6871;
	// begin inline asm
	{  cvt.rn.f16.f32 %rs3042, %f6858;}

	// end inline asm
	ld.global.u16 	%rs3050, [%rd36+96];
	ld.global.u16 	%rs3044, [%rd37+96];
	// begin inline asm
	{mul.f16 %rs3043,%rs3044,%rs3042;
}
	// end inline asm
	// begin inline asm
	{mul.f16 %rs3046,%rs2982,%rs3043;
}
	// end inline asm
	// begin inline asm
	{fma.rn.f16 %rs3049,%rs3050,%rs3041,%rs3046;
}
	// end inline asm
	st.shared.u16 	[%r50+96], %rs3049;
	// begin inline asm
	{mul.f16 %rs3053,%rs3044,%rs3041;
}
	// end inline asm
	// begin inline asm
	{fma.rn.f16 %rs3056,%rs3050,%rs3042,%rs3053;
}
	// end inline asm
	st.shared.u16 	[%r50+8288], %rs3056;
	mul.f64 	%fd814, %fd1, 0d403921FB54442D18;
	mul.f64 	%fd815, %fd814, 0d3F70000000000000;
	cvt.rn.f32.f64 	%f37, %fd815;
	mul.f32 	%f6872, %f37, 0f3F22F983;
	cvt.rni.s32.f32 	%r20564, %f6872;
	cvt.rn.f32.s32 	%f6873, %r20564;
	fma.rn.f32 	%f6874, %f6873, 0fBFC90FDA, %f37;
	fma.rn.f32 	%f6875, %f6873, 0fB3A22168, %f6874;
	fma.rn.f32 	%f11661, %f6873, 0fA7C234C5, %f6875;
	abs.f32 	%f39, %f37;
	setp.ltu.f32 	%p2114, %f39, 0f47CE4780;
	mov.u32 	%r19664, %r20564;
	mov.f32 	%f11436, %f11661;
	@%p2114 bra 	$L__BB0_73;
	setp.eq.f32 	%p2115, %f39, 0f7F800000;
	@%p2115 bra 	$L__BB0_72;
	mov.b32 	%r133, %f37;
	shl.b32 	%r11947, %r133, 8;
	or.b32  	%r134, %r11947, -2147483648;
	mov.b64 	%rd9075, 0;
	mov.b32 	%r19661, 0;
	mov.u64 	%rd9073, __cudart_i2opi_f;
	mov.u64 	%rd9074, %rd6;
$L__BB0_68:
	.pragma "nounroll";
	ld.global.nc.u32 	%r11948, [%rd9073];
	mad.wide.u32 	%rd6408, %r11948, %r134, %rd9075;
	shr.u64 	%rd9075, %rd6408, 32;
	st.local.u32 	[%rd9074], %rd6408;
	add.s32 	%r19661, %r19661, 1;
	add.s64 	%rd9074, %rd9074, 4;
	add.s64 	%rd9073, %rd9073, 4;
	setp.ne.s32 	%p2116, %r19661, 6;
	@%p2116 bra 	$L__BB0_68;
	shr.u32 	%r11949, %r133, 23;
	st.local.u32 	[%rd6+24], %rd9075;
	and.b32  	%r137, %r11949, 31;
	and.b32  	%r11950, %r11949, 224;
	add.s32 	%r11951, %r11950, -128;
	shr.u32 	%r11952, %r11951, 5;
	mul.wide.u32 	%rd6409, %r11952, 4;
	sub.s64 	%rd72, %rd6, %rd6409;
	ld.local.u32 	%r19662, [%rd72+24];
	ld.local.u32 	%r19663, [%rd72+20];
	setp.eq.s32 	%p2117, %r137, 0;
	@%p2117 bra 	$L__BB0_71;
	shf.l.wrap.b32 	%r19662, %r19663, %r19662, %r137;
	ld.local.u32 	%r11953, [%rd72+16];
	shf.l.wrap.b32 	%r19663, %r11953, %r19663, %r137;
$L__BB0_71:
	shr.u32 	%r11954, %r19662, 30;
	shf.l.wrap.b32 	%r11955, %r19663, %r19662, 2;
	shl.b32 	%r11956, %r19663, 2;
	shr.u32 	%r11957, %r11955, 31;
	add.s32 	%r11958, %r11957, %r11954;
	neg.s32 	%r11959, %r11958;
	setp.lt.s32 	%p2118, %r133, 0;
	selp.b32 	%r19664, %r11959, %r11958, %p2118;
	xor.b32  	%r11960, %r11955, %r133;
	shr.s32 	%r11961, %r11955, 31;
	xor.b32  	%r11962, %r11961, %r11955;
	xor.b32  	%r11963, %r11961, %r11956;
	cvt.u64.u32 	%rd6410, %r11962;
	shl.b64 	%rd6411, %rd6410, 32;
	cvt.u64.u32 	%rd6412, %r11963;
	or.b64  	%rd6413, %rd6411, %rd6412;
	cvt.rn.f64.s64 	%fd816, %rd6413;
	mul.f64 	%fd817, %fd816, 0d3BF921FB54442D19;
	cvt.rn.f32.f64 	%f6876, %fd817;
	neg.f32 	%f6877, %f6876;
	setp.lt.s32 	%p2119, %r11960, 0;
	selp.f32 	%f11436, %f6877, %f6876, %p2119;
	bra.uni 	$L__BB0_73;
$L__BB0_72:
	mov.f32 	%f6878, 0f00000000;
	mul.rn.f32 	%f11436, %f37, %f6878;
	mov.b32 	%r19664, 0;
$L__BB0_73:
	setp.ltu.f32 	%p2120, %f39, 0f47CE4780;
	add.s32 	%r11965, %r19664, 1;
	mul.rn.f32 	%f6880, %f11436, %f11436;
	and.b32  	%r11966, %r19664, 1;
	setp.eq.b32 	%p2121, %r11966, 1;
	selp.f32 	%f6881, %f11436, 0f3F800000, %p2121;
	fma.rn.f32 	%f6882, %f6880, %f6881, 0f00000000;
	fma.rn.f32 	%f6883, %f6880, 0f37CBAC00, 0fBAB607ED;
	selp.f32 	%f6884, 0fB94D4153, %f6883, %p2121;
	selp.f32 	%f6885, 0f3C0885E4, 0f3D2AAABB, %p2121;
	fma.rn.f32 	%f6886, %f6884, %f6880, %f6885;
	selp.f32 	%f6887, 0fBE2AAAA8, 0fBEFFFFFF, %p2121;
	fma.rn.f32 	%f6888, %f6886, %f6880, %f6887;
	fma.rn.f32 	%f6889, %f6888, %f6882, %f6881;
	and.b32  	%r11967, %r11965, 2;
	setp.eq.s32 	%p2122, %r11967, 0;
	mov.f32 	%f6890, 0f00000000;
	sub.f32 	%f6891, %f6890, %f6889;
	selp.f32 	%f6879, %f6889, %f6891, %p2122;
	// begin inline asm
	{  cvt.rn.f16.f32 %rs3060, %f6879;}

	// end inline asm
	mov.u32 	%r19668, %r20564;
	mov.f32 	%f11437, %f11661;
	@%p2120 bra 	$L__BB0_81;
	setp.eq.f32 	%p2123, %f39, 0f7F800000;
	@%p2123 bra 	$L__BB0_80;
	mov.b32 	%r146, %f37;
	shl.b32 	%r11969, %r146, 8;
	or.b32  	%r147, %r11969, -2147483648;
	mov.b64 	%rd9078, 0;
	mov.b32 	%r19665, 0;
	mov.u64 	%rd9076, __cudart_i2opi_f;
	mov.u64 	%rd9077, %rd5;
$L__BB0_76:
	.pragma "nounroll";
	ld.global.nc.u32 	%r11970, [%rd9076];
	mad.wide.u32 	%rd6416, %r11970, %r147, %rd9078;
	shr.u64 	%rd9078, %rd6416, 32;
	st.local.u32 	[%rd9077], %rd6416;
	add.s32 	%r19665, %r19665, 1;
	add.s64 	%rd9077, %rd9077, 4;
	add.s64 	%rd9076, %rd9076, 4;
	setp.ne.s32 	%p2124, %r19665, 6;
	@%p2124 bra 	$L__BB0_76;
	shr.u32 	%r11971, %r146, 23;
	st.local.u32 	[%rd5+24], %rd9078;
	and.b32  	%r150, %r11971, 31;
	and.b32  	%r11972, %r11971, 224;
	add.s32 	%r11973, %r11972, -128;
	shr.u32 	%r11974, %r11973, 5;
	mul.wide.u32 	%rd6417, %r11974, 4;
	sub.s64 	%rd79, %rd5, %rd6417;
	ld.local.u32 	%r19666, [%rd79+24];
	ld.local.u32 	%r19667, [%rd79+20];
	setp.eq.s32 	%p2125, %r150, 0;
	@%p2125 bra 	$L__BB0_79;
	shf.l.wrap.b32 	%r19666, %r19667, %r19666, %r150;
	ld.local.u32 	%r11975, [%rd79+16];
	shf.l.wrap.b32 	%r19667, %r11975, %r19667, %r150;
$L__BB0_79:
	shr.u32 	%r11976, %r19666, 30;
	shf.l.wrap.b32 	%r11977, %r19667, %r19666, 2;
	shl.b32 	%r11978, %r19667, 2;
	shr.u32 	%r11979, %r11977, 31;
	add.s32 	%r11980, %r11979, %r11976;
	neg.s32 	%r11981, %r11980;
	setp.lt.s32 	%p2126, %r146, 0;
	selp.b32 	%r19668, %r11981, %r11980, %p2126;
	xor.b32  	%r11982, %r11977, %r146;
	shr.s32 	%r11983, %r11977, 31;
	xor.b32  	%r11984, %r11983, %r11977;
	xor.b32  	%r11985, %r11983, %r11978;
	cvt.u64.u32 	%rd6418, %r11984;
	shl.b64 	%rd6419, %rd6418, 32;
	cvt.u64.u32 	%rd6420, %r11985;
	or.b64  	%rd6421, %rd6419, %rd6420;
	cvt.rn.f64.s64 	%fd818, %rd6421;
	mul.f64 	%fd819, %fd818, 0d3BF921FB54442D19;
	cvt.rn.f32.f64 	%f6892, %fd819;
	neg.f32 	%f6893, %f6892;
	setp.lt.s32 	%p2127, %r11982, 0;
	selp.f32 	%f11437, %f6893, %f6892, %p2127;
	bra.uni 	$L__BB0_81;
$L__BB0_80:
	mov.f32 	%f6894, 0f00000000;
	mul.rn.f32 	%f11437, %f37, %f6894;
	mov.b32 	%r19668, 0;
$L__BB0_81:
	mul.rn.f32 	%f6896, %f11437, %f11437;
	and.b32  	%r11987, %r19668, 1;
	setp.eq.b32 	%p2128, %r11987, 1;
	selp.f32 	%f6897, 0f3F800000, %f11437, %p2128;
	fma.rn.f32 	%f6898, %f6896, %f6897, 0f00000000;
	fma.rn.f32 	%f6899, %f6896, 0f37CBAC00, 0fBAB607ED;
	selp.f32 	%f6900, %f6899, 0fB94D4153, %p2128;
	selp.f32 	%f6901, 0f3D2AAABB, 0f3C0885E4, %p2128;
	fma.rn.f32 	%f6902, %f6900, %f6896, %f6901;
	selp.f32 	%f6903, 0fBEFFFFFF, 0fBE2AAAA8, %p2128;
	fma.rn.f32 	%f6904, %f6902, %f6896, %f6903;
	fma.rn.f32 	%f6905, %f6904, %f6898, %f6897;
	and.b32  	%r11988, %r19668, 2;
	setp.eq.s32 	%p2129, %r11988, 0;
	mov.f32 	%f6906, 0f00000000;
	sub.f32 	%f6907, %f6906, %f6905;
	selp.f32 	%f6908, %f6905, %f6907, %p2129;
	neg.f32 	%f6895, %f6908;
	// begin inline asm
	{  cvt.rn.f16.f32 %rs3061, %f6895;}

	// end inline asm
	ld.global.u16 	%rs3069, [%rd36+128];
	ld.global.u16 	%rs3063, [%rd37+128];
	// begin inline asm
	{mul.f16 %rs3062,%rs3063,%rs3061;
}
	// end inline asm
	// begin inline asm
	{mul.f16 %rs3065,%rs2982,%rs3062;
}
	// end inline asm
	// begin inline asm
	{fma.rn.f16 %rs3068,%rs3069,%rs3060,%rs3065;
}
	// end inline asm
	st.shared.u16 	[%r50+128], %rs3068;
	// begin inline asm
	{mul.f16 %rs3072,%rs3063,%rs3060;
}
	// end inline asm
	// begin inline asm
	{fma.rn.f16 %rs3075,%rs3069,%rs3061,%rs3072;
}
	// end inline asm
	st.shared.u16 	[%r50+8320], %rs3075;
	mul.f64 	%fd820, %fd1, 0d403F6A7A2955385E;
	mul.f64 	%fd821, %fd820, 0d3F70000000000000;
	cvt.rn.f32.f64 	%f46, %fd821;
	mul.f32 	%f6909, %f46, 0f3F22F983;
	cvt.rni.s32.f32 	%r20572, %f6909;
	cvt.rn.f32.s32 	%f6910, %r20572;
	fma.rn.f32 	%f6911, %f6910, 0fBFC90FDA, %f46;
	fma.rn.f32 	%f6912, %f6910, 0fB3A22168, %f6911;
	fma.rn.f32 	%f11663, %f6910, 0fA7C234C5, %f6912;
	abs.f32 	%f48, %f46;
	setp.ltu.f32 	%p2130, %f48, 0f47CE4780;
	mov.u32 	%r19672, %r20572;
	mov.f32 	%f11438, %f11663;
	@%p2130 bra 	$L__BB0_89;
	setp.eq.f32 	%p2131, %f48, 0f7F800000;
	@%p2131 bra 	$L__BB0_88;
	mov.b32 	%r160, %f46;
	shl.b32 	%r11990, %r160, 8;
	or.b32  	%r161, %r11990, -2147483648;
	mov.b64 	%rd9081, 0;
	mov.b32 	%r19669, 0;
	mov.u64 	%rd9079, __cudart_i2opi_f;
	mov.u64 	%rd9080, %rd6;
$L__BB0_84:
	.pragma "nounroll";
	ld.global.nc.u32 	%r11991, [%rd9079];
	mad.wide.u32 	%rd6424, %r11991, %r161, %rd9081;
	shr.u64 	%rd9081, %rd6424, 32;
	st.local.u32 	[%rd9080], %rd6424;
	add.s32 	%r19669, %r19669, 1;
	add.s64 	%rd9080, %rd9080, 4;
	add.s64 	%rd9079, %rd9079, 4;
	setp.ne.s32 	%p2132, %r19669, 6;
	@%p2132 bra 	$L__BB0_84;
	shr.u32 	%r11992, %r160, 23;
	st.local.u32 	[%rd6+24], %rd9081;
	and.b32  	%r164, %r11992, 31;
	and.b32  	%r11993, %r11992, 224;
	add.s32 	%r11994, %r11993, -128;
	shr.u32 	%r11995, %r11994, 5;
	mul.wide.u32 	%rd6425, %r11995, 4;
	sub.s64 	%rd86, %rd6, %rd6425;
	ld.local.u32 	%r19670, [%rd86+24];
	ld.local.u32 	%r19671, [%rd86+20];
	setp.eq.s32 	%p2133, %r164, 0;
	@%p2133 bra 	$L__BB0_87;
	shf.l.wrap.b32 	%r19670, %r19671, %r19670, %r164;
	ld.local.u32 	%r11996, [%rd86+16];
	shf.l.wrap.b32 	%r19671, %r11996, %r19671, %r164;
$L__BB0_87:
	shr.u32 	%r11997, %r19670, 30;
	shf.l.wrap.b32 	%r11998, %r19671, %r19670, 2;
	shl.b32 	%r11999, %r19671, 2;
	shr.u32 	%r12000, %r11998, 31;
	add.s32 	%r12001, %r12000, %r11997;
	neg.s32 	%r12002, %r12001;
	setp.lt.s32 	%p2134, %r160, 0;
	selp.b32 	%r19672, %r12002, %r12001, %p2134;
	xor.b32  	%r12003, %r11998, %r160;
	shr.s32 	%r12004, %r11998, 31;
	xor.b32  	%r12005, %r12004, %r11998;
	xor.b32  	%r12006, %r12004, %r11999;
	cvt.u64.u32 	%rd6426, %r12005;
	shl.b64 	%rd6427, %rd6426, 32;
	cvt.u64.u32 	%rd6428, %r12006;
	or.b64  	%rd6429, %rd6427, %rd6428;
	cvt.rn.f64.s64 	%fd822, %rd6429;
	mul.f64 	%fd823, %fd822, 0d3BF921FB54442D19;
	cvt.rn.f32.f64 	%f6913, %fd823;
	neg.f32 	%f6914, %f6913;
	setp.lt.s32 	%p2135, %r12003, 0;
	selp.f32 	%f11438, %f6914, %f6913, %p2135;
	bra.uni 	$L__BB0_89;
$L__BB0_88:
	mov.f32 	%f6915, 0f00000000;
	mul.rn.f32 	%f11438, %f46, %f6915;
	mov.b32 	%r19672, 0;
$L__BB0_89:
	setp.ltu.f32 	%p2136, %f48, 0f47CE4780;
	add.s32 	%r12008, %r19672, 1;
	mul.rn.f32 	%f6917, %f11438, %f11438;
	and.b32  	%r12009, %r19672, 1;
	setp.eq.b32 	%p2137, %r12009, 1;
	selp.f32 	%f6918, %f11438, 0f3F800000, %p2137;
	fma.rn.f32 	%f6919, %f6917, %f6918, 0f00000000;
	fma.rn.f32 	%f6920, %f6917, 0f37CBAC00, 0fBAB607ED;
	selp.f32 	%f6921, 0fB94D4153, %f6920, %p2137;
	selp.f32 	%f6922, 0f3C0885E4, 0f3D2AAABB, %p2137;
	fma.rn.f32 	%f6923, %f6921, %f6917, %f6922;
	selp.f32 	%f6924, 0fBE2AAAA8, 0fBEFFFFFF, %p2137;
	fma.rn.f32 	%f6925, %f6923, %f6917, %f6924;
	fma.rn.f32 	%f6926, %f6925, %f6919, %f6918;
	and.b32  	%r12010, %r12008, 2;
	setp.eq.s32 	%p2138, %r12010, 0;
	mov.f32 	%f6927, 0f00000000;
	sub.f32 	%f6928, %f6927, %f6926;
	selp.f32 	%f6916, %f6926, %f6928, %p2138;
	// begin inline asm
	{  cvt.rn.f16.f32 %rs3079, %f6916;}

	// end inline asm
	mov.u32 	%r19676, %r20572;
	mov.f32 	%f11439, %f11663;
	@%p2136 bra 	$L__BB0_97;
	setp.eq.f32 	%p2139, %f48, 0f7F800000;
	@%p2139 bra 	$L__BB0_96;
	mov.b32 	%r173, %f46;
	shl.b32 	%r12012, %r173, 8;
	or.b32  	%r174, %r12012, -2147483648;
	mov.b64 	%rd9084, 0;
	mov.b32 	%r19673, 0;
	mov.u64 	%rd9082, __cudart_i2opi_f;
	mov.u64 	%rd9083, %rd5;
$L__BB0_92:
	.pragma "nounroll";
	ld.global.nc.u32 	%r12013, [%rd9082];
	mad.wide.u32 	%rd6432, %r12013, %r174, %rd9084;
	shr.u64 	%rd9084, %rd6432, 32;
	st.local.u32 	[%rd9083], %rd6432;
	add.s32 	%r19673, %r19673, 1;
	add.s64 	%rd9083, %rd9083, 4;
	add.s64 	%rd9082, %rd9082, 4;
	setp.ne.s32 	%p2140, %r19673, 6;
	@%p2140 bra 	$L__BB0_92;
	shr.u32 	%r12014, %r173, 23;
	st.local.u32 	[%rd5+24], %rd9084;
	and.b32  	%r177, %r12014, 31;
	and.b32  	%r12015, %r12014, 224;
	add.s32 	%r12016, %r12015, -128;
	shr.u32 	%r12017, %r12016, 5;
	mul.wide.u32 	%rd6433, %r12017, 4;
	sub.s64 	%rd93, %rd5, %rd6433;
	ld.local.u32 	%r19674, [%rd93+24];
	ld.local.u32 	%r19675, [%rd93+20];
	setp.eq.s32 	%p2141, %r177, 0;
	@%p2141 bra 	$L__BB0_95;
	shf.l.wrap.b32 	%r19674, %r19675, %r19674, %r177;
	ld.local.u32 	%r12018, [%rd93+16];
	shf.l.wrap.b32 	%r19675, %r12018, %r19675, %r177;
$L__BB0_95:
	shr.u32 	%r12019, %r19674, 30;
	shf.l.wrap.b32 	%r12020, %r19675, %r19674, 2;
	shl.b32 	%r12021, %r19675, 2;
	shr.u32 	%r12022, %r12020, 31;
	add.s32 	%r12023, %r12022, %r12019;
	neg.s32 	%r12024, %r12023;
	setp.lt.s32 	%p2142, %r173, 0;
	selp.b32 	%r19676, %r12024, %r12023, %p2142;
	xor.b32  	%r12025, %r12020, %r173;
	shr.s32 	%r12026, %r12020, 31;
	xor.b32  	%r12027, %r12026, %r12020;
	xor.b32  	%r12028, %r12026, %r12021;
	cvt.u64.u32 	%rd6434, %r12027;
	shl.b64 	%rd6435, %rd6434, 32;
	cvt.u64.u32 	%rd6436, %r12028;
	or.b64  	%rd6437, %rd6435, %rd6436;
	cvt.rn.f64.s64 	%fd824, %rd6437;
	mul.f64 	%fd825, %fd824, 0d3BF921FB54442D19;
	cvt.rn.f32.f64 	%f6929, %fd825;
	neg.f32 	%f6930, %f6929;
	setp.lt.s32 	%p2143, %r12025, 0;
	selp.f32 	%f11439, %f6930, %f6929, %p2143;
	bra.uni 	$L__BB0_97;
$L__BB0_96:
	mov.f32 	%f6931, 0f00000000;
	mul.rn.f32 	%f11439, %f46, %f6931;
	mov.b32 	%r19676, 0;
$L__BB0_97:
	mul.rn.f32 	%f6933, %f11439, %f11439;
	and.b32  	%r12030, %r19676, 1;
	setp.eq.b32 	%p2144, %r12030, 1;
	selp.f32 	%f6934, 0f3F800000, %f11439, %p2144;
	fma.rn.f32 	%f6935, %f6933, %f6934, 0f00000000;
	fma.rn.f32 	%f6936, %f6933, 0f37CBAC00, 0fBAB607ED;
	selp.f32 	%f6937, %f6936, 0fB94D4153, %p2144;
	selp.f32 	%f6938, 0f3D2AAABB, 0f3C0885E4, %p2144;
	fma.rn.f32 	%f6939, %f6937, %f6933, %f6938;
	selp.f32 	%f6940, 0fBEFFFFFF, 0fBE2AAAA8, %p2144;
	fma.rn.f32 	%f6941, %f6939, %f6933, %f6940;
	fma.rn.f32 	%f6942, %f6941, %f6935, %f6934;
	and.b32  	%r12031, %r19676, 2;
	setp.eq.s32 	%p2145, %r12031, 0;
	mov.f32 	%f6943, 0f00000000;
	sub.f32 	%f6944, %f6943, %f6942;
	selp.f32 	%f6945, %f6942, %f6944, %p2145;
	neg.f32 	%f6932, %f6945;
	// begin inline asm
	{  cvt.rn.f16.f32 %rs3080, %f6932;}

	// end inline asm
	ld.global.u16 	%rs3088, [%rd36+160];
	ld.global.u16 	%rs3082, [%rd37+160];
	// begin inline asm
	{mul.f16 %rs3081,%rs3082,%rs3080;
}
	// end inline asm
	// begin inline asm
	{mul.f16 %rs3084,%rs2982,%rs3081;
}
	// end inline asm
	// begin inline asm
	{fma.rn.f16 %rs3087,%rs3088,%rs3079,%rs3084;
}
	// end inline asm
	st.shared.u16 	[%r50+160], %rs3087;
	// begin inline asm
	{mul.f16 %rs3091,%rs3082,%rs3079;
}
	// end inline asm
	// begin inline asm
	{fma.rn.f16 %rs3094,%rs3088,%rs3080,%rs3091;
}
	// end inline asm
	st.shared.u16 	[%r50+8352], %rs3094;
	mul.f64 	%fd826, %fd1, 0d4042D97C7F3321D2;
	mul.f64 	%fd827, %fd826, 0d3F70000000000000;
	cvt.rn.f32.f64 	%f55, %fd827;
	mul.f32 	%f6946, %f55, 0f3F22F983;
	cvt.rni.s32.f32 	%r20580, %f6946;
	cvt.rn.f32.s32 	%f6947, %r20580;
	fma.rn.f32 	%f6948, %f6947, 0fBFC90FDA, %f55;
	fma.rn.f32 	%f6949, %f6947, 0fB3A22168, %f6948;
	fma.rn.f32 	%f11665, %f6947, 0fA7C234C5, %f6949;
	abs.f32 	%f57, %f55;
	setp.ltu.f32 	%p2146, %f57, 0f47CE4780;
	mov.u32 	%r19680, %r20580;
	mov.f32 	%f11440, %f11665;
	@%p2146 bra 	$L__BB0_105;
	setp.eq.f32 	%p2147, %f57, 0f7F800000;
	@%p2147 bra 	$L__BB0_104;
	mov.b32 	%r187, %f55;
	shl.b32 	%r12033, %r187, 8;
	or.b32  	%r188, %r12033, -2147483648;
	mov.b64 	%rd9087, 0;
	mov.b32 	%r19677, 0;
	mov.u64 	%rd9085, __cudart_i2opi_f;
	mov.u64 	%rd9086, %rd6;
$L__BB0_100:
	.pragma "nounroll";
	ld.global.nc.u32 	%r12034, [%rd9085];
	mad.wide.u32 	%rd6440, %r12034, %r188, %rd9087;
	shr.u64 	%rd9087, %rd6440, 32;
	st.local.u32 	[%rd9086], %rd6440;
	add.s32 	%r19677, %r19677, 1;
	add.s64 	%rd9086, %rd9086, 4;
	add.s64 	%rd9085, %rd9085, 4;
	setp.ne.s32 	%p2148, %r19677, 6;
	@%p2148 bra 	$L__BB0_100;
	shr.u32 	%r12035, %r187, 23;
	st.local.u32 	[%rd6+24], %rd9087;
	and.b32  	%r191, %r12035, 31;
	and.b32  	%r12036, %r12035, 224;
	add.s32 	%r12037, %r12036, -128;
	shr.u32 	%r12038, %r12037, 5;
	mul.wide.u32 	%rd6441, %r12038, 4;
	sub.s64 	%rd100, %rd6, %rd6441;
	ld.local.u32 	%r19678, [%rd100+24];
	ld.local.u32 	%r19679, [%rd100+20];
	setp.eq.s32 	%p2149, %r191, 0;
	@%p2149 bra 	$L__BB0_103;
	shf.l.wrap.b32 	%r19678, %r19679, %r19678, %r191;
	ld.local.u32 	%r12039, [%rd100+16];
	shf.l.wrap.b32 	%r19679, %r12039, %r19679, %r191;
$L__BB0_103:
	shr.u32 	%r12040, %r19678, 30;
	shf.l.wrap.b32 	%r12041, %r19679, %r19678, 2;
	shl.b32 	%r12042, %r19679, 2;
	shr.u32 	%r12043, %r12041, 31;
	add.s32 	%r12044, %r12043, %r12040;
	neg.s32 	%r12045, %r12044;
	setp.lt.s32 	%p2150, %r187, 0;
	selp.b32 	%r19680, %r12045, %r12044, %p2150;
	xor.b32  	%r12046, %r12041, %r187;
	shr.s32 	%r12047, %r12041, 31;
	xor.b32  	%r12048, %r12047, %r12041;
	xor.b32  	%r12049, %r12047, %r12042;
	cvt.u64.u32 	%rd6442, %r12048;
	shl.b64 	%rd6443, %rd6442, 32;
	cvt.u64.u32 	%rd6444, %r12049;
	or.b64  	%rd6445, %rd6443, %rd6444;
	cvt.rn.f64.s64 	%fd828, %rd6445;
	mul.f64 	%fd829, %fd828, 0d3BF921FB54442D19;
	cvt.rn.f32.f64 	%f6950, %fd829;
	neg.f32 	%f6951, %f6950;
	setp.lt.s32 	%p2151, %r12046, 0;
	selp.f32 	%f11440, %f6951, %f6950, %p2151;
	bra.uni 	$L__BB0_105;
$L__BB0_104:
	mov.f32 	%f6952, 0f00000000;
	mul.rn.f32 	%f11440, %f55, %f6952;
	mov.b32 	%r19680, 0;
$L__BB0_105:
	setp.ltu.f32 	%p2152, %f57, 0f47CE4780;
	add.s32 	%r12051, %r19680, 1;
	mul.rn.f32 	%f6954, %f11440, %f11440;
	and.b32  	%r12052, %r19680, 1;
	setp.eq.b32 	%p2153, %r12052, 1;
	selp.f32 	%f6955, %f11440, 0f3F800000, %p2153;
	fma.rn.f32 	%f6956, %f6954, %f6955, 0f00000000;
	fma.rn.f32 	%f6957, %f6954, 0f37CBAC00, 0fBAB607ED;
	selp.f32 	%f6958, 0fB94D4153, %f6957, %p2153;
	selp.f32 	%f6959, 0f3C0885E4, 0f3D2AAABB, %p2153;
	fma.rn.f32 	%f6960, %f6958, %f6954, %f6959;
	selp.f32 	%f6961, 0fBE2AAAA8, 0fBEFFFFFF, %p2153;
	fma.rn.f32 	%f6962, %f6960, %f6954, %f6961;
	fma.rn.f32 	%f6963, %f6962, %f6956, %f6955;
	and.b32  	%r12053, %r12051, 2;
	setp.eq.s32 	%p2154, %r12053, 0;
	mov.f32 	%f6964, 0f00000000;
	sub.f32 	%f6965, %f6964, %f6963;
	selp.f32 	%f6953, %f6963, %f6965, %p2154;
	// begin inline asm
	{  cvt.rn.f16.f32 %rs3098, %f6953;}

	// end inline asm
	mov.u32 	%r19684, %r20580;
	mov.f32 	%f11441, %f11665;
	@%p2152 bra 	$L__BB0_113;
	setp.eq.f32 	%p2155, %f57, 0f7F800000;
	@%p2155 bra 	$L__BB0_112;
	mov.b32 	%r200, %f55;
	shl.b32 	%r12055, %r200, 8;
	or.b32  	%r201, %r12055, -2147483648;
	mov.b64 	%rd9090, 0;
	mov.b32 	%r19681, 0;
	mov.u64 	%rd9088, __cudart_i2opi_f;
	mov.u64 	%rd9089, %rd5;
$L__BB0_108:
	.pragma "nounroll";
	ld.global.nc.u32 	%r12056, [%rd9088];
	mad.wide.u32 	%rd6448, %r12056, %r201, %rd9090;
	shr.u64 	%rd9090, %rd6448, 32;
	st.local.u32 	[%rd9089], %rd6448;
	add.s32 	%r19681, %r19681, 1;
	add.s64 	%rd9089, %rd9089, 4;
	add.s64 	%rd9088, %rd9088, 4;
	setp.ne.s32 	%p2156, %r19681, 6;
	@%p2156 bra 	$L__BB0_108;
	shr.u32 	%r12057, %r200, 23;
	st.local.u32 	[%rd5+24], %rd9090;
	and.b32  	%r204, %r12057, 31;
	and.b32  	%r12058, %r12057, 224;
	add.s32 	%r12059, %r12058, -128;
	shr.u32 	%r12060, %r12059, 5;
	mul.wide.u32 	%rd6449, %r12060, 4;
	sub.s64 	%rd107, %rd5, %rd6449;
	ld.local.u32 	%r19682, [%rd107+24];
	ld.local.u32 	%r19683, [%rd107+20];
	setp.eq.s32 	%p2157, %r204, 0;
	@%p2157 bra 	$L__BB0_111;
	shf.l.wrap.b32 	%r19682, %r19683, %r19682, %r204;
	ld.local.u32 	%r12061, [%rd107+16];
	shf.l.wrap.b32 	%r19683, %r12061, %r19683, %r204;
$L__BB0_111:
	shr.u32 	%r12062, %r19682, 30;
	shf.l.wrap.b32 	%r12063, %r19683, %r19682, 2;
	shl.b32 	%r12064, %r19683, 2;
	shr.u32 	%r12065, %r12063, 31;
	add.s32 	%r12066, %r12065, %r12062;
	neg.s32 	%r12067, %r12066;
	setp.lt.s32 	%p2158, %r200, 0;
	selp.b32 	%r19684, %r12067, %r12066, %p2158;
	xor.b32  	%r12068, %r12063, %r200;
	shr.s32 	%r12069, %r12063, 31;
	xor.b32  	%r12070, %r12069, %r12063;
	xor.b32  	%r12071, %r12069, %r12064;
	cvt.u64.u32 	%rd6450, %r12070;
	shl.b64 	%rd6451, %rd6450, 32;
	cvt.u64.u32 	%rd6452, %r12071;
	or.b64  	%rd6453, %rd6451, %rd6452;
	cvt.rn.f64.s64 	%fd830, %rd6453;
	mul.f64 	%fd831, %fd830, 0d3BF921FB54442D19;
	cvt.rn.f32.f64 	%f6966, %fd831;
	neg.f32 	%f6967, %f6966;
	setp.lt.s32 	%p2159, %r12068, 0;
	selp.f32 	%f11441, %f6967, %f6966, %p2159;
	bra.uni 	$L__BB0_113;
$L__BB0_112:
	mov.f32 	%f6968, 0f00000000;
	mul.rn.f32 	%f11441, %f55, %f6968;
	mov.b32 	%r19684, 0;
$L__BB0_113:
	mul.rn.f32 	%f6970, %f11441, %f11441;
	and.b32  	%r12073, %r19684, 1;
	setp.eq.b32 	%p2160, %r12073, 1;
	selp.f32 	%f6971, 0f3F800000, %f11441, %p2160;
	fma.rn.f32 	%f6972, %f6970, %f6971, 0f00000000;
	fma.rn.f32 	%f6973, %f6970, 0f37CBAC00, 0fBAB607ED;
	selp.f32 	%f6974, %f6973, 0fB94D4153, %p2160;
	selp.f32 	%f6975, 0f3D2AAABB, 0f3C0885E4, %p2160;
	fma.rn.f32 	%f6976, %f6974, %f6970, %f6975;
	selp.f32 	%f6977, 0fBEFFFFFF, 0fBE2AAAA8, %p2160;
	fma.rn.f32 	%f6978, %f6976, %f6970, %f6977;
	fma.rn.f32 	%f6979, %f6978, %f6972, %f6971;
	and.b32  	%r12074, %r19684, 2;
	setp.eq.s32 	%p2161, %r12074, 0;
	mov.f32 	%f6980, 0f00000000;
	sub.f32 	%f6981, %f6980, %f6979;
	selp.f32 	%f6982, %f6979, %f6981, %p2161;
	neg.f32 	%f6969, %f6982;
	// begin inline asm
	{  cvt.rn.f16.f32 %rs3099, %f6969;}

	// end inline asm
	ld.global.u16 	%rs3107, [%rd36+192];
	ld.global.u16 	%rs3101, [%rd37+192];
	// begin inline asm
	{mul.f16 %rs3100,%rs3101,%rs3099;
}
	// end inline asm
	// begin inline asm
	{mul.f16 %rs3103,%rs2982,%rs3100;
}
	// end inline asm
	// begin inline asm
	{fma.rn.f16 %rs3106,%rs3107,%rs3098,%rs3103;
}
	// end inline asm
	st.shared.u16 	[%r50+192], %rs3106;
	// begin inline asm
	{mul.f16 %rs3110,%rs3101,%rs3098;
}
	// end inline asm
	// begin inline asm
	{fma.rn.f16 %rs3113,%rs3107,%rs3099,%rs3110;
}
	// end inline asm
	st.shared.u16 	[%r50+8384], %rs3113;
	mul.f64 	%fd832, %fd1, 0d4045FDBBE9BBA775;
	mul.f64 	%fd833, %fd832, 0d3F70000000000000;
	cvt.rn.f32.f64 	%f64, %fd833;
	mul.f32 	%f6983, %f64, 0f3F22F983;
	cvt.rni.s32.f32 	%r20588, %f6983;
	cvt.rn.f32.s32 	%f6984, %r20588;
	fma.rn.f32 	%f6985, %f6984, 0fBFC90FDA, %f64;
	fma.rn.f32 	%f6986, %f6984, 0fB3A22168, %f6985;
	fma.rn.f32 	%f11667, %f6984, 0fA7C234C5, %f6986;
	abs.f32 	%f66, %f64;
	setp.ltu.f32 	%p2162, %f66, 0f47CE4780;
	mov.u32 	%r19688, %r20588;
	mov.f32 	%f11442, %f11667;
	@%p2162 bra 	$L__BB0_121;
	setp.eq.f32 	%p2163, %f66, 0f7F800000;
	@%p2163 bra 	$L__BB0_120;
	mov.b32 	%r214, %f64;
	shl.b32 	%r12076, %r214, 8;
	or.b32  	%r215, %r12076, -2147483648;
	mov.b64 	%rd9093, 0;
	mov.b32 	%r19685, 0;
	mov.u64 	%rd9091, __cudart_i2opi_f;
	mov.u64 	%rd9092, %rd6;
$L__BB0_116:
	.pragma "nounroll";
	ld.global.nc.u32 	%r12077, [%rd9091];
	mad.wide.u32 	%rd6456, %r12077, %r215, %rd9093;
	shr.u64 	%rd9093, %rd6456, 32;
	st.local.u32 	[%rd9092], %rd6456;
	add.s32 	%r19685, %r19685, 1;
	add.s64 	%rd9092, %rd9092, 4;
	add.s64 	%rd9091, %rd9091, 4;
	setp.ne.s32 	%p2164, %r19685, 6;
	@%p2164 bra 	$L__BB0_116;
	shr.u32 	%r12078, %r214, 23;
	st.local.u32 	[%rd6+24], %rd9093;
	and.b32  	%r218, %r12078, 31;
	and.b32  	%r12079, %r12078, 224;
	add.s32 	%r12080, %r12079, -128;
	shr.u32 	%r12081, %r12080, 5;
	mul.wide.u32 	%rd6457, %r12081, 4;
	sub.s64 	%rd114, %rd6, %rd6457;
	ld.local.u32 	%r19686, [%rd114+24];
	ld.local.u32 	%r19687, [%rd114+20];
	setp.eq.s32 	%p2165, %r218, 0;
	@%p2165 bra 	$L__BB0_119;
	shf.l.wrap.b32 	%r19686, %r19687, %r19686, %r218;
	ld.local.u32 	%r12082, [%rd114+16];
	shf.l.wrap.b32 	%r19687, %r12082, %r19687, %r218;
$L__BB0_119:
	shr.u32 	%r12083, %r19686, 30;
	shf.l.wrap.b32 	%r12084, %r19687, %r19686, 2;
	shl.b32 	%r12085, %r19687, 2;
	shr.u32 	%r12086, %r12084, 31;
	add.s32 	%r12087, %r12086, %r12083;
	neg.s32 	%r12088, %r12087;
	setp.lt.s32 	%p2166, %r214, 0;
	selp.b32 	%r19688, %r12088, %r12087, %p2166;
	xor.b32  	%r12089, %r12084, %r214;
	shr.s32 	%r12090, %r12084, 31;
	xor.b32  	%r12091, %r12090, %r12084;
	xor.b32  	%r12092, %r12090, %r12085;
	cvt.u64.u32 	%rd6458, %r12091;
	shl.b64 	%rd6459, %rd6458, 32;
	cvt.u64.u32 	%rd6460, %r12092;
	or.b64  	%rd6461, %rd6459, %rd6460;
	cvt.rn.f64.s64 	%fd834, %rd6461;
	mul.f64 	%fd835, %fd834, 0d3BF921FB54442D19;
	cvt.rn.f32.f64 	%f6987, %fd835;
	neg.f32 	%f6988, %f6987;
	setp.lt.s32 	%p2167, %r12089, 0;
	selp.f32 	%f11442, %f6988, %f6987, %p2167;
	bra.uni 	$L__BB0_121;
$L__BB0_120:
	mov.f32 	%f6989, 0f00000000;
	mul.rn.f32 	%f11442, %f64, %f6989;
	mov.b32 	%r19688, 0;
$L__BB0_121:
	setp.ltu.f32 	%p2168, %f66, 0f47CE4780;
	add.s32 	%r12094, %r19688, 1;
	mul.rn.f32 	%f6991, %f11442, %f11442;
	and.b32  	%r12095, %r19688, 1;
	setp.eq.b32 	%p2169, %r12095, 1;
	selp.f32 	%f6992, %f11442, 0f3F800000, %p2169;
	fma.rn.f32 	%f6993, %f6991, %f6992, 0f00000000;
	fma.rn.f32 	%f6994, %f6991, 0f37CBAC00, 0fBAB607ED;
	selp.f32 	%f6995, 0fB94D4153, %f6994, %p2169;
	selp.f32 	%f6996, 0f3C0885E4, 0f3D2AAABB, %p2169;
	fma.rn.f32 	%f6997, %f6995, %f6991, %f6996;
	selp.f32 	%f6998, 0fBE2AAAA8, 0fBEFFFFFF, %p2169;
	fma.rn.f32 	%f6999, %f6997, %f6991, %f6998;
	fma.rn.f32 	%f7000, %f6999, %f6993, %f6992;
	and.b32  	%r12096, %r12094, 2;
	setp.eq.s32 	%p2170, %r12096, 0;
	mov.f32 	%f7001, 0f00000000;
	sub.f32 	%f7002, %f7001, %f7000;
	selp.f32 	%f6990, %f7000, %f7002, %p2170;
	// begin inline asm
	{  cvt.rn.f16.f32 %rs3117, %f6990;}

	// end inline asm
	mov.u32 	%r19692, %r20588;
	mov.f32 	%f11443, %f11667;
	@%p2168 bra 	$L__BB0_129;
	setp.eq.f32 	%p2171, %f66, 0f7F800000;
	@%p2171 bra 	$L__BB0_128;
	mov.b32 	%r227, %f64;
	shl.b32 	%r12098, %r227, 8;
	or.b32  	%r228, %r12098, -2147483648;
	mov.b64 	%rd9096, 0;
	mov.b32 	%r19689, 0;
	mov.u64 	%rd9094, __cudart_i2opi_f;
	mov.u64 	%rd9095, %rd5;
$L__BB0_124:
	.pragma "nounroll";
	ld.global.nc.u32 	%r12099, [%rd9094];
	mad.wide.u32 	%rd6464, %r12099, %r228, %rd9096;
	shr.u64 	%rd9096, %rd6464, 32;
	st.local.u32 	[%rd9095], %rd6464;
	add.s32 	%r19689, %r19689, 1;
	add.s64 	%rd9095, %rd9095, 4;
	add.s64 	%rd9094, %rd9094, 4;
	setp.ne.s32 	%p2172, %r19689, 6;
	@%p2172 bra 	$L__BB0_124;
	shr.u32 	%r12100, %r227, 23;
	st.local.u32 	[%rd5+24], %rd9096;
	and.b32  	%r231, %r12100, 31;
	and.b32  	%r12101, %r12100, 224;
	add.s32 	%r12102, %r12101, -128;
	shr.u32 	%r12103, %r12102, 5;
	mul.wide.u32 	%rd6465, %r12103, 4;
	sub.s64 	%rd121, %rd5, %rd6465;
	ld.local.u32 	%r19690, [%rd121+24];
	ld.local.u32 	%r19691, [%rd121+20];
	setp.eq.s32 	%p2173, %r231, 0;
	@%p2173 bra 	$L__BB0_127;
	shf.l.wrap.b32 	%r19690, %r19691, %r19690, %r231;
	ld.local.u32 	%r12104, [%rd121+16];
	shf.l.wrap.b32 	%r19691, %r12104, %r19691, %r231;
$L__BB0_127:
	shr.u32 	%r12105, %r19690, 30;
	shf.l.wrap.b32 	%r12106, %r19691, %r19690, 2;
	shl.b32 	%r12107, %r19691, 2;
	shr.u32 	%r12108, %r12106, 31;
	add.s32 	%r12109, %r12108, %r12105;
	neg.s32 	%r12110, %r12109;
	setp.lt.s32 	%p2174, %r227, 0;
	selp.b32 	%r19692, %r12110, %r12109, %p2174;
	xor.b32  	%r12111, %r12106, %r227;
	shr.s32 	%r12112, %r12106, 31;
	xor.b32  	%r12113, %r12112, %r12106;
	xor.b32  	%r12114, %r12112, %r12107;
	cvt.u64.u32 	%rd6466, %r12113;
	shl.b64 	%rd6467, %rd6466, 32;
	cvt.u64.u32 	%rd6468, %r12114;
	or.b64  	%rd6469, %rd6467, %rd6468;
	cvt.rn.f64.s64 	%fd836, %rd6469;
	mul.f64 	%fd837, %fd836, 0d3BF921FB54442D19;
	cvt.rn.f32.f64 	%f7003, %fd837;
	neg.f32 	%f7004, %f7003;
	setp.lt.s32 	%p2175, %r12111, 0;
	selp.f32 	%f11443, %f7004, %f7003, %p2175;
	bra.uni 	$L__BB0_129;
$L__BB0_128:
	mov.f32 	%f7005, 0f00000000;
	mul.rn.f32 	%f11443, %f64, %f7005;
	mov.b32 	%r19692, 0;
$L__BB0_129:
	mul.rn.f32 	%f7007, %f11443, %f11443;
	and.b32  	%r12116, %r19692, 1;
	setp.eq.b32 	%p2176, %r12116, 1;
	selp.f32 	%f7008, 0f3F800000, %f11443, %p2176;
	fma.rn.f32 	%f7009, %f7007, %f7008, 0f00000000;
	fma.rn.f32 	%f7010, %f7007, 0f37CBAC00, 0fBAB607ED;
	selp.f32 	%f7011, %f7010, 0fB94D4153, %p2176;
	selp.f32 	%f7012, 0f3D2AAABB, 0f3C0885E4, %p2176;
	fma.rn.f32 	%f7013, %f7011, %f7007, %f7012;
	selp.f32 	%f7014, 0fBEFFFFFF, 0fBE2AAAA8, %p2176;
	fma.rn.f32 	%f7015, %f7013, %f7007, %f7014;
	fma.rn.f32 	%f7016, %f7015, %f7009, %f7008;
	and.b32  	%r12117, %r19692, 2;
	setp.eq.s32 	%p2177, %r12117, 0;
	mov.f32 	%f7017, 0f00000000;
	sub.f32 	%f7018, %f7017, %f7016;
	selp.f32 	%f7019, %f7016, %f7018, %p2177;
	neg.f32 	%f7006, %f7019;
	// begin inline asm
	{  cvt.rn.f16.f32 %rs3118, %f7006;}

	// end inline asm
	ld.global.u16 	%rs3126, [%rd36+224];
	ld.global.u16 	%rs3120, [%rd37+224];
	// begin inline asm
	{mul.f16 %rs3119,%rs3120,%rs3118;
}
	// end inline asm
	// begin inline asm
	{mul.f16 %rs3122,%rs2982,%rs3119;
}
	// end inline asm
	// begin inline asm
	{fma.rn.f16 %rs3125,%rs3126,%rs3117,%rs3122;
}
	// end inline asm
	st.shared.u16 	[%r50+224], %rs3125;
	// begin inline asm
	{mul.f16 %rs3129,%rs3120,%rs3117;
}
	// end inline asm
	// begin inline asm
	{fma.rn.f16 %rs3132,%rs3126,%rs3118,%rs3129;
}
	// end inline asm
	st.shared.u16 	[%r50+8416], %rs3132;
	mul.f64 	%fd838, %fd1, 0d404921FB54442D18;
	mul.f64 	%fd839, %fd838, 0d3F70000000000000;
	cvt.rn.f32.f64 	%f74, %fd839;
	mul.f32 	%f7020, %f74, 0f3F22F983;
	cvt.rni.s32.f32 	%r20596, %f7020;
	cvt.rn.f32.s32 	%f7021, %r20596;
	fma.rn.f32 	%f7022, %f7021, 0fBFC90FDA, %f74;
	fma.rn.f32 	%f7023, %f7021, 0fB3A22168, %f7022;
	fma.rn.f32 	%f11669, %f7021, 0fA7C234C5, %f7023;
	abs.f32 	%f76, %f74;
	setp.ltu.f32 	%p2178, %f76, 0f47CE4780;
	mov.u32 	%r19696, %r20596;
	mov.f32 	%f11444, %f11669;
	@%p2178 bra 	$L__BB0_137;
	setp.eq.f32 	%p2179, %f76, 0f7F800000;
	@%p2179 bra 	$L__BB0_136;
	mov.b32 	%r241, %f74;
	shl.b32 	%r12119, %r241, 8;
	or.b32  	%r242, %r12119, -2147483648;
	mov.b64 	%rd9099, 0;
	mov.b32 	%r19693, 0;
	mov.u64 	%rd9097, __cudart_i2opi_f;
	mov.u64 	%rd9098, %rd6;
$L__BB0_132:
	.pragma "nounroll";
	ld.global.nc.u32 	%r12120, [%rd9097];
	mad.wide.u32 	%rd6472, %r12120, %r242, %rd9099;
	shr.u64 	%rd9099, %rd6472, 32;
	st.local.u32 	[%rd9098], %rd6472;
	add.s32 	%r19693, %r19693, 1;
	add.s64 	%rd9098, %rd9098, 4;
	add.s64 	%rd9097, %rd9097, 4;
	setp.ne.s32 	%p2180, %r19693, 6;
	@%p2180 bra 	$L__BB0_132;
	shr.u32 	%r12121, %r241, 23;
	st.local.u32 	[%rd6+24], %rd9099;
	and.b32  	%r245, %r12121, 31;
	and.b32  	%r12122, %r12121, 224;
	add.s32 	%r12123, %r12122, -128;
	shr.u32 	%r12124, %r12123, 5;
	mul.wide.u32 	%rd6473, %r12124, 4;
	sub.s64 	%rd128, %rd6, %rd6473;
	ld.local.u32 	%r19694, [%rd128+24];
	ld.local.u32 	%r19695, [%rd128+20];
	setp.eq.s32 	%p2181, %r245, 0;
	@%p2181 bra 	$L__BB0_135;
	shf.l.wrap.b32 	%r19694, %r19695, %r19694, %r245;
	ld.local.u32 	%r12125, [%rd128+16];
	shf.l.wrap.b32 	%r19695, %r12125, %r19695, %r245;
$L__BB0_135:
	shr.u32 	%r12126, %r19694, 30;
	shf.l.wrap.b32 	%r12127, %r19695, %r19694, 2;
	shl.b32 	%r12128, %r19695, 2;
	shr.u32 	%r12129, %r12127, 31;
	add.s32 	%r12130, %r12129, %r12126;
	neg.s32 	%r12131, %r12130;
	setp.lt.s32 	%p2182, %r241, 0;
	selp.b32 	%r19696, %r12131, %r12130, %p2182;
	xor.b32  	%r12132, %r12127, %r241;
	shr.s32 	%r12133, %r12127, 31;
	xor.b32  	%r12134, %r12133, %r12127;
	xor.b32  	%r12135, %r12133, %r12128;
	cvt.u64.u32 	%rd6474, %r12134;
	shl.b64 	%rd6475, %rd6474, 32;
	cvt.u64.u32 	%rd6476, %r12135;
	or.b64  	%rd6477, %rd6475, %rd6476;
	cvt.rn.f64.s64 	%fd840, %rd6477;
	mul.f64 	%fd841, %fd840, 0d3BF921FB54442D19;
	cvt.rn.f32.f64 	%f7024, %fd841;
	neg.f32 	%f7025, %f7024;
	setp.lt.s32 	%p2183, %r12132, 0;
	selp.f32 	%f11444, %f7025, %f7024, %p2183;
	bra.uni 	$L__BB0_137;
$L__BB0_136:
	mov.f32 	%f7026, 0f00000000;
	mul.rn.f32 	%f11444, %f74, %f7026;
	mov.b32 	%r19696, 0;
$L__BB0_137:
	setp.ltu.f32 	%p2184, %f76, 0f47CE4780;
	add.s32 	%r12137, %r19696, 1;
	mul.rn.f32 	%f7028, %f11444, %f11444;
	and.b32  	%r12138, %r19696, 1;
	setp.eq.b32 	%p2185, %r12138, 1;
	selp.f32 	%f7029, %f11444, 0f3F800000, %p2185;
	fma.rn.f32 	%f7030, %f7028, %f7029, 0f00000000;
	fma.rn.f32 	%f7031, %f7028, 0f37CBAC00, 0fBAB607ED;
	selp.f32 	%f7032, 0fB94D4153, %f7031, %p2185;
	selp.f32 	%f7033, 0f3C0885E4, 0f3D2AAABB, %p2185;
	fma.rn.f32 	%f7034, %f7032, %f7028, %f7033;
	selp.f32 	%f7035, 0fBE2AAAA8, 0fBEFFFFFF, %p2185;
	fma.rn.f32 	%f7036, %f7034, %f7028, %f7035;
	fma.rn.f32 	%f7037, %f7036, %f7030, %f7029;
	and.b32  	%r12139, %r12137, 2;
	setp.eq.s32 	%p2186, %r12139, 0;
	mov.f32 	%f7038, 0f00000000;
	sub.f32 	%f7039, %f7038, %f7037;
	selp.f32 	%f7027, %f7037, %f7039, %p2186;
	// begin inline asm
	{  cvt.rn.f16.f32 %rs3136, %f7027;}

	// end inline asm
	mov.u32 	%r19700, %r20596;
	mov.f32 	%f11445, %f11669;
	@%p2184 bra 	$L__BB0_145;
	setp.eq.f32 	%p2187, %f76, 0f7F800000;
	@%p2187 bra 	$L__BB0_144;
	mov.b32 	%r254, %f74;
	shl.b32 	%r12141, %r254, 8;
	or.b32  	%r255, %r12141, -2147483648;
	mov.b64 	%rd9102, 0;
	mov.b32 	%r19697, 0;
	mov.u64 	%rd9100, __cudart_i2opi_f;
	mov.u64 	%rd9101, %rd5;
$L__BB0_140:
	.pragma "nounroll";
	ld.global.nc.u32 	%r12142, [%rd9100];
	mad.wide.u32 	%rd6480, %r12142, %r255, %rd9102;
	shr.u64 	%rd9102, %rd6480, 32;
	st.local.u32 	[%rd9101], %rd6480;
	add.s32 	%r19697, %r19697, 1;
	add.s64 	%rd9101, %rd9101, 4;
	add.s64 	%rd9100, %rd9100, 4;
	setp.ne.s32 	%p2188, %r19697, 6;
	@%p2188 bra 	$L__BB0_140;
	shr.u32 	%r12143, %r254, 23;
	st.local.u32 	[%rd5+24], %rd9102;
	and.b32  	%r258, %r12143, 31;
	and.b32  	%r12144, %r12143, 224;
	add.s32 	%r12145, %r12144, -128;
	shr.u32 	%r12146, %r12145, 5;
	mul.wide.u32 	%rd6481, %r12146, 4;
	sub.s64 	%rd135, %rd5, %rd6481;
	ld.local.u32 	%r19698, [%rd135+24];
	ld.local.u32 	%r19699, [%rd135+20];
	setp.eq.s32 	%p2189, %r258, 0;
	@%p2189 bra 	$L__BB0_143;
	shf.l.wrap.b32 	%r19698, %r19699, %r19698, %r258;
	ld.local.u32 	%r12147, [%rd135+16];
	shf.l.wrap.b32 	%r19699, %r12147, %r19699, %r258;
$L__BB0_143:
	shr.u32 	%r12148, %r19698, 30;
	shf.l.wrap.b32 	%r12149, %r19699, %r19698, 2;
	shl.b32 	%r12150, %r19699, 2;
	shr.u32 	%r12151, %r12149, 31;
	add.s32 	%r12152, %r12151, %r12148;
	neg.s32 	%r12153, %r12152;
	setp.lt.s32 	%p2190, %r254, 0;
	selp.b32 	%r19700, %r12153, %r12152, %p2190;
	xor.b32  	%r12154, %r12149, %r254;
	shr.s32 	%r12155, %r12149, 31;
	xor.b32  	%r12156, %r12155, %r12149;
	xor.b32  	%r12157, %r12155, %r12150;
	cvt.u64.u32 	%rd6482, %r12156;
	shl.b64 	%rd6483, %rd6482, 32;
	cvt.u64.u32 	%rd6484, %r12157;
	or.b64  	%rd6485, %rd6483, %rd6484;
	cvt.rn.f64.s64 	%fd842, %rd6485;
	mul.f64 	%fd843, %fd842, 0d3BF921FB54442D19;
	cvt.rn.f32.f64 	%f7040, %fd843;
	neg.f32 	%f7041, %f7040;
	setp.lt.s32 	%p2191, %r12154, 0;
	selp.f32 	%f11445, %f7041, %f7040, %p2191;
	bra.uni 	$L__BB0_145;
$L__BB0_144:
	mov.f32 	%f7042, 0f00000000;
	mul.rn.f32 	%f11445, %f74, %f7042;
	mov.b32 	%r19700, 0;
$L__BB0_145:
	mul.rn.f32 	%f7044, %f11445, %f11445;
	and.b32  	%r12159, %r19700, 1;
	setp.eq.b32 	%p2192, %r12159, 1;
	selp.f32 	%f7045, 0f3F800000, %f11445, %p2192;
	fma.rn.f32 	%f7046, %f7044, %f7045, 0f00000000;
	fma.rn.f32 	%f7047, %f7044, 0f37CBAC00, 0fBAB607ED;
	selp.f32 	%f7048, %f7047, 0fB94D4153, %p2192;
	selp.f32 	%f7049, 0f3D2AAABB, 0f3C0885E4, %p2192;
	fma.rn.f32 	%f7050, %f7048, %f7044, %f7049;
	selp.f32 	%f7051, 0fBEFFFFFF, 0fBE2AAAA8, %p2192;
	fma.rn.f32 	%f7052, %f7050, %f7044, %f7051;
	fma.rn.f32 	%f7053, %f7052, %f7046, %f7045;
	and.b32  	%r12160, %r19700, 2;
	setp.eq.s32 	%p2193, %r12160, 0;
	mov.f32 	%f7054, 0f00000000;
	sub.f32 	%f7055, %f7054, %f7053;
	selp.f32 	%f7056, %f7053, %f7055, %p2193;
	neg.f32 	%f7043, %f7056;
	// begin inline asm
	{  cvt.rn.f16.f32 %rs3137, %f7043;}

	// end inline asm
	ld.global.u16 	%rs3145, [%rd36+256];
	ld.global.u16 	%rs3139, [%rd37+256];
	// begin inline asm
	{mul.f16 %rs3138,%rs3139,%rs3137;
}
	// end inline asm
	// begin inline asm
	{mul.f16 %rs3141,%rs2982,%rs3138;
}
	// end inline asm
	// begin inline asm
	{fma.rn.f16 %rs3144,%rs3145,%rs3136,%rs3141;
}
	// end inline asm
	st.shared.u16 	[%r50+256], %rs3144;
	// begin inline asm
	{mul.f16 %rs3148,%rs3139,%rs3136;
}
	// end inline asm
	// begin inline asm
	{fma.rn.f16 %rs3151,%rs3145,%rs3137,%rs3148;
}
	// end inline asm
	st.shared.u16 	[%r50+8448], %rs3151;
	mul.f64 	%fd844, %fd1, 0d404C463ABECCB2BB;
	mul.f64 	%fd845, %fd844, 0d3F70000000000000;
	cvt.rn.f32.f64 	%f84, %fd845;
	mul.f32 	%f7057, %f84, 0f3F22F983;
	cvt.rni.s32.f32 	%r20604, %f7057;
	cvt.rn.f32.s32 	%f7058, %r20604;
	fma.rn.f32 	%f7059, %f7058, 0fBFC90FDA, %f84;
	fma.rn.f32 	%f7060, %f7058, 0fB3A22168, %f7059;
	fma.rn.f32 	%f11671, %f7058, 0fA7C234C5, %f7060;
	abs.f32 	%f86, %f84;
	setp.ltu.f32 	%p2194, %f86, 0f47CE4780;
	mov.u32 	%r19704, %r20604;
	mov.f32 	%f11446, %f11671;
	@%p2194 bra 	$L__BB0_153;
	setp.eq.f32 	%p2195, %f86, 0f7F800000;
	@%p2195 bra 	$L__BB0_152;
	mov.b32 	%r268, %f84;
	mov.b64 	%rd9105, 0;
	mov.b32 	%r19701, 0;
	mov.u64 	%rd9103, __cudart_i2opi_f;
	shl.b32 	%r12163, %r268, 8;
	or.b32  	%r12164, %r12163, -2147483648;
	mov.u64 	%rd9104, %rd6;
$L__BB0_148:
	.pragma "nounroll";
	ld.global.nc.u32 	%r12162, [%rd9103];
	mad.wide.u32 	%rd6488, %r12162, %r12164, %rd9105;
	shr.u64 	%rd9105, %rd6488, 32;
	st.local.u32 	[%rd9104], %rd6488;
	add.s32 	%r19701, %r19701, 1;
	add.s64 	%rd9104, %rd9104, 4;
	add.s64 	%rd9103, %rd9103, 4;
	setp.ne.s32 	%p2196, %r19701, 6;
	@%p2196 bra 	$L__BB0_148;
	shr.u32 	%r12165, %r268, 23;
	st.local.u32 	[%rd6+24], %rd9105;
	and.b32  	%r271, %r12165, 31;
	and.b32  	%r12166, %r12165, 224;
	add.s32 	%r12167, %r12166, -128;
	shr.u32 	%r12168, %r12167, 5;
	mul.wide.u32 	%rd6489, %r12168, 4;
	sub.s64 	%rd142, %rd6, %rd6489;
	ld.local.u32 	%r19702, [%rd142+24];
	ld.local.u32 	%r19703, [%rd142+20];
	setp.eq.s32 	%p2197, %r271, 0;
	@%p2197 bra 	$L__BB0_151;
	shf.l.wrap.b32 	%r19702, %r19703, %r19702, %r271;
	ld.local.u32 	%r12169, [%rd142+16];
	shf.l.wrap.b32 	%r19703, %r12169, %r19703, %r271;
$L__BB0_151:
	shr.u32 	%r12170, %r19702, 30;
	shf.l.wrap.b32 	%r12171, %r19703, %r19702, 2;
	shl.b32 	%r12172, %r19703, 2;
	shr.u32 	%r12173, %r12171, 31;
	add.s32 	%r12174, %r12173, %r12170;
	neg.s32 	%r12175, %r12174;
	setp.lt.s32 	%p2198, %r268, 0;
	selp.b32 	%r19704, %r12175, %r12174, %p2198;
	xor.b32  	%r12176, %r12171, %r268;
	shr.s32 	%r12177, %r12171, 31;
	xor.b32  	%r12178, %r12177, %r12171;
	xor.b32  	%r12179, %r12177, %r12172;
	cvt.u64.u32 	%rd6490, %r12178;
	shl.b64 	%rd6491, %rd6490, 32;
	cvt.u64.u32 	%rd6492, %r12179;
	or.b64  	%rd6493, %rd6491, %rd6492;
	cvt.rn.f64.s64 	%fd846, %rd6493;
	mul.f64 	%fd847, %fd846, 0d3BF921FB54442D19;
	cvt.rn.f32.f64 	%f7061, %fd847;
	neg.f32 	%f7062, %f7061;
	setp.lt.s32 	%p2199, %r12176, 0;
	selp.f32 	%f11446, %f7062, %f7061, %p2199;
	bra.uni 	$L__BB0_153;
$L__BB0_152:
	mov.f32 	%f7063, 0f00000000;
	mul.rn.f32 	%f11446, %f84, %f7063;
	mov.b32 	%r19704, 0;
$L__BB0_153:
	setp.ltu.f32 	%p2200, %f86, 0f47CE4780;
	add.s32 	%r12181, %r19704, 1;
	mul.rn.f32 	%f7065, %f11446, %f11446;
	and.b32  	%r12182, %r19704, 1;
	setp.eq.b32 	%p2201, %r12182, 1;
	selp.f32 	%f7066, %f11446, 0f3F800000, %p2201;
	fma.rn.f32 	%f7067, %f7065, %f7066, 0f00000000;
	fma.rn.f32 	%f7068, %f7065, 0f37CBAC00, 0fBAB607ED;
	selp.f32 	%f7069, 0fB94D4153, %f7068, %p2201;
	selp.f32 	%f7070, 0f3C0885E4, 0f3D2AAABB, %p2201;
	fma.rn.f32 	%f7071, %f7069, %f7065, %f7070;
	selp.f32 	%f7072, 0fBE2AAAA8, 0fBEFFFFFF, %p2201;
	fma.rn.f32 	%f7073, %f7071, %f7065, %f7072;
	fma.rn.f32 	%f7074, %f7073, %f7067, %f7066;
	and.b32  	%r12183, %r12181, 2;
	setp.eq.s32 	%p2202, %r12183, 0;
	mov.f32 	%f7075, 0f00000000;
	sub.f32 	%f7076, %f7075, %f7074;
	selp.f32 	%f7064, %f7074, %f7076, %p2202;
	// begin inline asm
	{  cvt.rn.f16.f32 %rs3155, %f7064;}

	// end inline asm
	mov.u32 	%r19708, %r20604;
	mov.f32 	%f11447, %f11671;
	@%p2200 bra 	$L__BB0_161;
	setp.eq.f32 	%p2203, %f86, 0f7F800000;
	@%p2203 bra 	$L__BB0_160;
	mov.b64 	%rd9108, 0;
	mov.b32 	%r19705, 0;
	mov.u64 	%rd9106, __cudart_i2opi_f;
	mov.b32 	%r281, %f84;
	shl.b32 	%r12186, %r281, 8;
	or.b32  	%r12187, %r12186, -2147483648;
	mov.u64 	%rd9107, %rd5;
$L__BB0_156:
	.pragma "nounroll";
	ld.global.nc.u32 	%r12185, [%rd9106];
	mad.wide.u32 	%rd6496, %r12185, %r12187, %rd9108;
	shr.u64 	%rd9108, %rd6496, 32;
	st.local.u32 	[%rd9107], %rd6496;
	add.s32 	%r19705, %r19705, 1;
	add.s64 	%rd9107, %rd9107, 4;
	add.s64 	%rd9106, %rd9106, 4;
	setp.ne.s32 	%p2204, %r19705, 6;
	@%p2204 bra 	$L__BB0_156;
	shr.u32 	%r12188, %r281, 23;
	st.local.u32 	[%rd5+24], %rd9108;
	and.b32  	%r283, %r12188, 31;
	and.b32  	%r12189, %r12188, 224;
	add.s32 	%r12190, %r12189, -128;
	shr.u32 	%r12191, %r12190, 5;
	mul.wide.u32 	%rd6497, %r12191, 4;
	sub.s64 	%rd149, %rd5, %rd6497;
	ld.local.u32 	%r19706, [%rd149+24];
	ld.local.u32 	%r19707, [%rd149+20];
	setp.eq.s32 	%p2205, %r283, 0;
	@%p2205 bra 	$L__BB0_159;
	shf.l.wrap.b32 	%r19706, %r19707, %r19706, %r283;
	ld.local.u32 	%r12192, [%rd149+16];
	shf.l.wrap.b32 	%r19707, %r12192, %r19707, %r283;
$L__BB0_159:
	shr.u32 	%r12193, %r19706, 30;
	shf.l.wrap.b32 	%r12194, %r19707, %r19706, 2;
	shl.b32 	%r12195, %r19707, 2;
	shr.u32 	%r12196, %r12194, 31;
	add.s32 	%r12197, %r12196, %r12193;
	neg.s32 	%r12198, %r12197;
	setp.lt.s32 	%p2206, %r281, 0;
	selp.b32 	%r19708, %r12198, %r12197, %p2206;
	xor.b32  	%r12199, %r12194, %r281;
	shr.s32 	%r12200, %r12194, 31;
	xor.b32  	%r12201, %r12200, %r12194;
	xor.b32  	%r12202, %r12200, %r12195;
	cvt.u64.u32 	%rd6498, %r12201;
	shl.b64 	%rd6499, %rd6498, 32;
	cvt.u64.u32 	%rd6500, %r12202;
	or.b64  	%rd6501, %rd6499, %rd6500;
	cvt.rn.f64.s64 	%fd848, %rd6501;
	mul.f64 	%fd849, %fd848, 0d3BF921FB54442D19;
	cvt.rn.f32.f64 	%f7077, %fd849;
	neg.f32 	%f7078, %f7077;
	setp.lt.s32 	%p2207, %r12199, 0;
	selp.f32 	%f11447, %f7078, %f7077, %p2207;
	bra.uni 	$L__BB0_161;
$L__BB0_160:
	mov.f32 	%f7079, 0f00000000;
	mul.rn.f32 	%f11447, %f84, %f7079;
	mov.b32 	%r19708, 0;
$L__BB0_161:
	mul.rn.f32 	%f7081, %f11447, %f11447;
	and.b32  	%r12204, %r19708, 1;
	setp.eq.b32 	%p2208, %r12204, 1;
	selp.f32 	%f7082, 0f3F800000, %f11447, %p2208;
	fma.rn.f32 	%f7083, %f7081, %f7082, 0f00000000;
	fma.rn.f32 	%f7084, %f7081, 0f37CBAC00, 0fBAB607ED;
	selp.f32 	%f7085, %f7084, 0fB94D4153, %p2208;
	selp.f32 	%f7086, 0f3D2AAABB, 0f3C0885E4, %p2208;
	fma.rn.f32 	%f7087, %f7085, %f7081, %f7086;
	selp.f32 	%f7088, 0fBEFFFFFF, 0fBE2AAAA8, %p2208;
	fma.rn.f32 	%f7089, %f7087, %f7081, %f7088;
	fma.rn.f32 	%f7090, %f7089, %f7083, %f7082;
	and.b32  	%r12205, %r19708, 2;
	setp.eq.s32 	%p2209, %r12205, 0;
	mov.f32 	%f7091, 0f00000000;
	sub.f32 	%f7092, %f7091, %f7090;
	selp.f32 	%f7093, %f7090, %f7092, %p2209;
	neg.f32 	%f7080, %f7093;
	// begin inline asm
	{  cvt.rn.f16.f32 %rs3156, %f7080;}

	// end inline asm
	ld.global.u16 	%rs3164, [%rd36+288];
	ld.global.u16 	%rs3158, [%rd37+288];
	// begin inline asm
	{mul.f16 %rs3157,%rs3158,%rs3156;
}
	// end inline asm
	// begin inline asm
	{mul.f16 %rs3160,%rs2982,%rs3157;
}
	// end inline asm
	// begin inline asm
	{fma.rn.f16 %rs3163,%rs3164,%rs3155,%rs3160;
}
	// end inline asm
	st.shared.u16 	[%r50+288], %rs3163;
	// begin inline asm
	{mul.f16 %rs3167,%rs3158,%rs3155;
}
	// end inline asm
	// begin inline asm
	{fma.rn.f16 %rs3170,%rs3164,%rs3156,%rs3167;
}
	// end inline asm
	st.shared.u16 	[%r50+8480], %rs3170;
	mul.f64 	%fd850, %fd1, 0d404F6A7A2955385E;
	mul.f64 	%fd851, %fd850, 0d3F70000000000000;
	cvt.rn.f32.f64 	%f94, %fd851;
	mul.f32 	%f7094, %f94, 0f3F22F983;
	cvt.rni.s32.f32 	%r20612, %f7094;
	cvt.rn.f32.s32 	%f7095, %r20612;
	fma.rn.f32 	%f7096, %f7095, 0fBFC90FDA, %f94;
	fma.rn.f32 	%f7097, %f7095, 0fB3A22168, %f7096;
	fma.rn.f32 	%f11673, %f7095, 0fA7C234C5, %f7097;
	abs.f32 	%f96, %f94;
	setp.ltu.f32 	%p2210, %f96, 0f47CE4780;
	mov.u32 	%r19712, %r20612;
	mov.f32 	%f11448, %f11673;
	@%p2210 bra 	$L__BB0_169;
	setp.eq.f32 	%p2211, %f96, 0f7F800000;
	@%p2211 bra 	$L__BB0_168;
	mov.b64 	%rd9111, 0;
	mov.b32 	%r19709, 0;
	mov.u64 	%rd9109, __cudart_i2opi_f;
	mov.b32 	%r294, %f94;
	shl.b32 	%r12208, %r294, 8;
	or.b32  	%r12209, %r12208, -2147483648;
	mov.u64 	%rd9110, %rd6;
$L__BB0_164:
	.pragma "nounroll";
	ld.global.nc.u32 	%r12207, [%rd9109];
	mad.wide.u32 	%rd6504, %r12207, %r12209, %rd9111;
	shr.u64 	%rd9111, %rd6504, 32;
	st.local.u32 	[%rd9110], %rd6504;
	add.s32 	%r19709, %r19709, 1;
	add.s64 	%rd9110, %rd9110, 4;
	add.s64 	%rd9109, %rd9109, 4;
	setp.ne.s32 	%p2212, %r19709, 6;
	@%p2212 bra 	$L__BB0_164;
	shr.u32 	%r12210, %r294, 23;
	st.local.u32 	[%rd6+24], %rd9111;
	and.b32  	%r296, %r12210, 31;
	and.b32  	%r12211, %r12210, 224;
	add.s32 	%r12212, %r12211, -128;
	shr.u32 	%r12213, %r12212, 5;
	mul.wide.u32 	%rd6505, %r12213, 4;
	sub.s64 	%rd156, %rd6, %rd6505;
	ld.local.u32 	%r19710, [%rd156+24];
	ld.local.u32 	%r19711, [%rd156+20];
	setp.eq.s32 	%p2213, %r296, 0;
	@%p2213 bra 	$L__BB0_167;
	shf.l.wrap.b32 	%r19710, %r19711, %r19710, %r296;
	ld.local.u32 	%r12214, [%rd156+16];
	shf.l.wrap.b32 	%r19711, %r12214, %r19711, %r296;
$L__BB0_167:
	shr.u32 	%r12215, %r19710, 30;
	shf.l.wrap.b32 	%r12216, %r19711, %r19710, 2;
	shl.b32 	%r12217, %r19711, 2;
	shr.u32 	%r12218, %r12216, 31;
	add.s32 	%r12219, %r12218, %r12215;
	neg.s32 	%r12220, %r12219;
	setp.lt.s32 	%p2214, %r294, 0;
	selp.b32 	%r19712, %r12220, %r12219, %p2214;
	xor.b32  	%r12222, %r12216, %r294;
	shr.s32 	%r12223, %r12216, 31;
	xor.b32  	%r12224, %r12223, %r12216;
	xor.b32  	%r12225, %r12223, %r12217;
	cvt.u64.u32 	%rd6506, %r12224;
	shl.b64 	%rd6507, %rd6506, 32;
	cvt.u64.u32 	%rd6508, %r12225;
	or.b64  	%rd6509, %rd6507, %rd6508;
	cvt.rn.f64.s64 	%fd852, %rd6509;
	mul.f64 	%fd853, %fd852, 0d3BF921FB54442D19;
	cvt.rn.f32.f64 	%f7098, %fd853;
	neg.f32 	%f7099, %f7098;
	setp.lt.s32 	%p2215, %r12222, 0;
	selp.f32 	%f11448, %f7099, %f7098, %p2215;
	bra.uni 	$L__BB0_169;
$L__BB0_168:
	mov.f32 	%f7100, 0f00000000;
	mul.rn.f32 	%f11448, %f94, %f7100;
	mov.b32 	%r19712, 0;
$L__BB0_169:
	add.s32 	%r12227, %r19712, 1;
	mul.rn.f32 	%f7102, %f11448, %f11448;
	and.b32  	%r12228, %r19712, 1;
	setp.eq.b32 	%p2217, %r12228, 1;
	selp.f32 	%f7103, %f11448, 0f3F800000, %p2217;
	fma.rn.f32 	%f7104, %f7102, %f7103, 0f00000000;
	fma.rn.f32 	%f7105, %f7102, 0f37CBAC00, 0fBAB607ED;
	selp.f32 	%f7106, 0fB94D4153, %f7105, %p2217;
	selp.f32 	%f7107, 0f3C0885E4, 0f3D2AAABB, %p2217;
	fma.rn.f32 	%f7108, %f7106, %f7102, %f7107;
	selp.f32 	%f7109, 0fBE2AAAA8, 0fBEFFFFFF, %p2217;
	fma.rn.f32 	%f7110, %f7108, %f7102, %f7109;
	fma.rn.f32 	%f7111, %f7110, %f7104, %f7103;
	and.b32  	%r12229, %r12227, 2;
	setp.eq.s32 	%p2218, %r12229, 0;
	mov.f32 	%f7112, 0f00000000;
	sub.f32 	%f7113, %f7112, %f7111;
	selp.f32 	%f7101, %f7111, %f7113, %p2218;
	// begin inline asm
	{  cvt.rn.f16.f32 %rs3174, %f7101;}

	// end inline asm
	mov.u32 	%r19716, %r20612;
	mov.f32 	%f11449, %f11673;
	@%p2210 bra 	$L__BB0_177;
	setp.eq.f32 	%p2219, %f96, 0f7F800000;
	@%p2219 bra 	$L__BB0_176;
	mov.b64 	%rd9114, 0;
	mov.b32 	%r19713, 0;
	mov.u64 	%rd9112, __cudart_i2opi_f;
	mov.b32 	%r12232, %f94;
	shl.b32 	%r12233, %r12232, 8;
	or.b32  	%r12234, %r12233, -2147483648;
	mov.u64 	%rd9113, %rd5;
$L__BB0_172:
	.pragma "nounroll";
	ld.global.nc.u32 	%r12231, [%rd9112];
	mad.wide.u32 	%rd6512, %r12231, %r12234, %rd9114;
	shr.u64 	%rd9114, %rd6512, 32;
	st.local.u32 	[%rd9113], %rd6512;
	add.s32 	%r19713, %r19713, 1;
	add.s64 	%rd9113, %rd9113, 4;
	add.s64 	%rd9112, %rd9112, 4;
	setp.ne.s32 	%p2220, %r19713, 6;
	@%p2220 bra 	$L__BB0_172;
	shr.u32 	%r12236, %r12232, 23;
	st.local.u32 	[%rd5+24], %rd9114;
	and.b32  	%r12237, %r12236, 31;
	and.b32  	%r12238, %r12236, 224;
	add.s32 	%r12239, %r12238, -128;
	shr.u32 	%r12240, %r12239, 5;
	mul.wide.u32 	%rd6513, %r12240, 4;
	sub.s64 	%rd163, %rd5, %rd6513;
	ld.local.u32 	%r19714, [%rd163+24];
	ld.local.u32 	%r19715, [%rd163+20];
	setp.eq.s32 	%p2221, %r12237, 0;
	@%p2221 bra 	$L__BB0_175;
	shf.l.wrap.b32 	%r19714, %r19715, %r19714, %r12237;
	ld.local.u32 	%r12244, [%rd163+16];
	shf.l.wrap.b32 	%r19715, %r12244, %r19715, %r12237;
$L__BB0_175:
	shr.u32 	%r12245, %r19714, 30;
	shf.l.wrap.b32 	%r12246, %r19715, %r19714, 2;
	shl.b32 	%r12247, %r19715, 2;
	shr.u32 	%r12248, %r12246, 31;
	add.s32 	%r12249, %r12248, %r12245;
	neg.s32 	%r12250, %r12249;
	setp.lt.s32 	%p2222, %r12232, 0;
	selp.b32 	%r19716, %r12250, %r12249, %p2222;
	xor.b32  	%r12252, %r12246, %r12232;
	shr.s32 	%r12253, %r12246, 31;
	xor.b32  	%r12254, %r12253, %r12246;
	xor.b32  	%r12255, %r12253, %r12247;
	cvt.u64.u32 	%rd6514, %r12254;
	shl.b64 	%rd6515, %rd6514, 32;
	cvt.u64.u32 	%rd6516, %r12255;
	or.b64  	%rd6517, %rd6515, %rd6516;
	cvt.rn.f64.s64 	%fd854, %rd6517;
	mul.f64 	%fd855, %fd854, 0d3BF921FB54442D19;
	cvt.rn.f32.f64 	%f7114, %fd855;
	neg.f32 	%f7115, %f7114;
	setp.lt.s32 	%p2223, %r12252, 0;
	selp.f32 	%f11449, %f7115, %f7114, %p2223;
	bra.uni 	$L__BB0_177;
$L__BB0_176:
	mov.f32 	%f7116, 0f00000000;
	mul.rn.f32 	%f11449, %f94, %f7116;
	mov.b32 	%r19716, 0;
$L__BB0_177:
	mul.rn.f32 	%f7118, %f11449, %f11449;
	and.b32  	%r12257, %r19716, 1;
	setp.eq.b32 	%p2224, %r12257, 1;
	selp.f32 	%f7119, 0f3F800000, %f11449, %p2224;
	fma.rn.f32 	%f7120, %f7118, %f7119, 0f00000000;
	fma.rn.f32 	%f7121, %f7118, 0f37CBAC00, 0fBAB607ED;
	selp.f32 	%f7122, %f7121, 0fB94D4153, %p2224;
	selp.f32 	%f7123, 0f3D2AAABB, 0f3C0885E4, %p2224;
	fma.rn.f32 	%f7124, %f7122, %f7118, %f7123;
	selp.f32 	%f7125, 0fBEFFFFFF, 0fBE2AAAA8, %p2224;
	fma.rn.f32 	%f7126, %f7124, %f7118, %f7125;
	fma.rn.f32 	%f7127, %f7126, %f7120, %f7119;
	and.b32  	%r12258, %r19716, 2;
	setp.eq.s32 	%p2225, %r12258, 0;
	mov.f32 	%f7128, 0f00000000;
	sub.f32 	%f7129, %f7128, %f7127;
	selp.f32 	%f7130, %f7127, %f7129, %p2225;
	neg.f32 	%f7117, %f7130;
	// begin inline asm
	{  cvt.rn.f16.f32 %rs3175, %f7117;}

	// end inline asm
	ld.global.u16 	%rs3183, [%rd36+320];
	ld.global.u16 	%rs3177, [%rd37+320];
	// begin inline asm
	{mul.f16 %rs3176,%rs3177,%rs3175;
}
	// end inline asm
	// begin inline asm
	{mul.f16 %rs3179,%rs2982,%rs3176;
}
	// end inline asm
	// begin inline asm
	{fma.rn.f16 %rs3182,%rs3183,%rs3174,%rs3179;
}
	// end inline asm
	st.shared.u16 	[%r50+320], %rs3182;
	// begin inline asm
	{mul.f16 %rs3186,%rs3177,%rs3174;
}
	// end inline asm
	// begin inline asm
	{fma.rn.f16 %rs3189,%rs3183,%rs3175,%rs3186;
}
	// end inline asm
	st.shared.u16 	[%r50+8512], %rs3189;
	mul.f64 	%fd857, %fd1, 0d4051475CC9EEDF00;
	mul.f64 	%fd858, %fd857, 0d3F70000000000000;
	cvt.rn.f32.f64 	%f104, %fd858;
	mul.f32 	%f7131, %f104, 0f3F22F983;
	cvt.rni.s32.f32 	%r20620, %f7131;
	cvt.rn.f32.s32 	%f7132, %r20620;
	fma.rn.f32 	%f7133, %f7132, 0fBFC90FDA, %f104;
	fma.rn.f32 	%f7134, %f7132, 0fB3A22168, %f7133;
	fma.rn.f32 	%f11675, %f7132, 0fA7C234C5, %f7134;
	abs.f32 	%f106, %f104;
	setp.ltu.f32 	%p2226, %f106, 0f47CE4780;
	mov.u32 	%r19720, %r20620;
	mov.f32 	%f11450, %f11675;
	@%p2226 bra 	$L__BB0_185;
	setp.eq.f32 	%p2227, %f106, 0f7F800000;
	@%p2227 bra 	$L__BB0_184;
	mov.b64 	%rd9117, 0;
	mov.b32 	%r19717, 0;
	mov.u64 	%rd9115, __cudart_i2opi_f;
	mov.b32 	%r12261, %f104;
	shl.b32 	%r12262, %r12261, 8;
	or.b32  	%r12263, %r12262, -2147483648;
	mov.u64 	%rd9116, %rd6;
$L__BB0_180:
	.pragma "nounroll";
	ld.global.nc.u32 	%r12260, [%rd9115];
	mad.wide.u32 	%rd6520, %r12260, %r12263, %rd9117;
	shr.u64 	%rd9117, %rd6520, 32;
	st.local.u32 	[%rd9116], %rd6520;
	add.s32 	%r19717, %r19717, 1;
	add.s64 	%rd9116, %rd9116, 4;
	add.s64 	%rd9115, %rd9115, 4;
	setp.ne.s32 	%p2228, %r19717, 6;
	@%p2228 bra 	$L__BB0_180;
	shr.u32 	%r12265, %r12261, 23;
	st.local.u32 	[%rd6+24], %rd9117;
	and.b32  	%r12266, %r12265, 31;
	and.b32  	%r12267, %r12265, 224;
	add.s32 	%r12268, %r12267, -128;
	shr.u32 	%r12269, %r12268, 5;
	mul.wide.u32 	%rd6521, %r12269, 4;
	sub.s64 	%rd6522, %rd6, %rd6521;
	ld.local.u32 	%r19718, [%rd6522+24];
	ld.local.u32 	%r19719, [%rd6522+20];
	setp.eq.s32 	%p2229, %r12266, 0;
	@%p2229 bra 	$L__BB0_183;
	shf.l.wrap.b32 	%r19718, %r19719, %r19718, %r12266;
	ld.local.u32 	%r12276, [%rd6522+16];
	shf.l.wrap.b32 	%r19719, %r12276, %r19719, %r12266;
$L__BB0_183:
	shr.u32 	%r12277, %r19718, 30;
	shf.l.wrap.b32 	%r12278, %r19719, %r19718, 2;
	shl.b32 	%r12279, %r19719, 2;
	shr.u32 	%r12280, %r12278, 31;
	add.s32 	%r12281, %r12280, %r12277;
	neg.s32 	%r12282, %r12281;
	setp.lt.s32 	%p2230, %r12261, 0;
	selp.b32 	%r19720, %r12282, %r12281, %p2230;
	xor.b32  	%r12284, %r12278, %r12261;
	shr.s32 	%r12285, %r12278, 31;
	xor.b32  	%r12286, %r12285, %r12278;
	xor.b32  	%r12287, %r12285, %r12279;
	cvt.u64.u32 	%rd6525, %r12286;
	shl.b64 	%rd6526, %rd6525, 32;
	cvt.u64.u32 	%rd6527, %r12287;
	or.b64  	%rd6528, %rd6526, %rd6527;
	cvt.rn.f64.s64 	%fd859, %rd6528;
	mul.f64 	%fd860, %fd859, 0d3BF921FB54442D19;
	cvt.rn.f32.f64 	%f7135, %fd860;
	neg.f32 	%f7136, %f7135;
	setp.lt.s32 	%p2231, %r12284, 0;
	selp.f32 	%f11450, %f7136, %f7135, %p2231;
	bra.uni 	$L__BB0_185;
$L__BB0_184:
	mov.f32 	%f7137, 0f00000000;
	mul.rn.f32 	%f11450, %f104, %f7137;
	mov.b32 	%r19720, 0;
$L__BB0_185:
	add.s32 	%r12289, %r19720, 1;
	mul.rn.f32 	%f7140, %f11450, %f11450;
	and.b32  	%r12290, %r19720, 1;
	setp.eq.b32 	%p2233, %r12290, 1;
	selp.f32 	%f7141, %f11450, 0f3F800000, %p2233;
	fma.rn.f32 	%f7142, %f7140, %f7141, 0f00000000;
	fma.rn.f32 	%f7143, %f7140, 0f37CBAC00, 0fBAB607ED;
	selp.f32 	%f7144, 0fB94D4153, %f7143, %p2233;
	selp.f32 	%f7145, 0f3C0885E4, 0f3D2AAABB, %p2233;
	fma.rn.f32 	%f7146, %f7144, %f7140, %f7145;
	selp.f32 	%f7147, 0fBE2AAAA8, 0fBEFFFFFF, %p2233;
	fma.rn.f32 	%f7148, %f7146, %f7140, %f7147;
	fma.rn.f32 	%f7149, %f7148, %f7142, %f7141;
	and.b32  	%r12291, %r12289, 2;
	setp.eq.s32 	%p2234, %r12291, 0;
	mov.f32 	%f7150, 0f00000000;
	sub.f32 	%f7151, %f7150, %f7149;
	selp.f32 	%f7138, %f7149, %f7151, %p2234;
	// begin inline asm
	{  cvt.rn.f16.f32 %rs3194, %f7138;}

	// end inline asm
	mov.u32 	%r19724, %r20620;
	mov.f32 	%f11451, %f11675;
	@%p2226 bra 	$L__BB0_193;
	setp.eq.f32 	%p2235, %f106, 0f7F800000;
	@%p2235 bra 	$L__BB0_192;
	mov.b64 	%rd9120, 0;
	mov.b32 	%r19721, 0;
	mov.u64 	%rd9118, __cudart_i2opi_f;
	mov.b32 	%r12294, %f104;
	shl.b32 	%r12295, %r12294, 8;
	or.b32  	%r12296, %r12295, -2147483648;
	mov.u64 	%rd9119, %rd5;
$L__BB0_188:
	.pragma "nounroll";
	ld.global.nc.u32 	%r12293, [%rd9118];
	mad.wide.u32 	%rd6531, %r12293, %r12296, %rd9120;
	shr.u64 	%rd9120, %rd6531, 32;
	st.local.u32 	[%rd9119], %rd6531;
	add.s32 	%r19721, %r19721, 1;
	add.s64 	%rd9119, %rd9119, 4;
	add.s64 	%rd9118, %rd9118, 4;
	setp.ne.s32 	%p2236, %r19721, 6;
	@%p2236 bra 	$L__BB0_188;
	shr.u32 	%r12298, %r12294, 23;
	st.local.u32 	[%rd5+24], %rd9120;
	and.b32  	%r12299, %r12298, 31;
	and.b32  	%r12300, %r12298, 224;
	add.s32 	%r12301, %r12300, -128;
	shr.u32 	%r12302, %r12301, 5;
	mul.wide.u32 	%rd6532, %r12302, 4;
	sub.s64 	%rd6533, %rd5, %rd6532;
	ld.local.u32 	%r19722, [%rd6533+24];
	ld.local.u32 	%r19723, [%rd6533+20];
	setp.eq.s32 	%p2237, %r12299, 0;
	@%p2237 bra 	$L__BB0_191;
	shf.l.wrap.b32 	%r19722, %r19723, %r19722, %r12299;
	ld.local.u32 	%r12309, [%rd6533+16];
	shf.l.wrap.b32 	%r19723, %r12309, %r19723, %r12299;
$L__BB0_191:
	shr.u32 	%r12310, %r19722, 30;
	shf.l.wrap.b32 	%r12311, %r19723, %r19722, 2;
	shl.b32 	%r12312, %r19723, 2;
	shr.u32 	%r12313, %r12311, 31;
	add.s32 	%r12314, %r12313, %r12310;
	neg.s32 	%r12315, %r12314;
	setp.lt.s32 	%p2238, %r12294, 0;
	selp.b32 	%r19724, %r12315, %r12314, %p2238;
	xor.b32  	%r12317, %r12311, %r12294;
	shr.s32 	%r12318, %r12311, 31;
	xor.b32  	%r12319, %r12318, %r12311;
	xor.b32  	%r12320, %r12318, %r12312;
	cvt.u64.u32 	%rd6536, %r12319;
	shl.b64 	%rd6537, %rd6536, 32;
	cvt.u64.u32 	%rd6538, %r12320;
	or.b64  	%rd6539, %rd6537, %rd6538;
	cvt.rn.f64.s64 	%fd861, %rd6539;
	mul.f64 	%fd862, %fd861, 0d3BF921FB54442D19;
	cvt.rn.f32.f64 	%f7153, %fd862;
	neg.f32 	%f7154, %f7153;
	setp.lt.s32 	%p2239, %r12317, 0;
	selp.f32 	%f11451, %f7154, %f7153, %p2239;
	bra.uni 	$L__BB0_193;
$L__BB0_192:
	mov.f32 	%f7155, 0f00000000;
	mul.rn.f32 	%f11451, %f104, %f7155;
	mov.b32 	%r19724, 0;
$L__BB0_193:
	mul.rn.f32 	%f7157, %f11451, %f11451;
	and.b32  	%r12322, %r19724, 1;
	setp.eq.b32 	%p2240, %r12322, 1;
	selp.f32 	%f7158, 0f3F800000, %f11451, %p2240;
	fma.rn.f32 	%f7159, %f7157, %f7158, 0f00000000;
	fma.rn.f32 	%f7160, %f7157, 0f37CBAC00, 0fBAB607ED;
	selp.f32 	%f7161, %f7160, 0fB94D4153, %p2240;
	selp.f32 	%f7162, 0f3D2AAABB, 0f3C0885E4, %p2240;
	fma.rn.f32 	%f7163, %f7161, %f7157, %f7162;
	selp.f32 	%f7164, 0fBEFFFFFF, 0fBE2AAAA8, %p2240;
	fma.rn.f32 	%f7165, %f7163, %f7157, %f7164;
	fma.rn.f32 	%f7166, %f7165, %f7159, %f7158;
	and.b32  	%r12323, %r19724, 2;
	setp.eq.s32 	%p2241, %r12323, 0;
	mov.f32 	%f7167, 0f00000000;
	sub.f32 	%f7168, %f7167, %f7166;
	selp.f32 	%f7169, %f7166, %f7168, %p2241;
	neg.f32 	%f7156, %f7169;
	// begin inline asm
	{  cvt.rn.f16.f32 %rs3195, %f7156;}

	// end inline asm
	ld.global.u16 	%rs3203, [%rd36+352];
	ld.global.u16 	%rs3197, [%rd37+352];
	// begin inline asm
	{mul.f16 %rs3196,%rs3197,%rs3195;
}
	// end inline asm
	// begin inline asm
	{mul.f16 %rs3199,%rs2982,%rs3196;
}
	// end inline asm
	// begin inline asm
	{fma.rn.f16 %rs3202,%rs3203,%rs3194,%rs3199;
}
	// end inline asm
	st.shared.u16 	[%r50+352], %rs3202;
	// begin inline asm
	{mul.f16 %rs3206,%rs3197,%rs3194;
}
	// end inline asm
	// begin inline asm
	{fma.rn.f16 %rs3209,%rs3203,%rs3195,%rs3206;
}
	// end inline asm
	st.shared.u16 	[%r50+8544], %rs3209;
	cvt.rn.f64.s16 	%fd863, %rs2983;
	mul.f64 	%fd864, %fd863, 0d4052D97C7F3321D2;
	mul.f64 	%fd865, %fd864, 0d3F70000000000000;
	cvt.rn.f32.f64 	%f113, %fd865;
	mul.f32 	%f7170, %f113, 0f3F22F983;
	cvt.rni.s32.f32 	%r20628, %f7170;
	cvt.rn.f32.s32 	%f7171, %r20628;
	fma.rn.f32 	%f7172, %f7171, 0fBFC90FDA, %f113;
	fma.rn.f32 	%f7173, %f7171, 0fB3A22168, %f7172;
	fma.rn.f32 	%f11677, %f7171, 0fA7C234C5, %f7173;
	abs.f32 	%f7174, %f113;
	setp.ltu.f32 	%p2242, %f7174, 0f47CE4780;
	mov.u32 	%r19728, %r20628;
	mov.f32 	%f11452, %f11677;
	@%p2242 bra 	$L__BB0_201;
	setp.eq.f32 	%p2243, %f7174, 0f7F800000;
	@%p2243 bra 	$L__BB0_200;
	mov.b64 	%rd9123, 0;
	mov.b32 	%r19725, 0;
	mov.u64 	%rd9121, __cudart_i2opi_f;
	mov.b32 	%r12326, %f113;
	shl.b32 	%r12327, %r12326, 8;
	or.b32  	%r12328, %r12327, -2147483648;
	mov.u64 	%rd9122, %rd6;
$L__BB0_196:
	.pragma "nounroll";
	ld.global.nc.u32 	%r12325, [%rd9121];
	mad.wide.u32 	%rd6542, %r12325, %r12328, %rd9123;
	shr.u64 	%rd9123, %rd6542, 32;
	st.local.u32 	[%rd9122], %rd6542;
	add.s32 	%r19725, %r19725, 1;
	add.s64 	%rd9122, %rd9122, 4;
	add.s64 	%rd9121, %rd9121, 4;
	setp.ne.s32 	%p2244, %r19725, 6;
	@%p2244 bra 	$L__BB0_196;
	mov.b32 	%r12329, %f113;
	shr.u32 	%r12330, %r12329, 23;
	st.local.u32 	[%rd6+24], %rd9123;
	and.b32  	%r12331, %r12330, 31;
	and.b32  	%r12332, %r12330, 224;
	add.s32 	%r12333, %r12332, -128;
	shr.u32 	%r12334, %r12333, 5;
	mul.wide.u32 	%rd6543, %r12334, 4;
	sub.s64 	%rd6544, %rd6, %rd6543;
	ld.local.u32 	%r19726, [%rd6544+24];
	ld.local.u32 	%r19727, [%rd6544+20];
	setp.eq.s32 	%p2245, %r12331, 0;
	@%p2245 bra 	$L__BB0_199;
	shf.l.wrap.b32 	%r19726, %r19727, %r19726, %r12331;
	mul.wide.u32 	%rd6545, %r12334, 4;
	sub.s64 	%rd6546, %rd6, %rd6545;
	ld.local.u32 	%r12341, [%rd6546+16];
	shf.l.wrap.b32 	%r19727, %r12341, %r19727, %r12331;
$L__BB0_199:
	shr.u32 	%r12342, %r19726, 30;
	shf.l.wrap.b32 	%r12343, %r19727, %r19726, 2;
	shl.b32 	%r12344, %r19727, 2;
	shr.u32 	%r12345, %r12343, 31;
	add.s32 	%r12346, %r12345, %r12342;
	neg.s32 	%r12347, %r12346;
	setp.lt.s32 	%p2246, %r12329, 0;
	selp.b32 	%r19728, %r12347, %r12346, %p2246;
	xor.b32  	%r12349, %r12343, %r12329;
	shr.s32 	%r12350, %r12343, 31;
	xor.b32  	%r12351, %r12350, %r12343;
	xor.b32  	%r12352, %r12350, %r12344;
	cvt.u64.u32 	%rd6547, %r12351;
	shl.b64 	%rd6548, %rd6547, 32;
	cvt.u64.u32 	%rd6549, %r12352;
	or.b64  	%rd6550, %rd6548, %rd6549;
	cvt.rn.f64.s64 	%fd866, %rd6550;
	mul.f64 	%fd867, %fd866, 0d3BF921FB54442D19;
	cvt.rn.f32.f64 	%f7176, %fd867;
	neg.f32 	%f7177, %f7176;
	setp.lt.s32 	%p2247, %r12349, 0;
	selp.f32 	%f11452, %f7177, %f7176, %p2247;
	bra.uni 	$L__BB0_201;
$L__BB0_200:
	mov.f32 	%f7178, 0f00000000;
	mul.rn.f32 	%f11452, %f113, %f7178;
	mov.b32 	%r19728, 0;
$L__BB0_201:
	abs.f32 	%f7180, %f113;
	setp.ltu.f32 	%p2248, %f7180, 0f47CE4780;
	add.s32 	%r12354, %r19728, 1;
	mul.rn.f32 	%f7181, %f11452, %f11452;
	and.b32  	%r12355, %r19728, 1;
	setp.eq.b32 	%p2249, %r12355, 1;
	selp.f32 	%f7182, %f11452, 0f3F800000, %p2249;
	fma.rn.f32 	%f7183, %f7181, %f7182, 0f00000000;
	fma.rn.f32 	%f7184, %f7181, 0f37CBAC00, 0fBAB607ED;
	selp.f32 	%f7185, 0fB94D4153, %f7184, %p2249;
	selp.f32 	%f7186, 0f3C0885E4, 0f3D2AAABB, %p2249;
	fma.rn.f32 	%f7187, %f7185, %f7181, %f7186;
	selp.f32 	%f7188, 0fBE2AAAA8, 0fBEFFFFFF, %p2249;
	fma.rn.f32 	%f7189, %f7187, %f7181, %f7188;
	fma.rn.f32 	%f7190, %f7189, %f7183, %f7182;
	and.b32  	%r12356, %r12354, 2;
	setp.eq.s32 	%p2250, %r12356, 0;
	mov.f32 	%f7191, 0f00000000;
	sub.f32 	%f7192, %f7191, %f7190;
	selp.f32 	%f7179, %f7190, %f7192, %p2250;
	// begin inline asm
	{  cvt.rn.f16.f32 %rs3214, %f7179;}

	// end inline asm
	mov.u32 	%r19732, %r20628;
	mov.f32 	%f11453, %f11677;
	@%p2248 bra 	$L__BB0_209;
	setp.eq.f32 	%p2251, %f7180, 0f7F800000;
	@%p2251 bra 	$L__BB0_208;
	mov.b64 	%rd9126, 0;
	mov.b32 	%r19729, 0;
	mov.u64 	%rd9124, __cudart_i2opi_f;
	mov.b32 	%r12359, %f113;
	shl.b32 	%r12360, %r12359, 8;
	or.b32  	%r12361, %r12360, -2147483648;
	mov.u64 	%rd9125, %rd5;
$L__BB0_204:
	.pragma "nounroll";
	ld.global.nc.u32 	%r12358, [%rd9124];
	mad.wide.u32 	%rd6553, %r12358, %r12361, %rd9126;
	shr.u64 	%rd9126, %rd6553, 32;
	st.local.u32 	[%rd9125], %rd6553;
	add.s32 	%r19729, %r19729, 1;
	add.s64 	%rd9125, %rd9125, 4;
	add.s64 	%rd9124, %rd9124, 4;
	setp.ne.s32 	%p2252, %r19729, 6;
	@%p2252 bra 	$L__BB0_204;
	mov.b32 	%r12362, %f113;
	shr.u32 	%r12363, %r12362, 23;
	st.local.u32 	[%rd5+24], %rd9126;
	and.b32  	%r12364, %r12363, 31;
	and.b32  	%r12365, %r12363, 224;
	add.s32 	%r12366, %r12365, -128;
	shr.u32 	%r12367, %r12366, 5;
	mul.wide.u32 	%rd6554, %r12367, 4;
	sub.s64 	%rd6555, %rd5, %rd6554;
	ld.local.u32 	%r19730, [%rd6555+24];
	ld.local.u32 	%r19731, [%rd6555+20];
	setp.eq.s32 	%p2253, %r12364, 0;
	@%p2253 bra 	$L__BB0_207;
	shf.l.wrap.b32 	%r19730, %r19731, %r19730, %r12364;
	mul.wide.u32 	%rd6556, %r12367, 4;
	sub.s64 	%rd6557, %rd5, %rd6556;
	ld.local.u32 	%r12374, [%rd6557+16];
	shf.l.wrap.b32 	%r19731, %r12374, %r19731, %r12364;
$L__BB0_207:
	shr.u32 	%r12375, %r19730, 30;
	shf.l.wrap.b32 	%r12376, %r19731, %r19730, 2;
	shl.b32 	%r12377, %r19731, 2;
	shr.u32 	%r12378, %r12376, 31;
	add.s32 	%r12379, %r12378, %r12375;
	neg.s32 	%r12380, %r12379;
	setp.lt.s32 	%p2254, %r12362, 0;
	selp.b32 	%r19732, %r12380, %r12379, %p2254;
	xor.b32  	%r12382, %r12376, %r12362;
	shr.s32 	%r12383, %r12376, 31;
	xor.b32  	%r12384, %r12383, %r12376;
	xor.b32  	%r12385, %r12383, %r12377;
	cvt.u64.u32 	%rd6558, %r12384;
	shl.b64 	%rd6559, %rd6558, 32;
	cvt.u64.u32 	%rd6560, %r12385;
	or.b64  	%rd6561, %rd6559, %rd6560;
	cvt.rn.f64.s64 	%fd868, %rd6561;
	mul.f64 	%fd869, %fd868, 0d3BF921FB54442D19;
	cvt.rn.f32.f64 	%f7194, %fd869;
	neg.f32 	%f7195, %f7194;
	setp.lt.s32 	%p2255, %r12382, 0;
	selp.f32 	%f11453, %f7195, %f7194, %p2255;
	bra.uni 	$L__BB0_209;
$L__BB0_208:
	mov.f32 	%f7196, 0f00000000;
	mul.rn.f32 	%f11453, %f113, %f7196;
	mov.b32 	%r19732, 0;
$L__BB0_209:
	mul.rn.f32 	%f7198, %f11453, %f11453;
	and.b32  	%r12387, %r19732, 1;
	setp.eq.b32 	%p2256, %r12387, 1;
	selp.f32 	%f7199, 0f3F800000, %f11453, %p2256;
	fma.rn.f32 	%f7200, %f7198, %f7199, 0f00000000;
	fma.rn.f32 	%f7201, %f7198, 0f37CBAC00, 0fBAB607ED;
	selp.f32 	%f7202, %f7201, 0fB94D4153, %p2256;
	selp.f32 	%f7203, 0f3D2AAABB, 0f3C0885E4, %p2256;
	fma.rn.f32 	%f7204, %f7202, %f7198, %f7203;
	selp.f32 	%f7205, 0fBEFFFFFF, 0fBE2AAAA8, %p2256;
	fma.rn.f32 	%f7206, %f7204, %f7198, %f7205;
	fma.rn.f32 	%f7207, %f7206, %f7200, %f7199;
	and.b32  	%r12388, %r19732, 2;
	setp.eq.s32 	%p2257, %r12388, 0;
	mov.f32 	%f7208, 0f00000000;
	sub.f32 	%f7209, %f7208, %f7207;
	selp.f32 	%f7210, %f7207, %f7209, %p2257;
	neg.f32 	%f7197, %f7210;
	// begin inline asm
	{  cvt.rn.f16.f32 %rs3215, %f7197;}

	// end inline asm
	ld.global.u16 	%rs3223, [%rd36+384];
	ld.global.u16 	%rs3217, [%rd37+384];
	// begin inline asm
	{mul.f16 %rs3216,%rs3217,%rs3215;
}
	// end inline asm
	// begin inline asm
	{mul.f16 %rs3219,%rs2982,%rs3216;
}
	// end inline asm
	// begin inline asm
	{fma.rn.f16 %rs3222,%rs3223,%rs3214,%rs3219;
}
	// end inline asm
	st.shared.u16 	[%r50+384], %rs3222;
	// begin inline asm
	{mul.f16 %rs3226,%rs3217,%rs3214;
}
	// end inline asm
	// begin inline asm
	{fma.rn.f16 %rs3229,%rs3223,%rs3215,%rs3226;
}
	// end inline asm
	st.shared.u16 	[%r50+8576], %rs3229;
	cvt.s16.s8 	%rs3233, %rs1;
	cvt.rn.f64.s16 	%fd870, %rs3233;
	mul.f64 	%fd871, %fd870, 0d40546B9C347764A4;
	mul.f64 	%fd872, %fd871, 0d3F70000000000000;
	cvt.rn.f32.f64 	%f121, %fd872;
	mul.f32 	%f7211, %f121, 0f3F22F983;
	cvt.rni.s32.f32 	%r20636, %f7211;
	cvt.rn.f32.s32 	%f7212, %r20636;
	fma.rn.f32 	%f7213, %f7212, 0fBFC90FDA, %f121;
	fma.rn.f32 	%f7214, %f7212, 0fB3A22168, %f7213;
	fma.rn.f32 	%f11679, %f7212, 0fA7C234C5, %f7214;
	abs.f32 	%f7215, %f121;
	setp.ltu.f32 	%p2258, %f7215, 0f47CE4780;
	mov.u32 	%r19736, %r20636;
	mov.f32 	%f11454, %f11679;
	@%p2258 bra 	$L__BB0_217;
	setp.eq.f32 	%p2259, %f7215, 0f7F800000;
	@%p2259 bra 	$L__BB0_216;
	mov.b64 	%rd9129, 0;
	mov.b32 	%r19733, 0;
	mov.u64 	%rd9127, __cudart_i2opi_f;
	mov.b32 	%r12391, %f121;
	shl.b32 	%r12392, %r12391, 8;
	or.b32  	%r12393, %r12392, -2147483648;
	mov.u64 	%rd9128, %rd6;
$L__BB0_212:
	.pragma "nounroll";
	ld.global.nc.u32 	%r12390, [%rd9127];
	mad.wide.u32 	%rd6564, %r12390, %r12393, %rd9129;
	shr.u64 	%rd9129, %rd6564, 32;
	st.local.u32 	[%rd9128], %rd6564;
	add.s32 	%r19733, %r19733, 1;
	add.s64 	%rd9128, %rd9128, 4;
	add.s64 	%rd9127, %rd9127, 4;
	setp.ne.s32 	%p2260, %r19733, 6;
	@%p2260 bra 	$L__BB0_212;
	mov.b32 	%r12394, %f121;
	shr.u32 	%r12395, %r12394, 23;
	st.local.u32 	[%rd6+24], %rd9129;
	and.b32  	%r12396, %r12395, 31;
	and.b32  	%r12397, %r12395, 224;
	add.s32 	%r12398, %r12397, -128;
	shr.u32 	%r12399, %r12398, 5;
	mul.wide.u32 	%rd6565, %r12399, 4;
	sub.s64 	%rd6566, %rd6, %rd6565;
	ld.local.u32 	%r19734, [%rd6566+24];
	ld.local.u32 	%r19735, [%rd6566+20];
	setp.eq.s32 	%p2261, %r12396, 0;
	@%p2261 bra 	$L__BB0_215;
	and.b32  	%r12402, %r12395, 31;
	shf.l.wrap.b32 	%r19734, %r19735, %r19734, %r12402;
	and.b32  	%r12403, %r12395, 224;
	add.s32 	%r12404, %r12403, -128;
	shr.u32 	%r12405, %r12404, 5;
	mul.wide.u32 	%rd6567, %r12405, 4;
	sub.s64 	%rd6568, %rd6, %rd6567;
	ld.local.u32 	%r12406, [%rd6568+16];
	shf.l.wrap.b32 	%r19735, %r12406, %r19735, %r12402;
$L__BB0_215:
	shr.u32 	%r12407, %r19734, 30;
	shf.l.wrap.b32 	%r12408, %r19735, %r19734, 2;
	shl.b32 	%r12409, %r19735, 2;
	shr.u32 	%r12410, %r12408, 31;
	add.s32 	%r12411, %r12410, %r12407;
	neg.s32 	%r12412, %r12411;
	mov.b32 	%r12413, %f121;
	setp.lt.s32 	%p2262, %r12413, 0;
	selp.b32 	%r19736, %r12412, %r12411, %p2262;
	xor.b32  	%r12414, %r12408, %r12413;
	shr.s32 	%r12415, %r12408, 31;
	xor.b32  	%r12416, %r12415, %r12408;
	xor.b32  	%r12417, %r12415, %r12409;
	cvt.u64.u32 	%rd6569, %r12416;
	shl.b64 	%rd6570, %rd6569, 32;
	cvt.u64.u32 	%rd6571, %r12417;
	or.b64  	%rd6572, %rd6570, %rd6571;
	cvt.rn.f64.s64 	%fd873, %rd6572;
	mul.f64 	%fd874, %fd873, 0d3BF921FB54442D19;
	cvt.rn.f32.f64 	%f7217, %fd874;
	neg.f32 	%f7218, %f7217;
	setp.lt.s32 	%p2263, %r12414, 0;
	selp.f32 	%f11454, %f7218, %f7217, %p2263;
	bra.uni 	$L__BB0_217;
$L__BB0_216:
	mov.f32 	%f7219, 0f00000000;
	mul.rn.f32 	%f11454, %f121, %f7219;
	mov.b32 	%r19736, 0;
$L__BB0_217:
	abs.f32 	%f7221, %f121;
	setp.ltu.f32 	%p2264, %f7221, 0f47CE4780;
	add.s32 	%r12419, %r19736, 1;
	mul.rn.f32 	%f7222, %f11454, %f11454;
	and.b32  	%r12420, %r19736, 1;
	setp.eq.b32 	%p2265, %r12420, 1;
	selp.f32 	%f7223, %f11454, 0f3F800000, %p2265;
	fma.rn.f32 	%f7224, %f7222, %f7223, 0f00000000;
	fma.rn.f32 	%f7225, %f7222, 0f37CBAC00, 0fBAB607ED;
	selp.f32 	%f7226, 0fB94D4153, %f7225, %p2265;
	selp.f32 	%f7227, 0f3C0885E4, 0f3D2AAABB, %p2265;
	fma.rn.f32 	%f7228, %f7226, %f7222, %f7227;
	selp.f32 	%f7229, 0fBE2AAAA8, 0fBEFFFFFF, %p2265;
	fma.rn.f32 	%f7230, %f7228, %f7222, %f7229;
	fma.rn.f32 	%f7231, %f7230, %f7224, %f7223;
	and.b32  	%r12421, %r12419, 2;
	setp.eq.s32 	%p2266, %r12421, 0;
	mov.f32 	%f7232, 0f00000000;
	sub.f32 	%f7233, %f7232, %f7231;
	selp.f32 	%f7220, %f7231, %f7233, %p2266;
	// begin inline asm
	{  cvt.rn.f16.f32 %rs3234, %f7220;}

	// end inline asm
	mov.u32 	%r19740, %r20636;
	mov.f32 	%f11455, %f11679;
	@%p2264 bra 	$L__BB0_225;
	setp.eq.f32 	%p2267, %f7221, 0f7F800000;
	@%p2267 bra 	$L__BB0_224;
	mov.b64 	%rd9132, 0;
	mov.b32 	%r19737, 0;
	mov.u64 	%rd9130, __cudart_i2opi_f;
	mov.b32 	%r12424, %f121;
	shl.b32 	%r12425, %r12424, 8;
	or.b32  	%r12426, %r12425, -2147483648;
	mov.u64 	%rd9131, %rd5;
$L__BB0_220:
	.pragma "nounroll";
	ld.global.nc.u32 	%r12423, [%rd9130];
	mad.wide.u32 	%rd6575, %r12423, %r12426, %rd9132;
	shr.u64 	%rd9132, %rd6575, 32;
	st.local.u32 	[%rd9131], %rd6575;
	add.s32 	%r19737, %r19737, 1;
	add.s64 	%rd9131, %rd9131, 4;
	add.s64 	%rd9130, %rd9130, 4;
	setp.ne.s32 	%p2268, %r19737, 6;
	@%p2268 bra 	$L__BB0_220;
	mov.b32 	%r12427, %f121;
	shr.u32 	%r12428, %r12427, 23;
	st.local.u32 	[%rd5+24], %rd9132;
	and.b32  	%r12429, %r12428, 31;
	and.b32  	%r12430, %r12428, 224;
	add.s32 	%r12431, %r12430, -128;
	shr.u32 	%r12432, %r12431, 5;
	mul.wide.u32 	%rd6576, %r12432, 4;
	sub.s64 	%rd6577, %rd5, %rd6576;
	ld.local.u32 	%r19738, [%rd6577+24];
	ld.local.u32 	%r19739, [%rd6577+20];
	setp.eq.s32 	%p2269, %r12429, 0;
	@%p2269 bra 	$L__BB0_223;
	mov.b32 	%r12433, %f121;
	shr.u32 	%r12434, %r12433, 23;
	and.b32  	%r12435, %r12434, 31;
	shf.l.wrap.b32 	%r19738, %r19739, %r19738, %r12435;
	and.b32  	%r12436, %r12434, 224;
	add.s32 	%r12437, %r12436, -128;
	shr.u32 	%r12438, %r12437, 5;
	mul.wide.u32 	%rd6578, %r12438, 4;
	sub.s64 	%rd6579, %rd5, %rd6578;
	ld.local.u32 	%r12439, [%rd6579+16];
	shf.l.wrap.b32 	%r19739, %r12439, %r19739, %r12435;
$L__BB0_223:
	shr.u32 	%r12440, %r19738, 30;
	shf.l.wrap.b32 	%r12441, %r19739, %r19738, 2;
	shl.b32 	%r12442, %r19739, 2;
	shr.u32 	%r12443, %r12441, 31;
	add.s32 	%r12444, %r12443, %r12440;
	neg.s32 	%r12445, %r12444;
	mov.b32 	%r12446, %f121;
	setp.lt.s32 	%p2270, %r12446, 0;
	selp.b32 	%r19740, %r12445, %r12444, %p2270;
	xor.b32  	%r12447, %r12441, %r12446;
	shr.s32 	%r12448, %r12441, 31;
	xor.b32  	%r12449, %r12448, %r12441;
	xor.b32  	%r12450, %r12448, %r12442;
	cvt.u64.u32 	%rd6580, %r12449;
	shl.b64 	%rd6581, %rd6580, 32;
	cvt.u64.u32 	%rd6582, %r12450;
	or.b64  	%rd6583, %rd6581, %rd6582;
	cvt.rn.f64.s64 	%fd875, %rd6583;
	mul.f64 	%fd876, %fd875, 0d3BF921FB54442D19;
	cvt.rn.f32.f64 	%f7235, %fd876;
	neg.f32 	%f7236, %f7235;
	setp.lt.s32 	%p2271, %r12447, 0;
	selp.f32 	%f11455, %f7236, %f7235, %p2271;
	bra.uni 	$L__BB0_225;
$L__BB0_224:
	mov.f32 	%f7237, 0f00000000;
	mul.rn.f32 	%f11455, %f121, %f7237;
	mov.b32 	%r19740, 0;
$L__BB0_225:
	mul.rn.f32 	%f7239, %f11455, %f11455;
	and.b32  	%r12452, %r19740, 1;
	setp.eq.b32 	%p2272, %r12452, 1;
	selp.f32 	%f7240, 0f3F800000, %f11455, %p2272;
	fma.rn.f32 	%f7241, %f7239, %f7240, 0f00000000;
	fma.rn.f32 	%f7242, %f7239, 0f37CBAC00, 0fBAB607ED;
	selp.f32 	%f7243, %f7242, 0fB94D4153, %p2272;
	selp.f32 	%f7244, 0f3D2AAABB, 0f3C0885E4, %p2272;
	fma.rn.f32 	%f7245, %f7243, %f7239, %f7244;
	selp.f32 	%f7246, 0fBEFFFFFF, 0fBE2AAAA8, %p2272;
	fma.rn.f32 	%f7247, %f7245, %f7239, %f7246;
	fma.rn.f32 	%f7248, %f7247, %f7241, %f7240;
	and.b32  	%r12453, %r19740, 2;
	setp.eq.s32 	%p2273, %r12453, 0;
	mov.f32 	%f7249, 0f00000000;
	sub.f32 	%f7250, %f7249, %f7248;
	selp.f32 	%f7251, %f7248, %f7250, %p2273;
	neg.f32 	%f7238, %f7251;
	// begin inline asm
	{  cvt.rn.f16.f32 %rs3235, %f7238;}

	// end inline asm
	ld.global.u16 	%rs3243, [%rd36+416];
	ld.global.u16 	%rs3237, [%rd37+416];
	// begin inline asm
	{mul.f16 %rs3236,%rs3237,%rs3235;
}
	// end inline asm
	// begin inline asm
	{mul.f16 %rs3239,%rs2982,%rs3236;
}
	// end inline asm
	// begin inline asm
	{fma.rn.f16 %rs3242,%rs3243,%rs3234,%rs3239;
}
	// end inline asm
	st.shared.u16 	[%r50+416], %rs3242;
	// begin inline asm
	{mul.f16 %rs3246,%rs3237,%rs3234;
}
	// end inline asm
	// begin inline asm
	{fma.rn.f16 %rs3249,%rs3243,%rs3235,%rs3246;
}
	// end inline asm
	st.shared.u16 	[%r50+8608], %rs3249;
	cvt.s16.s8 	%rs3253, %rs1;
	cvt.rn.f64.s16 	%fd877, %rs3253;
	mul.f64 	%fd878, %fd877, 0d4055FDBBE9BBA775;
	mul.f64 	%fd879, %fd878, 0d3F70000000000000;
	cvt.rn.f32.f64 	%f129, %fd879;
	mul.f32 	%f7252, %f129, 0f3F22F983;
	cvt.rni.s32.f32 	%r20644, %f7252;
	cvt.rn.f32.s32 	%f7253, %r20644;
	fma.rn.f32 	%f7254, %f7253, 0fBFC90FDA, %f129;
	fma.rn.f32 	%f7255, %f7253, 0fB3A22168, %f7254;
	fma.rn.f32 	%f11681, %f7253, 0fA7C234C5, %f7255;
	abs.f32 	%f7256, %f129;
	setp.ltu.f32 	%p2274, %f7256, 0f47CE4780;
	mov.u32 	%r19744, %r20644;
	mov.f32 	%f11456, %f11681;
	@%p2274 bra 	$L__BB0_233;
	setp.eq.f32 	%p2275, %f7256, 0f7F800000;
	@%p2275 bra 	$L__BB0_232;
	mov.b64 	%rd9135, 0;
	mov.b32 	%r19741, 0;
	mov.u64 	%rd9133, __cudart_i2opi_f;
	mov.b32 	%r12456, %f129;
	shl.b32 	%r12457, %r12456, 8;
	or.b32  	%r12458, %r12457, -2147483648;
	mov.u64 	%rd9134, %rd6;
$L__BB0_228:
	.pragma "nounroll";
	ld.global.nc.u32 	%r12455, [%rd9133];
	mad.wide.u32 	%rd6586, %r12455, %r12458, %rd9135;
	shr.u64 	%rd9135, %rd6586, 32;
	st.local.u32 	[%rd9134], %rd6586;
	add.s32 	%r19741, %r19741, 1;
	add.s64 	%rd9134, %rd9134, 4;
	add.s64 	%rd9133, %rd9133, 4;
	setp.ne.s32 	%p2276, %r19741, 6;
	@%p2276 bra 	$L__BB0_228;
	mov.b32 	%r12459, %f129;
	shr.u32 	%r12460, %r12459, 23;
	st.local.u32 	[%rd6+24], %rd9135;
	and.b32  	%r12461, %r12460, 31;
	and.b32  	%r12462, %r12460, 224;
	add.s32 	%r12463, %r12462, -128;
	shr.u32 	%r12464, %r12463, 5;
	mul.wide.u32 	%rd6587, %r12464, 4;
	sub.s64 	%rd6588, %rd6, %rd6587;
	ld.local.u32 	%r19742, [%rd6588+24];
	ld.local.u32 	%r19743, [%rd6588+20];
	setp.eq.s32 	%p2277, %r12461, 0;
	@%p2277 bra 	$L__BB0_231;
	mov.b32 	%r12465, %f129;
	shr.u32 	%r12466, %r12465, 23;
	and.b32  	%r12467, %r12466, 31;
	shf.l.wrap.b32 	%r19742, %r19743, %r19742, %r12467;
	and.b32  	%r12468, %r12466, 224;
	add.s32 	%r12469, %r12468, -128;
	shr.u32 	%r12470, %r12469, 5;
	mul.wide.u32 	%rd6589, %r12470, 4;
	sub.s64 	%rd6590, %rd6, %rd6589;
	ld.local.u32 	%r12471, [%rd6590+16];
	shf.l.wrap.b32 	%r19743, %r12471, %r19743, %r12467;
$L__BB0_231:
	shr.u32 	%r12472, %r19742, 30;
	shf.l.wrap.b32 	%r12473, %r19743, %r19742, 2;
	shl.b32 	%r12474, %r19743, 2;
	shr.u32 	%r12475, %r12473, 31;
	add.s32 	%r12476, %r12475, %r12472;
	neg.s32 	%r12477, %r12476;
	mov.b32 	%r12478, %f129;
	setp.lt.s32 	%p2278, %r12478, 0;
	selp.b32 	%r19744, %r12477, %r12476, %p2278;
	xor.b32  	%r12479, %r12473, %r12478;
	shr.s32 	%r12480, %r12473, 31;
	xor.b32  	%r12481, %r12480, %r12473;
	xor.b32  	%r12482, %r12480, %r12474;
	cvt.u64.u32 	%rd6591, %r12481;
	shl.b64 	%rd6592, %rd6591, 32;
	cvt.u64.u32 	%rd6593, %r12482;
	or.b64  	%rd6594, %rd6592, %rd6593;
	cvt.rn.f64.s64 	%fd880, %rd6594;
	mul.f64 	%fd881, %fd880, 0d3BF921FB54442D19;
	cvt.rn.f32.f64 	%f7258, %fd881;
	neg.f32 	%f7259, %f7258;
	setp.lt.s32 	%p2279, %r12479, 0;
	selp.f32 	%f11456, %f7259, %f7258, %p2279;
	bra.uni 	$L__BB0_233;
$L__BB0_232:
	mov.f32 	%f7260, 0f00000000;
	mul.rn.f32 	%f11456, %f129, %f7260;
	mov.b32 	%r19744, 0;
$L__BB0_233:
	abs.f32 	%f7262, %f129;
	setp.ltu.f32 	%p2280, %f7262, 0f47CE4780;
	add.s32 	%r12484, %r19744, 1;
	mul.rn.f32 	%f7263, %f11456, %f11456;
	and.b32  	%r12485, %r19744, 1;
	setp.eq.b32 	%p2281, %r12485, 1;
	selp.f32 	%f7264, %f11456, 0f3F800000, %p2281;
	fma.rn.f32 	%f7265, %f7263, %f7264, 0f00000000;
	fma.rn.f32 	%f7266, %f7263, 0f37CBAC00, 0fBAB607ED;
	selp.f32 	%f7267, 0fB94D4153, %f7266, %p2281;
	selp.f32 	%f7268, 0f3C0885E4, 0f3D2AAABB, %p2281;
	fma.rn.f32 	%f7269, %f7267, %f7263, %f7268;
	selp.f32 	%f7270, 0fBE2AAAA8, 0fBEFFFFFF, %p2281;
	fma.rn.f32 	%f7271, %f7269, %f7263, %f7270;
	fma.rn.f32 	%f7272, %f7271, %f7265, %f7264;
	and.b32  	%r12486, %r12484, 2;
	setp.eq.s32 	%p2282, %r12486, 0;
	mov.f32 	%f7273, 0f00000000;
	sub.f32 	%f7274, %f7273, %f7272;
	selp.f32 	%f7261, %f7272, %f7274, %p2282;
	// begin inline asm
	{  cvt.rn.f16.f32 %rs3254, %f7261;}

	// end inline asm
	mov.u32 	%r19748, %r20644;
	mov.f32 	%f11457, %f11681;
	@%p2280 bra 	$L__BB0_241;
	setp.eq.f32 	%p2283, %f7262, 0f7F800000;
	@%p2283 bra 	$L__BB0_240;
	mov.b64 	%rd9138, 0;
	mov.b32 	%r19745, 0;
	mov.u64 	%rd9136, __cudart_i2opi_f;
	mov.b32 	%r12489, %f129;
	shl.b32 	%r12490, %r12489, 8;
	or.b32  	%r12491, %r12490, -2147483648;
	mov.u64 	%rd9137, %rd5;
$L__BB0_236:
	.pragma "nounroll";
	ld.global.nc.u32 	%r12488, [%rd9136];
	mad.wide.u32 	%rd6597, %r12488, %r12491, %rd9138;
	shr.u64 	%rd9138, %rd6597, 32;
	st.local.u32 	[%rd9137], %rd6597;
	add.s32 	%r19745, %r19745, 1;
	add.s64 	%rd9137, %rd9137, 4;
	add.s64 	%rd9136, %rd9136, 4;
	setp.ne.s32 	%p2284, %r19745, 6;
	@%p2284 bra 	$L__BB0_236;
	mov.b32 	%r12492, %f129;
	shr.u32 	%r12493, %r12492, 23;
	st.local.u32 	[%rd5+24], %rd9138;
	and.b32  	%r12494, %r12493, 31;
	and.b32  	%r12495, %r12493, 224;
	add.s32 	%r12496, %r12495, -128;
	shr.u32 	%r12497, %r12496, 5;
	mul.wide.u32 	%rd6598, %r12497, 4;
	sub.s64 	%rd6599, %rd5, %rd6598;
	ld.local.u32 	%r19746, [%rd6599+24];
	ld.local.u32 	%r19747, [%rd6599+20];
	setp.eq.s32 	%p2285, %r12494, 0;
	@%p2285 bra 	$L__BB0_239;
	mov.b32 	%r12498, %f129;
	shr.u32 	%r12499, %r12498, 23;
	and.b32  	%r12500, %r12499, 31;
	shf.l.wrap.b32 	%r19746, %r19747, %r19746, %r12500;
	and.b32  	%r12501, %r12499, 224;
	add.s32 	%r12502, %r12501, -128;
	shr.u32 	%r12503, %r12502, 5;
	mul.wide.u32 	%rd6600, %r12503, 4;
	sub.s64 	%rd6601, %rd5, %rd6600;
	ld.local.u32 	%r12504, [%rd6601+16];
	shf.l.wrap.b32 	%r19747, %r12504, %r19747, %r12500;
$L__BB0_239:
	shr.u32 	%r12505, %r19746, 30;
	shf.l.wrap.b32 	%r12506, %r19747, %r19746, 2;
	shl.b32 	%r12507, %r19747, 2;
	shr.u32 	%r12508, %r12506, 31;
	add.s32 	%r12509, %r12508, %r12505;
	neg.s32 	%r12510, %r12509;
	mov.b32 	%r12511, %f129;
	setp.lt.s32 	%p2286, %r12511, 0;
	selp.b32 	%r19748, %r12510, %r12509, %p2286;
	xor.b32  	%r12512, %r12506, %r12511;
	shr.s32 	%r12513, %r12506, 31;
	xor.b32  	%r12514, %r12513, %r12506;
	xor.b32  	%r12515, %r12513, %r12507;
	cvt.u64.u32 	%rd6602, %r12514;
	shl.b64 	%rd6603, %rd6602, 32;
	cvt.u64.u32 	%rd6604, %r12515;
	or.b64  	%rd6605, %rd6603, %rd6604;
	cvt.rn.f64.s64 	%fd882, %rd6605;
	mul.f64 	%fd883, %fd882, 0d3BF921FB54442D19;
	cvt.rn.f32.f64 	%f7276, %fd883;
	neg.f32 	%f7277, %f7276;
	setp.lt.s32 	%p2287, %r12512, 0;
	selp.f32 	%f11457, %f7277, %f7276, %p2287;
	bra.uni 	$L__BB0_241;
$L__BB0_240:
	mov.f32 	%f7278, 0f00000000;
	mul.rn.f32 	%f11457, %f129, %f7278;
	mov.b32 	%r19748, 0;
$L__BB0_241:
	mul.rn.f32 	%f7280, %f11457, %f11457;
	and.b32  	%r12517, %r19748, 1;
	setp.eq.b32 	%p2288, %r12517, 1;
	selp.f32 	%f7281, 0f3F800000, %f11457, %p2288;
	fma.rn.f32 	%f7282, %f7280, %f7281, 0f00000000;
	fma.rn.f32 	%f7283, %f7280, 0f37CBAC00, 0fBAB607ED;
	selp.f32 	%f7284, %f7283, 0fB94D4153, %p2288;
	selp.f32 	%f7285, 0f3D2AAABB, 0f3C0885E4, %p2288;
	fma.rn.f32 	%f7286, %f7284, %f7280, %f7285;
	selp.f32 	%f7287, 0fBEFFFFFF, 0fBE2AAAA8, %p2288;
	fma.rn.f32 	%f7288, %f7286, %f7280, %f7287;
	fma.rn.f32 	%f7289, %f7288, %f7282, %f7281;
	and.b32  	%r12518, %r19748, 2;
	setp.eq.s32 	%p2289, %r12518, 0;
	mov.f32 	%f7290, 0f00000000;
	sub.f32 	%f7291, %f7290, %f7289;
	selp.f32 	%f7292, %f7289, %f7291, %p2289;
	neg.f32 	%f7279, %f7292;
	// begin inline asm
	{  cvt.rn.f16.f32 %rs3255, %f7279;}

	// end inline asm
	ld.global.u16 	%rs3263, [%rd36+448];
	ld.global.u16 	%rs3257, [%rd37+448];
	// begin inline asm
	{mul.f16 %rs3256,%rs3257,%rs3255;
}
	// end inline asm
	// begin inline asm
	{mul.f16 %rs3259,%rs2982,%rs3256;
}
	// end inline asm
	// begin inline asm
	{fma.rn.f16 %rs3262,%rs3263,%rs3254,%rs3259;
}
	// end inline asm
	st.shared.u16 	[%r50+448], %rs3262;
	// begin inline asm
	{mul.f16 %rs3266,%rs3257,%rs3254;
}
	// end inline asm
	// begin inline asm
	{fma.rn.f16 %rs3269,%rs3263,%rs3255,%rs3266;
}
	// end inline asm
	st.shared.u16 	[%r50+8640], %rs3269;
	cvt.s16.s8 	%rs3273, %rs1;
	cvt.rn.f64.s16 	%fd884, %rs3273;
	mul.f64 	%fd885, %fd884, 0d40578FDB9EFFEA46;
	mul.f64 	%fd886, %fd885, 0d3F70000000000000;
	cvt.rn.f32.f64 	%f137, %fd886;
	mul.f32 	%f7293, %f137, 0f3F22F983;
	cvt.rni.s32.f32 	%r20652, %f7293;
	cvt.rn.f32.s32 	%f7294, %r20652;
	fma.rn.f32 	%f7295, %f7294, 0fBFC90FDA, %f137;
	fma.rn.f32 	%f7296, %f7294, 0fB3A22168, %f7295;
	fma.rn.f32 	%f11683, %f7294, 0fA7C234C5, %f7296;
	abs.f32 	%f7297, %f137;
	setp.ltu.f32 	%p2290, %f7297, 0f47CE4780;
	mov.u32 	%r19752, %r20652;
	mov.f32 	%f11458, %f11683;
	@%p2290 bra 	$L__BB0_249;
	setp.eq.f32 	%p2291, %f7297, 0f7F800000;
	@%p2291 bra 	$L__BB0_248;
	mov.b64 	%rd9141, 0;
	mov.b32 	%r19749, 0;
	mov.u64 	%rd9139, __cudart_i2opi_f;
	mov.b32 	%r12521, %f137;
	shl.b32 	%r12522, %r12521, 8;
	or.b32  	%r12523, %r12522, -2147483648;
	mov.u64 	%rd9140, %rd6;
$L__BB0_244:
	.pragma "nounroll";
	ld.global.nc.u32 	%r12520, [%rd9139];
	mad.wide.u32 	%rd6608, %r12520, %r12523, %rd9141;
	shr.u64 	%rd9141, %rd6608, 32;
	st.local.u32 	[%rd9140], %rd6608;
	add.s32 	%r19749, %r19749, 1;
	add.s64 	%rd9140, %rd9140, 4;
	add.s64 	%rd9139, %rd9139, 4;
	setp.ne.s32 	%p2292, %r19749, 6;
	@%p2292 bra 	$L__BB0_244;
	mov.b32 	%r12524, %f137;
	shr.u32 	%r12525, %r12524, 23;
	st.local.u32 	[%rd6+24], %rd9141;
	and.b32  	%r12526, %r12525, 31;
	and.b32  	%r12527, %r12525, 224;
	add.s32 	%r12528, %r12527, -128;
	shr.u32 	%r12529, %r12528, 5;
	mul.wide.u32 	%rd6609, %r12529, 4;
	sub.s64 	%rd6610, %rd6, %rd6609;
	ld.local.u32 	%r19750, [%rd6610+24];
	ld.local.u32 	%r19751, [%rd6610+20];
	setp.eq.s32 	%p2293, %r12526, 0;
	@%p2293 bra 	$L__BB0_247;
	mov.b32 	%r12530, %f137;
	shr.u32 	%r12531, %r12530, 23;
	and.b32  	%r12532, %r12531, 31;
	shf.l.wrap.b32 	%r19750, %r19751, %r19750, %r12532;
	and.b32  	%r12533, %r12531, 224;
	add.s32 	%r12534, %r12533, -128;
	shr.u32 	%r12535, %r12534, 5;
	mul.wide.u32 	%rd6611, %r12535, 4;
	sub.s64 	%rd6612, %rd6, %rd6611;
	ld.local.u32 	%r12536, [%rd6612+16];
	shf.l.wrap.b32 	%r19751, %r12536, %r19751, %r12532;
$L__BB0_247:
	shr.u32 	%r12537, %r19750, 30;
	shf.l.wrap.b32 	%r12538, %r19751, %r19750, 2;
	shl.b32 	%r12539, %r19751, 2;
	shr.u32 	%r12540, %r12538, 31;
	add.s32 	%r12541, %r12540, %r12537;
	neg.s32 	%r12542, %r12541;
	mov.b32 	%r12543, %f137;
	setp.lt.s32 	%p2294, %r12543, 0;
	selp.b32 	%r19752, %r12542, %r12541, %p2294;
	xor.b32  	%r12544, %r12538, %r12543;
	shr.s32 	%r12545, %r12538, 31;
	xor.b32  	%r12546, %r12545, %r12538;
	xor.b32  	%r12547, %r12545, %r12539;
	cvt.u64.u32 	%rd6613, %r12546;
	shl.b64 	%rd6614, %rd6613, 32;
	cvt.u64.u32 	%rd6615, %r12547;
	or.b64  	%rd6616, %rd6614, %rd6615;
	cvt.rn.f64.s64 	%fd887, %rd6616;
	mul.f64 	%fd888, %fd887, 0d3BF921FB54442D19;
	cvt.rn.f32.f64 	%f7299, %fd888;
	neg.f32 	%f7300, %f7299;
	setp.lt.s32 	%p2295, %r12544, 0;
	selp.f32 	%f11458, %f7300, %f7299, %p2295;
	bra.uni 	$L__BB0_249;
$L__BB0_248:
	mov.f32 	%f7301, 0f00000000;
	mul.rn.f32 	%f11458, %f137, %f7301;
	mov.b32 	%r19752, 0;
$L__BB0_249:
	abs.f32 	%f7303, %f137;
	setp.ltu.f32 	%p2296, %f7303, 0f47CE4780;
	add.s32 	%r12549, %r19752, 1;
	mul.rn.f32 	%f7304, %f11458, %f11458;
	and.b32  	%r12550, %r19752, 1;
	setp.eq.b32 	%p2297, %r12550, 1;
	selp.f32 	%f7305, %f11458, 0f3F800000, %p2297;
	fma.rn.f32 	%f7306, %f7304, %f7305, 0f00000000;
	fma.rn.f32 	%f7307, %f7304, 0f37CBAC00, 0fBAB607ED;
	selp.f32 	%f7308, 0fB94D4153, %f7307, %p2297;
	selp.f32 	%f7309, 0f3C0885E4, 0f3D2AAABB, %p2297;
	fma.rn.f32 	%f7310, %f7308, %f7304, %f7309;
	selp.f32 	%f7311, 0fBE2AAAA8, 0fBEFFFFFF, %p2297;
	fma.rn.f32 	%f7312, %f7310, %f7304, %f7311;
	fma.rn.f32 	%f7313, %f7312, %f7306, %f7305;
	and.b32  	%r12551, %r12549, 2;
	setp.eq.s32 	%p2298, %r12551, 0;
	mov.f32 	%f7314, 0f00000000;
	sub.f32 	%f7315, %f7314, %f7313;
	selp.f32 	%f7302, %f7313, %f7315, %p2298;
	// begin inline asm
	{  cvt.rn.f16.f32 %rs3274, %f7302;}

	// end inline asm
	mov.u32 	%r19756, %r20652;
	mov.f32 	%f11459, %f11683;
	@%p2296 bra 	$L__BB0_257;
	setp.eq.f32 	%p2299, %f7303, 0f7F800000;
	@%p2299 bra 	$L__BB0_256;
	mov.b64 	%rd9144, 0;
	mov.b32 	%r19753, 0;
	mov.u64 	%rd9142, __cudart_i2opi_f;
	mov.b32 	%r12554, %f137;
	shl.b32 	%r12555, %r12554, 8;
	or.b32  	%r12556, %r12555, -2147483648;
	mov.u64 	%rd9143, %rd5;
$L__BB0_252:
	.pragma "nounroll";
	ld.global.nc.u32 	%r12553, [%rd9142];
	mad.wide.u32 	%rd6619, %r12553, %r12556, %rd9144;
	shr.u64 	%rd9144, %rd6619, 32;
	st.local.u32 	[%rd9143], %rd6619;
	add.s32 	%r19753, %r19753, 1;
	add.s64 	%rd9143, %rd9143, 4;
	add.s64 	%rd9142, %rd9142, 4;
	setp.ne.s32 	%p2300, %r19753, 6;
	@%p2300 bra 	$L__BB0_252;
	mov.b32 	%r12557, %f137;
	shr.u32 	%r12558, %r12557, 23;
	st.local.u32 	[%rd5+24], %rd9144;
	and.b32  	%r12559, %r12558, 31;
	and.b32  	%r12560, %r12558, 224;
	add.s32 	%r12561, %r12560, -128;
	shr.u32 	%r12562, %r12561, 5;
	mul.wide.u32 	%rd6620, %r12562, 4;
	sub.s64 	%rd6621, %rd5, %rd6620;
	ld.local.u32 	%r19754, [%rd6621+24];
	ld.local.u32 	%r19755, [%rd6621+20];
	setp.eq.s32 	%p2301, %r12559, 0;
	@%p2301 bra 	$L__BB0_255;
	mov.b32 	%r12563, %f137;
	shr.u32 	%r12564, %r12563, 23;
	and.b32  	%r12565, %r12564, 31;
	shf.l.wrap.b32 	%r19754, %r19755, %r19754, %r12565;
	and.b32  	%r12566, %r12564, 224;
	add.s32 	%r12567, %r12566, -128;
	shr.u32 	%r12568, %r12567, 5;
	mul.wide.u32 	%rd6622, %r12568, 4;
	sub.s64 	%rd6623, %rd5, %rd6622;
	ld.local.u32 	%r12569, [%rd6623+16];
	shf.l.wrap.b32 	%r19755, %r12569, %r19755, %r12565;
$L__BB0_255:
	shr.u32 	%r12570, %r19754, 30;
	shf.l.wrap.b32 	%r12571, %r19755, %r19754, 2;
	shl.b32 	%r12572, %r19755, 2;
	shr.u32 	%r12573, %r12571, 31;
	add.s32 	%r12574, %r12573, %r12570;
	neg.s32 	%r12575, %r12574;
	mov.b32 	%r12576, %f137;
	setp.lt.s32 	%p2302, %r12576, 0;
	selp.b32 	%r19756, %r12575, %r12574, %p2302;
	xor.b32  	%r12577, %r12571, %r12576;
	shr.s32 	%r12578, %r12571, 31;
	xor.b32  	%r12579, %r12578, %r12571;
	xor.b32  	%r12580, %r12578, %r12572;
	cvt.u64.u32 	%rd6624, %r12579;
	shl.b64 	%rd6625, %rd6624, 32;
	cvt.u64.u32 	%rd6626, %r12580;
	or.b64  	%rd6627, %rd6625, %rd6626;
	cvt.rn.f64.s64 	%fd889, %rd6627;
	mul.f64 	%fd890, %fd889, 0d3BF921FB54442D19;
	cvt.rn.f32.f64 	%f7317, %fd890;
	neg.f32 	%f7318, %f7317;
	setp.lt.s32 	%p2303, %r12577, 0;
	selp.f32 	%f11459, %f7318, %f7317, %p2303;
	bra.uni 	$L__BB0_257;
$L__BB0_256:
	mov.f32 	%f7319, 0f00000000;
	mul.rn.f32 	%f11459, %f137, %f7319;
	mov.b32 	%r19756, 0;
$L__BB0_257:
	abs.f32 	%f7321, %f1;
	setp.ltu.f32 	%p2304, %f7321, 0f47CE4780;
	mul.rn.f32 	%f7322, %f11459, %f11459;
	and.b32  	%r12582, %r19756, 1;
	setp.eq.b32 	%p2305, %r12582, 1;
	selp.f32 	%f7323, 0f3F800000, %f11459, %p2305;
	fma.rn.f32 	%f7324, %f7322, %f7323, 0f00000000;
	fma.rn.f32 	%f7325, %f7322, 0f37CBAC00, 0fBAB607ED;
	selp.f32 	%f7326, %f7325, 0fB94D4153, %p2305;
	selp.f32 	%f7327, 0f3D2AAABB, 0f3C0885E4, %p2305;
	fma.rn.f32 	%f7328, %f7326, %f7322, %f7327;
	selp.f32 	%f7329, 0fBEFFFFFF, 0fBE2AAAA8, %p2305;
	fma.rn.f32 	%f7330, %f7328, %f7322, %f7329;
	fma.rn.f32 	%f7331, %f7330, %f7324, %f7323;
	and.b32  	%r12583, %r19756, 2;
	setp.eq.s32 	%p2306, %r12583, 0;
	mov.f32 	%f7332, 0f00000000;
	sub.f32 	%f7333, %f7332, %f7331;
	selp.f32 	%f7334, %f7331, %f7333, %p2306;
	neg.f32 	%f7320, %f7334;
	// begin inline asm
	{  cvt.rn.f16.f32 %rs3275, %f7320;}

	// end inline asm
	ld.global.u16 	%rs3283, [%rd36+480];
	ld.global.u16 	%rs3277, [%rd37+480];
	// begin inline asm
	{mul.f16 %rs3276,%rs3277,%rs3275;
}
	// end inline asm
	// begin inline asm
	{mul.f16 %rs3279,%rs2982,%rs3276;
}
	// end inline asm
	// begin inline asm
	{fma.rn.f16 %rs3282,%rs3283,%rs3274,%rs3279;
}
	// end inline asm
	st.shared.u16 	[%r50+480], %rs3282;
	// begin inline asm
	{mul.f16 %rs3286,%rs3277,%rs3274;
}
	// end inline asm
	// begin inline asm
	{fma.rn.f16 %rs3289,%rs3283,%rs3275,%rs3286;
}
	// end inline asm
	st.shared.u16 	[%r50+8672], %rs3289;
	mov.u32 	%r19760, %r20532;
	mov.f32 	%f11460, %f11653;
	@%p2304 bra 	$L__BB0_265;
	setp.eq.f32 	%p2307, %f7321, 0f7F800000;
	@%p2307 bra 	$L__BB0_264;
	mov.b64 	%rd9147, 0;
	mov.b32 	%r19757, 0;
	mov.u64 	%rd9145, __cudart_i2opi_f;
	mov.b32 	%r12586, %f1;
	shl.b32 	%r12587, %r12586, 8;
	or.b32  	%r12588, %r12587, -2147483648;
	mov.u64 	%rd9146, %rd6;
$L__BB0_260:
	.pragma "nounroll";
	ld.global.nc.u32 	%r12585, [%rd9145];
	mad.wide.u32 	%rd6630, %r12585, %r12588, %rd9147;
	shr.u64 	%rd9147, %rd6630, 32;
	st.local.u32 	[%rd9146], %rd6630;
	add.s32 	%r19757, %r19757, 1;
	add.s64 	%rd9146, %rd9146, 4;
	add.s64 	%rd9145, %rd9145, 4;
	setp.ne.s32 	%p2308, %r19757, 6;
	@%p2308 bra 	$L__BB0_260;
	mov.b32 	%r12589, %f1;
	shr.u32 	%r12590, %r12589, 23;
	st.local.u32 	[%rd6+24], %rd9147;
	and.b32  	%r12591, %r12590, 31;
	and.b32  	%r12592, %r12590, 224;
	add.s32 	%r12593, %r12592, -128;
	shr.u32 	%r12594, %r12593, 5;
	mul.wide.u32 	%rd6631, %r12594, 4;
	sub.s64 	%rd6632, %rd6, %rd6631;
	ld.local.u32 	%r19758, [%rd6632+24];
	ld.local.u32 	%r19759, [%rd6632+20];
	setp.eq.s32 	%p2309, %r12591, 0;
	@%p2309 bra 	$L__BB0_263;
	mov.b32 	%r12595, %f1;
	shr.u32 	%r12596, %r12595, 23;
	and.b32  	%r12597, %r12596, 31;
	shf.l.wrap.b32 	%r19758, %r19759, %r19758, %r12597;
	and.b32  	%r12598, %r12596, 224;
	add.s32 	%r12599, %r12598, -128;
	shr.u32 	%r12600, %r12599, 5;
	mul.wide.u32 	%rd6633, %r12600, 4;
	sub.s64 	%rd6634, %rd6, %rd6633;
	ld.local.u32 	%r12601, [%rd6634+16];
	shf.l.wrap.b32 	%r19759, %r12601, %r19759, %r12597;
$L__BB0_263:
	shr.u32 	%r12602, %r19758, 30;
	shf.l.wrap.b32 	%r12603, %r19759, %r19758, 2;
	shl.b32 	%r12604, %r19759, 2;
	shr.u32 	%r12605, %r12603, 31;
	add.s32 	%r12606, %r12605, %r12602;
	neg.s32 	%r12607, %r12606;
	mov.b32 	%r12608, %f1;
	setp.lt.s32 	%p2310, %r12608, 0;
	selp.b32 	%r19760, %r12607, %r12606, %p2310;
	xor.b32  	%r12609, %r12603, %r12608;
	shr.s32 	%r12610, %r12603, 31;
	xor.b32  	%r12611, %r12610, %r12603;
	xor.b32  	%r12612, %r12610, %r12604;
	cvt.u64.u32 	%rd6635, %r12611;
	shl.b64 	%rd6636, %rd6635, 32;
	cvt.u64.u32 	%rd6637, %r12612;
	or.b64  	%rd6638, %rd6636, %rd6637;
	cvt.rn.f64.s64 	%fd891, %rd6638;
	mul.f64 	%fd892, %fd891, 0d3BF921FB54442D19;
	cvt.rn.f32.f64 	%f7336, %fd892;
	neg.f32 	%f7337, %f7336;
	setp.lt.s32 	%p2311, %r12609, 0;
	selp.f32 	%f11460, %f7337, %f7336, %p2311;
	bra.uni 	$L__BB0_265;
$L__BB0_264:
	mov.f32 	%f7338, 0f00000000;
	mul.rn.f32 	%f11460, %f1, %f7338;
	mov.b32 	%r19760, 0;
$L__BB0_265:
	abs.f32 	%f7340, %f1;
	setp.ltu.f32 	%p2312, %f7340, 0f47CE4780;
	add.s32 	%r12614, %r19760, 1;
	mul.rn.f32 	%f7341, %f11460, %f11460;
	and.b32  	%r12615, %r19760, 1;
	setp.eq.b32 	%p2313, %r12615, 1;
	selp.f32 	%f7342, %f11460, 0f3F800000, %p2313;
	fma.rn.f32 	%f7343, %f7341, %f7342, 0f00000000;
	fma.rn.f32 	%f7344, %f7341, 0f37CBAC00, 0fBAB607ED;
	selp.f32 	%f7345, 0fB94D4153, %f7344, %p2313;
	selp.f32 	%f7346, 0f3C0885E4, 0f3D2AAABB, %p2313;
	fma.rn.f32 	%f7347, %f7345, %f7341, %f7346;
	selp.f32 	%f7348, 0fBE2AAAA8, 0fBEFFFFFF, %p2313;
	fma.rn.f32 	%f7349, %f7347, %f7341, %f7348;
	fma.rn.f32 	%f7350, %f7349, %f7343, %f7342;
	and.b32  	%r12616, %r12614, 2;
	setp.eq.s32 	%p2314, %r12616, 0;
	mov.f32 	%f7351, 0f00000000;
	sub.f32 	%f7352, %f7351, %f7350;
	selp.f32 	%f7339, %f7350, %f7352, %p2314;
	// begin inline asm
	{  cvt.rn.f16.f32 %rs3293, %f7339;}

	// end inline asm
	mov.u32 	%r19764, %r20532;
	mov.f32 	%f11461, %f11653;
	@%p2312 bra 	$L__BB0_273;
	setp.eq.f32 	%p2315, %f7340, 0f7F800000;
	@%p2315 bra 	$L__BB0_272;
	mov.b64 	%rd9150, 0;
	mov.b32 	%r19761, 0;
	mov.u64 	%rd9148, __cudart_i2opi_f;
	mov.b32 	%r12619, %f1;
	shl.b32 	%r12620, %r12619, 8;
	or.b32  	%r12621, %r12620, -2147483648;
	mov.u64 	%rd9149, %rd5;
$L__BB0_268:
	.pragma "nounroll";
	ld.global.nc.u32 	%r12618, [%rd9148];
	mad.wide.u32 	%rd6641, %r12618, %r12621, %rd9150;
	shr.u64 	%rd9150, %rd6641, 32;
	st.local.u32 	[%rd9149], %rd6641;
	add.s32 	%r19761, %r19761, 1;
	add.s64 	%rd9149, %rd9149, 4;
	add.s64 	%rd9148, %rd9148, 4;
	setp.ne.s32 	%p2316, %r19761, 6;
	@%p2316 bra 	$L__BB0_268;
	mov.b32 	%r12622, %f1;
	shr.u32 	%r12623, %r12622, 23;
	st.local.u32 	[%rd5+24], %rd9150;
	and.b32  	%r12624, %r12623, 31;
	and.b32  	%r12625, %r12623, 224;
	add.s32 	%r12626, %r12625, -128;
	shr.u32 	%r12627, %r12626, 5;
	mul.wide.u32 	%rd6642, %r12627, 4;
	sub.s64 	%rd6643, %rd5, %rd6642;
	ld.local.u32 	%r19762, [%rd6643+24];
	ld.local.u32 	%r19763, [%rd6643+20];
	setp.eq.s32 	%p2317, %r12624, 0;
	@%p2317 bra 	$L__BB0_271;
	mov.b32 	%r12628, %f1;
	shr.u32 	%r12629, %r12628, 23;
	and.b32  	%r12630, %r12629, 31;
	shf.l.wrap.b32 	%r19762, %r19763, %r19762, %r12630;
	and.b32  	%r12631, %r12629, 224;
	add.s32 	%r12632, %r12631, -128;
	shr.u32 	%r12633, %r12632, 5;
	mul.wide.u32 	%rd6644, %r12633, 4;
	sub.s64 	%rd6645, %rd5, %rd6644;
	ld.local.u32 	%r12634, [%rd6645+16];
	shf.l.wrap.b32 	%r19763, %r12634, %r19763, %r12630;
$L__BB0_271:
	shr.u32 	%r12635, %r19762, 30;
	shf.l.wrap.b32 	%r12636, %r19763, %r19762, 2;
	shl.b32 	%r12637, %r19763, 2;
	shr.u32 	%r12638, %r12636, 31;
	add.s32 	%r12639, %r12638, %r12635;
	neg.s32 	%r12640, %r12639;
	mov.b32 	%r12641, %f1;
	setp.lt.s32 	%p2318, %r12641, 0;
	selp.b32 	%r19764, %r12640, %r12639, %p2318;
	xor.b32  	%r12642, %r12636, %r12641;
	shr.s32 	%r12643, %r12636, 31;
	xor.b32  	%r12644, %r12643, %r12636;
	xor.b32  	%r12645, %r12643, %r12637;
	cvt.u64.u32 	%rd6646, %r12644;
	shl.b64 	%rd6647, %rd6646, 32;
	cvt.u64.u32 	%rd6648, %r12645;
	or.b64  	%rd6649, %rd6647, %rd6648;
	cvt.rn.f64.s64 	%fd893, %rd6649;
	mul.f64 	%fd894, %fd893, 0d3BF921FB54442D19;
	cvt.rn.f32.f64 	%f7354, %fd894;
	neg.f32 	%f7355, %f7354;
	setp.lt.s32 	%p2319, %r12642, 0;
	selp.f32 	%f11461, %f7355, %f7354, %p2319;
	bra.uni 	$L__BB0_273;
$L__BB0_272:
	mov.f32 	%f7356, 0f00000000;
	mul.rn.f32 	%f11461, %f1, %f7356;
	mov.b32 	%r19764, 0;
$L__BB0_273:
	abs.f32 	%f7358, %f10;
	setp.ltu.f32 	%p2320, %f7358, 0f47CE4780;
	mul.rn.f32 	%f7359, %f11461, %f11461;
	and.b32  	%r12647, %r19764, 1;
	setp.eq.b32 	%p2321, %r12647, 1;
	selp.f32 	%f7360, 0f3F800000, %f11461, %p2321;
	fma.rn.f32 	%f7361, %f7359, %f7360, 0f00000000;
	fma.rn.f32 	%f7362, %f7359, 0f37CBAC00, 0fBAB607ED;
	selp.f32 	%f7363, %f7362, 0fB94D4153, %p2321;
	selp.f32 	%f7364, 0f3D2AAABB, 0f3C0885E4, %p2321;
	fma.rn.f32 	%f7365, %f7363, %f7359, %f7364;
	selp.f32 	%f7366, 0fBEFFFFFF, 0fBE2AAAA8, %p2321;
	fma.rn.f32 	%f7367, %f7365, %f7359, %f7366;
	fma.rn.f32 	%f7368, %f7367, %f7361, %f7360;
	and.b32  	%r12648, %r19764, 2;
	setp.eq.s32 	%p2322, %r12648, 0;
	mov.f32 	%f7369, 0f00000000;
	sub.f32 	%f7370, %f7369, %f7368;
	selp.f32 	%f7371, %f7368, %f7370, %p2322;
	neg.f32 	%f7357, %f7371;
	// begin inline asm
	{  cvt.rn.f16.f32 %rs3294, %f7357;}

	// end inline asm
	ld.global.u16 	%rs3302, [%rd36+512];
	ld.global.u16 	%rs3296, [%rd37+512];
	// begin inline asm
	{mul.f16 %rs3295,%rs3296,%rs3294;
}
	// end inline asm
	// begin inline asm
	{mul.f16 %rs3298,%rs2982,%rs3295;
}
	// end inline asm
	// begin inline asm
	{fma.rn.f16 %rs3301,%rs3302,%rs3293,%rs3298;
}
	// end inline asm
	st.shared.u16 	[%r50+512], %rs3301;
	// begin inline asm
	{mul.f16 %rs3305,%rs3296,%rs3293;
}
	// end inline asm
	// begin inline asm
	{fma.rn.f16 %rs3308,%rs3302,%rs3294,%rs3305;
}
	// end inline asm
	st.shared.u16 	[%r50+8704], %rs3308;
	mov.u32 	%r19768, %r20540;
	mov.f32 	%f11462, %f11655;
	@%p2320 bra 	$L__BB0_281;
	setp.eq.f32 	%p2323, %f7358, 0f7F800000;
	@%p2323 bra 	$L__BB0_280;
	mov.b64 	%rd9153, 0;
	mov.b32 	%r19765, 0;
	mov.u64 	%rd9151, __cudart_i2opi_f;
	mov.b32 	%r12651, %f10;
	shl.b32 	%r12652, %r12651, 8;
	or.b32  	%r12653, %r12652, -2147483648;
	mov.u64 	%rd9152, %rd6;
$L__BB0_276:
	.pragma "nounroll";
	ld.global.nc.u32 	%r12650, [%rd9151];
	mad.wide.u32 	%rd6652, %r12650, %r12653, %rd9153;
	shr.u64 	%rd9153, %rd6652, 32;
	st.local.u32 	[%rd9152], %rd6652;
	add.s32 	%r19765, %r19765, 1;
	add.s64 	%rd9152, %rd9152, 4;
	add.s64 	%rd9151, %rd9151, 4;
	setp.ne.s32 	%p2324, %r19765, 6;
	@%p2324 bra 	$L__BB0_276;
	mov.b32 	%r12654, %f10;
	shr.u32 	%r12655, %r12654, 23;
	st.local.u32 	[%rd6+24], %rd9153;
	and.b32  	%r12656, %r12655, 31;
	and.b32  	%r12657, %r12655, 224;
	add.s32 	%r12658, %r12657, -128;
	shr.u32 	%r12659, %r12658, 5;
	mul.wide.u32 	%rd6653, %r12659, 4;
	sub.s64 	%rd6654, %rd6, %rd6653;
	ld.local.u32 	%r19766, [%rd6654+24];
	ld.local.u32 	%r19767, [%rd6654+20];
	setp.eq.s32 	%p2325, %r12656, 0;
	@%p2325 bra 	$L__BB0_279;
	mov.b32 	%r12660, %f10;
	shr.u32 	%r12661, %r12660, 23;
	and.b32  	%r12662, %r12661, 31;
	shf.l.wrap.b32 	%r19766, %r19767, %r19766, %r12662;
	and.b32  	%r12663, %r12661, 224;
	add.s32 	%r12664, %r12663, -128;
	shr.u32 	%r12665, %r12664, 5;
	mul.wide.u32 	%rd6655, %r12665, 4;
	sub.s64 	%rd6656, %rd6, %rd6655;
	ld.local.u32 	%r12666, [%rd6656+16];
	shf.l.wrap.b32 	%r19767, %r12666, %r19767, %r12662;
$L__BB0_279:
	shr.u32 	%r12667, %r19766, 30;
	shf.l.wrap.b32 	%r12668, %r19767, %r19766, 2;
	shl.b32 	%r12669, %r19767, 2;
	shr.u32 	%r12670, %r12668, 31;
	add.s32 	%r12671, %r12670, %r12667;
	neg.s32 	%r12672, %r12671;
	mov.b32 	%r12673, %f10;
	setp.lt.s32 	%p2326, %r12673, 0;
	selp.b32 	%r19768, %r12672, %r12671, %p2326;
	xor.b32  	%r12674, %r12668, %r12673;
	shr.s32 	%r12675, %r12668, 31;
	xor.b32  	%r12676, %r12675, %r12668;
	xor.b32  	%r12677, %r12675, %r12669;
	cvt.u64.u32 	%rd6657, %r12676;
	shl.b64 	%rd6658, %rd6657, 32;
	cvt.u64.u32 	%rd6659, %r12677;
	or.b64  	%rd6660, %rd6658, %rd6659;
	cvt.rn.f64.s64 	%fd895, %rd6660;
	mul.f64 	%fd896, %fd895, 0d3BF921FB54442D19;
	cvt.rn.f32.f64 	%f7373, %fd896;
	neg.f32 	%f7374, %f7373;
	setp.lt.s32 	%p2327, %r12674, 0;
	selp.f32 	%f11462, %f7374, %f7373, %p2327;
	bra.uni 	$L__BB0_281;
$L__BB0_280:
	mov.f32 	%f7375, 0f00000000;
	mul.rn.f32 	%f11462, %f10, %f7375;
	mov.b32 	%r19768, 0;
$L__BB0_281:
	abs.f32 	%f7377, %f10;
	setp.ltu.f32 	%p2328, %f7377, 0f47CE4780;
	add.s32 	%r12679, %r19768, 1;
	mul.rn.f32 	%f7378, %f11462, %f11462;
	and.b32  	%r12680, %r19768, 1;
	setp.eq.b32 	%p2329, %r12680, 1;
	selp.f32 	%f7379, %f11462, 0f3F800000, %p2329;
	fma.rn.f32 	%f7380, %f7378, %f7379, 0f00000000;
	fma.rn.f32 	%f7381, %f7378, 0f37CBAC00, 0fBAB607ED;
	selp.f32 	%f7382, 0fB94D4153, %f7381, %p2329;
	selp.f32 	%f7383, 0f3C0885E4, 0f3D2AAABB, %p2329;
	fma.rn.f32 	%f7384, %f7382, %f7378, %f7383;
	selp.f32 	%f7385, 0fBE2AAAA8, 0fBEFFFFFF, %p2329;
	fma.rn.f32 	%f7386, %f7384, %f7378, %f7385;
	fma.rn.f32 	%f7387, %f7386, %f7380, %f7379;
	and.b32  	%r12681, %r12679, 2;
	setp.eq.s32 	%p2330, %r12681, 0;
	mov.f32 	%f7388, 0f00000000;
	sub.f32 	%f7389, %f7388, %f7387;
	selp.f32 	%f7376, %f7387, %f7389, %p2330;
	// begin inline asm
	{  cvt.rn.f16.f32 %rs3312, %f7376;}

	// end inline asm
	mov.u32 	%r19772, %r20540;
	mov.f32 	%f11463, %f11655;
	@%p2328 bra 	$L__BB0_289;
	setp.eq.f32 	%p2331, %f7377, 0f7F800000;
	@%p2331 bra 	$L__BB0_288;
	mov.b64 	%rd9156, 0;
	mov.b32 	%r19769, 0;
	mov.u64 	%rd9154, __cudart_i2opi_f;
	mov.b32 	%r12684, %f10;
	shl.b32 	%r12685, %r12684, 8;
	or.b32  	%r12686, %r12685, -2147483648;
	mov.u64 	%rd9155, %rd5;
$L__BB0_284:
	.pragma "nounroll";
	ld.global.nc.u32 	%r12683, [%rd9154];
	mad.wide.u32 	%rd6663, %r12683, %r12686, %rd9156;
	shr.u64 	%rd9156, %rd6663, 32;
	st.local.u32 	[%rd9155], %rd6663;
	add.s32 	%r19769, %r19769, 1;
	add.s64 	%rd9155, %rd9155, 4;
	add.s64 	%rd9154, %rd9154, 4;
	setp.ne.s32 	%p2332, %r19769, 6;
	@%p2332 bra 	$L__BB0_284;
	mov.b32 	%r12687, %f10;
	shr.u32 	%r12688, %r12687, 23;
	st.local.u32 	[%rd5+24], %rd9156;
	and.b32  	%r12689, %r12688, 31;
	and.b32  	%r12690, %r12688, 224;
	add.s32 	%r12691, %r12690, -128;
	shr.u32 	%r12692, %r12691, 5;
	mul.wide.u32 	%rd6664, %r12692, 4;
	sub.s64 	%rd6665, %rd5, %rd6664;
	ld.local.u32 	%r19770, [%rd6665+24];
	ld.local.u32 	%r19771, [%rd6665+20];
	setp.eq.s32 	%p2333, %r12689, 0;
	@%p2333 bra 	$L__BB0_287;
	mov.b32 	%r12693, %f10;
	shr.u32 	%r12694, %r12693, 23;
	and.b32  	%r12695, %r12694, 31;
	shf.l.wrap.b32 	%r19770, %r19771, %r19770, %r12695;
	and.b32  	%r12696, %r12694, 224;
	add.s32 	%r12697, %r12696, -128;
	shr.u32 	%r12698, %r12697, 5;
	mul.wide.u32 	%rd6666, %r12698, 4;
	sub.s64 	%rd6667, %rd5, %rd6666;
	ld.local.u32 	%r12699, [%rd6667+16];
	shf.l.wrap.b32 	%r19771, %r12699, %r19771, %r12695;
$L__BB0_287:
	shr.u32 	%r12700, %r19770, 30;
	shf.l.wrap.b32 	%r12701, %r19771, %r19770, 2;
	shl.b32 	%r12702, %r19771, 2;
	shr.u32 	%r12703, %r12701, 31;
	add.s32 	%r12704, %r12703, %r12700;
	neg.s32 	%r12705, %r12704;
	mov.b32 	%r12706, %f10;
	setp.lt.s32 	%p2334, %r12706, 0;
	selp.b32 	%r19772, %r12705, %r12704, %p2334;
	xor.b32  	%r12707, %r12701, %r12706;
	shr.s32 	%r12708, %r12701, 31;
	xor.b32  	%r12709, %r12708, %r12701;
	xor.b32  	%r12710, %r12708, %r12702;
	cvt.u64.u32 	%rd6668, %r12709;
	shl.b64 	%rd6669, %rd6668, 32;
	cvt.u64.u32 	%rd6670, %r12710;
	or.b64  	%rd6671, %rd6669, %rd6670;
	cvt.rn.f64.s64 	%fd897, %rd6671;
	mul.f64 	%fd898, %fd897, 0d3BF921FB54442D19;
	cvt.rn.f32.f64 	%f7391, %fd898;
	neg.f32 	%f7392, %f7391;
	setp.lt.s32 	%p2335, %r12707, 0;
	selp.f32 	%f11463, %f7392, %f7391, %p2335;
	bra.uni 	$L__BB0_289;
$L__BB0_288:
	mov.f32 	%f7393, 0f00000000;
	mul.rn.f32 	%f11463, %f10, %f7393;
	mov.b32 	%r19772, 0;
$L__BB0_289:
	abs.f32 	%f7395, %f19;
	setp.ltu.f32 	%p2336, %f7395, 0f47CE4780;
	mul.rn.f32 	%f7396, %f11463, %f11463;
	and.b32  	%r12712, %r19772, 1;
	setp.eq.b32 	%p2337, %r12712, 1;
	selp.f32 	%f7397, 0f3F800000, %f11463, %p2337;
	fma.rn.f32 	%f7398, %f7396, %f7397, 0f00000000;
	fma.rn.f32 	%f7399, %f7396, 0f37CBAC00, 0fBAB607ED;
	selp.f32 	%f7400, %f7399, 0fB94D4153, %p2337;
	selp.f32 	%f7401, 0f3D2AAABB, 0f3C0885E4, %p2337;
	fma.rn.f32 	%f7402, %f7400, %f7396, %f7401;
	selp.f32 	%f7403, 0fBEFFFFFF, 0fBE2AAAA8, %p2337;
	fma.rn.f32 	%f7404, %f7402, %f7396, %f7403;
	fma.rn.f32 	%f7405, %f7404, %f7398, %f7397;
	and.b32  	%r12713, %r19772, 2;
	setp.eq.s32 	%p2338, %r12713, 0;
	mov.f32 	%f7406, 0f00000000;
	sub.f32 	%f7407, %f7406, %f7405;
	selp.f32 	%f7408, %f7405, %f7407, %p2338;
	neg.f32 	%f7394, %f7408;
	// begin inline asm
	{  cvt.rn.f16.f32 %rs3313, %f7394;}

	// end inline asm
	ld.global.u16 	%rs3321, [%rd36+544];
	ld.global.u16 	%rs3315, [%rd37+544];
	// begin inline asm
	{mul.f16 %rs3314,%rs3315,%rs3313;
}
	// end inline asm
	// begin inline asm
	{mul.f16 %rs3317,%rs2982,%rs3314;
}
	// end inline asm
	// begin inline asm
	{fma.rn.f16 %rs3320,%rs3321,%rs3312,%rs3317;
}
	// end inline asm
	st.shared.u16 	[%r50+544], %rs3320;
	// begin inline asm
	{mul.f16 %rs3324,%rs3315,%rs3312;
}
	// end inline asm
	// begin inline asm
	{fma.rn.f16 %rs3327,%rs3321,%rs3313,%rs3324;
}
	// end inline asm
	st.shared.u16 	[%r50+8736], %rs3327;
	mov.u32 	%r19776, %r20548;
	mov.f32 	%f11464, %f11657;
	@%p2336 bra 	$L__BB0_297;
	setp.eq.f32 	%p2339, %f7395, 0f7F800000;
	@%p2339 bra 	$L__BB0_296;
	mov.b64 	%rd9159, 0;
	mov.b32 	%r19773, 0;
	mov.u64 	%rd9157, __cudart_i2opi_f;
	mov.b32 	%r12716, %f19;
	shl.b32 	%r12717, %r12716, 8;
	or.b32  	%r12718, %r12717, -2147483648;
	mov.u64 	%rd9158, %rd6;
$L__BB0_292:
	.pragma "nounroll";
	ld.global.nc.u32 	%r12715, [%rd9157];
	mad.wide.u32 	%rd6674, %r12715, %r12718, %rd9159;
	shr.u64 	%rd9159, %rd6674, 32;
	st.local.u32 	[%rd9158], %rd6674;
	add.s32 	%r19773, %r19773, 1;
	add.s64 	%rd9158, %rd9158, 4;
	add.s64 	%rd9157, %rd9157, 4;
	setp.ne.s32 	%p2340, %r19773, 6;
	@%p2340 bra 	$L__BB0_292;
	mov.b32 	%r12719, %f19;
	shr.u32 	%r12720, %r12719, 23;
	st.local.u32 	[%rd6+24], %rd9159;
	and.b32  	%r12721, %r12720, 31;
	and.b32  	%r12722, %r12720, 224;
	add.s32 	%r12723, %r12722, -128;
	shr.u32 	%r12724, %r12723, 5;
	mul.wide.u32 	%rd6675, %r12724, 4;
	sub.s64 	%rd6676, %rd6, %rd6675;
	ld.local.u32 	%r19774, [%rd6676+24];
	ld.local.u32 	%r19775, [%rd6676+20];
	setp.eq.s32 	%p2341, %r12721, 0;
	@%p2341 bra 	$L__BB0_295;
	mov.b32 	%r12725, %f19;
	shr.u32 	%r12726, %r12725, 23;
	and.b32  	%r12727, %r12726, 31;
	shf.l.wrap.b32 	%r19774, %r19775, %r19774, %r12727;
	and.b32  	%r12728, %r12726, 224;
	add.s32 	%r12729, %r12728, -128;
	shr.u32 	%r12730, %r12729, 5;
	mul.wide.u32 	%rd6677, %r12730, 4;
	sub.s64 	%rd6678, %rd6, %rd6677;
	ld.local.u32 	%r12731, [%rd6678+16];
	shf.l.wrap.b32 	%r19775, %r12731, %r19775, %r12727;
$L__BB0_295:
	shr.u32 	%r12732, %r19774, 30;
	shf.l.wrap.b32 	%r12733, %r19775, %r19774, 2;
	shl.b32 	%r12734, %r19775, 2;
	shr.u32 	%r12735, %r12733, 31;
	add.s32 	%r12736, %r12735, %r12732;
	neg.s32 	%r12737, %r12736;
	mov.b32 	%r12738, %f19;
	setp.lt.s32 	%p2342, %r12738, 0;
	selp.b32 	%r19776, %r12737, %r12736, %p2342;
	xor.b32  	%r12739, %r12733, %r12738;
	shr.s32 	%r12740, %r12733, 31;
	xor.b32  	%r12741, %r12740, %r12733;
	xor.b32  	%r12742, %r12740, %r12734;
	cvt.u64.u32 	%rd6679, %r12741;
	shl.b64 	%rd6680, %rd6679, 32;
	cvt.u64.u32 	%rd6681, %r12742;
	or.b64  	%rd6682, %rd6680, %rd6681;
	cvt.rn.f64.s64 	%fd899, %rd6682;
	mul.f64 	%fd900, %fd899, 0d3BF921FB54442D19;
	cvt.rn.f32.f64 	%f7410, %fd900;
	neg.f32 	%f7411, %f7410;
	setp.lt.s32 	%p2343, %r12739, 0;
	selp.f32 	%f11464, %f7411, %f7410, %p2343;
	bra.uni 	$L__BB0_297;
$L__BB0_296:
	mov.f32 	%f7412, 0f00000000;
	mul.rn.f32 	%f11464, %f19, %f7412;
	mov.b32 	%r19776, 0;
$L__BB0_297:
	abs.f32 	%f7414, %f19;
	setp.ltu.f32 	%p2344, %f7414, 0f47CE4780;
	add.s32 	%r12744, %r19776, 1;
	mul.rn.f32 	%f7415, %f11464, %f11464;
	and.b32  	%r12745, %r19776, 1;
	setp.eq.b32 	%p2345, %r12745, 1;
	selp.f32 	%f7416, %f11464, 0f3F800000, %p2345;
	fma.rn.f32 	%f7417, %f7415, %f7416, 0f00000000;
	fma.rn.f32 	%f7418, %f7415, 0f37CBAC00, 0fBAB607ED;
	selp.f32 	%f7419, 0fB94D4153, %f7418, %p2345;
	selp.f32 	%f7420, 0f3C0885E4, 0f3D2AAABB, %p2345;
	fma.rn.f32 	%f7421, %f7419, %f7415, %f7420;
	selp.f32 	%f7422, 0fBE2AAAA8, 0fBEFFFFFF, %p2345;
	fma.rn.f32 	%f7423, %f7421, %f7415, %f7422;
	fma.rn.f32 	%f7424, %f7423, %f7417, %f7416;
	and.b32  	%r12746, %r12744, 2;
	setp.eq.s32 	%p2346, %r12746, 0;
	mov.f32 	%f7425, 0f00000000;
	sub.f32 	%f7426, %f7425, %f7424;
	selp.f32 	%f7413, %f7424, %f7426, %p2346;
	// begin inline asm
	{  cvt.rn.f16.f32 %rs3331, %f7413;}

	// end inline asm
	mov.u32 	%r19780, %r20548;
	mov.f32 	%f11465, %f11657;
	@%p2344 bra 	$L__BB0_305;
	setp.eq.f32 	%p2347, %f7414, 0f7F800000;
	@%p2347 bra 	$L__BB0_304;
	mov.b64 	%rd9162, 0;
	mov.b32 	%r19777, 0;
	mov.u64 	%rd9160, __cudart_i2opi_f;
	mov.b32 	%r12749, %f19;
	shl.b32 	%r12750, %r12749, 8;
	or.b32  	%r12751, %r12750, -2147483648;
	mov.u64 	%rd9161, %rd5;
$L__BB0_300:
	.pragma "nounroll";
	ld.global.nc.u32 	%r12748, [%rd9160];
	mad.wide.u32 	%rd6685, %r12748, %r12751, %rd9162;
	shr.u64 	%rd9162, %rd6685, 32;
	st.local.u32 	[%rd9161], %rd6685;
	add.s32 	%r19777, %r19777, 1;
	add.s64 	%rd9161, %rd9161, 4;
	add.s64 	%rd9160, %rd9160, 4;
	setp.ne.s32 	%p2348, %r19777, 6;
	@%p2348 bra 	$L__BB0_300;
	mov.b32 	%r12752, %f19;
	shr.u32 	%r12753, %r12752, 23;
	st.local.u32 	[%rd5+24], %rd9162;
	and.b32  	%r12754, %r12753, 31;
	and.b32  	%r12755, %r12753, 224;
	add.s32 	%r12756, %r12755, -128;
	shr.u32 	%r12757, %r12756, 5;
	mul.wide.u32 	%rd6686, %r12757, 4;
	sub.s64 	%rd6687, %rd5, %rd6686;
	ld.local.u32 	%r19778, [%rd6687+24];
	ld.local.u32 	%r19779, [%rd6687+20];
	setp.eq.s32 	%p2349, %r12754, 0;
	@%p2349 bra 	$L__BB0_303;
	mov.b32 	%r12758, %f19;
	shr.u32 	%r12759, %r12758, 23;
	and.b32  	%r12760, %r12759, 31;
	shf.l.wrap.b32 	%r19778, %r19779, %r19778, %r12760;
	and.b32  	%r12761, %r12759, 224;
	add.s32 	%r12762, %r12761, -128;
	shr.u32 	%r12763, %r12762, 5;
	mul.wide.u32 	%rd6688, %r12763, 4;
	sub.s64 	%rd6689, %rd5, %rd6688;
	ld.local.u32 	%r12764, [%rd6689+16];
	shf.l.wrap.b32 	%r19779, %r12764, %r19779, %r12760;
$L__BB0_303:
	shr.u32 	%r12765, %r19778, 30;
	shf.l.wrap.b32 	%r12766, %r19779, %r19778, 2;
	shl.b32 	%r12767, %r19779, 2;
	shr.u32 	%r12768, %r12766, 31;
	add.s32 	%r12769, %r12768, %r12765;
	neg.s32 	%r12770, %r12769;
	mov.b32 	%r12771, %f19;
	setp.lt.s32 	%p2350, %r12771, 0;
	selp.b32 	%r19780, %r12770, %r12769, %p2350;
	xor.b32  	%r12772, %r12766, %r12771;
	shr.s32 	%r12773, %r12766, 31;
	xor.b32  	%r12774, %r12773, %r12766;
	xor.b32  	%r12775, %r12773, %r12767;
	cvt.u64.u32 	%rd6690, %r12774;
	shl.b64 	%rd6691, %rd6690, 32;
	cvt.u64.u32 	%rd6692, %r12775;
	or.b64  	%rd6693, %rd6691, %rd6692;
	cvt.rn.f64.s64 	%fd901, %rd6693;
	mul.f64 	%fd902, %fd901, 0d3BF921FB54442D19;
	cvt.rn.f32.f64 	%f7428, %fd902;
	neg.f32 	%f7429, %f7428;
	setp.lt.s32 	%p2351, %r12772, 0;
	selp.f32 	%f11465, %f7429, %f7428, %p2351;
	bra.uni 	$L__BB0_305;
$L__BB0_304:
	mov.f32 	%f7430, 0f00000000;
	mul.rn.f32 	%f11465, %f19, %f7430;
	mov.b32 	%r19780, 0;
$L__BB0_305:
	abs.f32 	%f7432, %f28;
	setp.ltu.f32 	%p2352, %f7432, 0f47CE4780;
	mul.rn.f32 	%f7433, %f11465, %f11465;
	and.b32  	%r12777, %r19780, 1;
	setp.eq.b32 	%p2353, %r12777, 1;
	selp.f32 	%f7434, 0f3F800000, %f11465, %p2353;
	fma.rn.f32 	%f7435, %f7433, %f7434, 0f00000000;
	fma.rn.f32 	%f7436, %f7433, 0f37CBAC00, 0fBAB607ED;
	selp.f32 	%f7437, %f7436, 0fB94D4153, %p2353;
	selp.f32 	%f7438, 0f3D2AAABB, 0f3C0885E4, %p2353;
	fma.rn.f32 	%f7439, %f7437, %f7433, %f7438;
	selp.f32 	%f7440, 0fBEFFFFFF, 0fBE2AAAA8, %p2353;
	fma.rn.f32 	%f7441, %f7439, %f7433, %f7440;
	fma.rn.f32 	%f7442, %f7441, %f7435, %f7434;
	and.b32  	%r12778, %r19780, 2;
	setp.eq.s32 	%p2354, %r12778, 0;
	mov.f32 	%f7443, 0f00000000;
	sub.f32 	%f7444, %f7443, %f7442;
	selp.f32 	%f7445, %f7442, %f7444, %p2354;
	neg.f32 	%f7431, %f7445;
	// begin inline asm
	{  cvt.rn.f16.f32 %rs3332, %f7431;}

	// end inline asm
	ld.global.u16 	%rs3340, [%rd36+576];
	ld.global.u16 	%rs3334, [%rd37+576];
	// begin inline asm
	{mul.f16 %rs3333,%rs3334,%rs3332;
}
	// end inline asm
	// begin inline asm
	{mul.f16 %rs3336,%rs2982,%rs3333;
}
	// end inline asm
	// begin inline asm
	{fma.rn.f16 %rs3339,%rs3340,%rs3331,%rs3336;
}
	// end inline asm
	st.shared.u16 	[%r50+576], %rs3339;
	// begin inline asm
	{mul.f16 %rs3343,%rs3334,%rs3331;
}
	// end inline asm
	// begin inline asm
	{fma.rn.f16 %rs3346,%rs3340,%rs3332,%rs3343;
}
	// end inline asm
	st.shared.u16 	[%r50+8768], %rs3346;
	mov.u32 	%r19784, %r20556;
	mov.f32 	%f11466, %f11659;
	@%p2352 bra 	$L__BB0_313;
	setp.eq.f32 	%p2355, %f7432, 0f7F800000;
	@%p2355 bra 	$L__BB0_312;
	mov.b64 	%rd9165, 0;
	mov.b32 	%r19781, 0;
	mov.u64 	%rd9163, __cudart_i2opi_f;
	mov.b32 	%r12781, %f28;
	shl.b32 	%r12782, %r12781, 8;
	or.b32  	%r12783, %r12782, -2147483648;
	mov.u64 	%rd9164, %rd6;
$L__BB0_308:
	.pragma "nounroll";
	ld.global.nc.u32 	%r12780, [%rd9163];
	mad.wide.u32 	%rd6696, %r12780, %r12783, %rd9165;
	shr.u64 	%rd9165, %rd6696, 32;
	st.local.u32 	[%rd9164], %rd6696;
	add.s32 	%r19781, %r19781, 1;
	add.s64 	%rd9164, %rd9164, 4;
	add.s64 	%rd9163, %rd9163, 4;
	setp.ne.s32 	%p2356, %r19781, 6;
	@%p2356 bra 	$L__BB0_308;
	mov.b32 	%r12784, %f28;
	shr.u32 	%r12785, %r12784, 23;
	st.local.u32 	[%rd6+24], %rd9165;
	and.b32  	%r12786, %r12785, 31;
	and.b32  	%r12787, %r12785, 224;
	add.s32 	%r12788, %r12787, -128;
	shr.u32 	%r12789, %r12788, 5;
	mul.wide.u32 	%rd6697, %r12789, 4;
	sub.s64 	%rd6698, %rd6, %rd6697;
	ld.local.u32 	%r19782, [%rd6698+24];
	ld.local.u32 	%r19783, [%rd6698+20];
	setp.eq.s32 	%p2357, %r12786, 0;
	@%p2357 bra 	$L__BB0_311;
	mov.b32 	%r12790, %f28;
	shr.u32 	%r12791, %r12790, 23;
	and.b32  	%r12792, %r12791, 31;
	shf.l.wrap.b32 	%r19782, %r19783, %r19782, %r12792;
	and.b32  	%r12793, %r12791, 224;
	add.s32 	%r12794, %r12793, -128;
	shr.u32 	%r12795, %r12794, 5;
	mul.wide.u32 	%rd6699, %r12795, 4;
	sub.s64 	%rd6700, %rd6, %rd6699;
	ld.local.u32 	%r12796, [%rd6700+16];
	shf.l.wrap.b32 	%r19783, %r12796, %r19783, %r12792;
$L__BB0_311:
	shr.u32 	%r12797, %r19782, 30;
	shf.l.wrap.b32 	%r12798, %r19783, %r19782, 2;
	shl.b32 	%r12799, %r19783, 2;
	shr.u32 	%r12800, %r12798, 31;
	add.s32 	%r12801, %r12800, %r12797;
	neg.s32 	%r12802, %r12801;
	mov.b32 	%r12803, %f28;
	setp.lt.s32 	%p2358, %r12803, 0;
	selp.b32 	%r19784, %r12802, %r12801, %p2358;
	xor.b32  	%r12804, %r12798, %r12803;
	shr.s32 	%r12805, %r12798, 31;
	xor.b32  	%r12806, %r12805, %r12798;
	xor.b32  	%r12807, %r12805, %r12799;
	cvt.u64.u32 	%rd6701, %r12806;
	shl.b64 	%rd6702, %rd6701, 32;
	cvt.u64.u32 	%rd6703, %r12807;
	or.b64  	%rd6704, %rd6702, %rd6703;
	cvt.rn.f64.s64 	%fd903, %rd6704;
	mul.f64 	%fd904, %fd903, 0d3BF921FB54442D19;
	cvt.rn.f32.f64 	%f7447, %fd904;
	neg.f32 	%f7448, %f7447;
	setp.lt.s32 	%p2359, %r12804, 0;
	selp.f32 	%f11466, %f7448, %f7447, %p2359;
	bra.uni 	$L__BB0_313;
$L__BB0_312:
	mov.f32 	%f7449, 0f00000000;
	mul.rn.f32 	%f11466, %f28, %f7449;
	mov.b32 	%r19784, 0;
$L__BB0_313:
	abs.f32 	%f7451, %f28;
	setp.ltu.f32 	%p2360, %f7451, 0f47CE4780;
	add.s32 	%r12809, %r19784, 1;
	mul.rn.f32 	%f7452, %f11466, %f11466;
	and.b32  	%r12810, %r19784, 1;
	setp.eq.b32 	%p2361, %r12810, 1;
	selp.f32 	%f7453, %f11466, 0f3F800000, %p2361;
	fma.rn.f32 	%f7454, %f7452, %f7453, 0f00000000;
	fma.rn.f32 	%f7455, %f7452, 0f37CBAC00, 0fBAB607ED;
	selp.f32 	%f7456, 0fB94D4153, %f7455, %p2361;
	selp.f32 	%f7457, 0f3C0885E4, 0f3D2AAABB, %p2361;
	fma.rn.f32 	%f7458, %f7456, %f7452, %f7457;
	selp.f32 	%f7459, 0fBE2AAAA8, 0fBEFFFFFF, %p2361;
	fma.rn.f32 	%f7460, %f7458, %f7452, %f7459;
	fma.rn.f32 	%f7461, %f7460, %f7454, %f7453;
	and.b32  	%r12811, %r12809, 2;
	setp.eq.s32 	%p2362, %r12811, 0;
	mov.f32 	%f7462, 0f00000000;
	sub.f32 	%f7463, %f7462, %f7461;
	selp.f32 	%f7450, %f7461, %f7463, %p2362;
	// begin inline asm
	{  cvt.rn.f16.f32 %rs3350, %f7450;}

	// end inline asm
	mov.u32 	%r19788, %r20556;
	mov.f32 	%f11467, %f11659;
	@%p2360 bra 	$L__BB0_321;
	setp.eq.f32 	%p2363, %f7451, 0f7F800000;
	@%p2363 bra 	$L__BB0_320;
	mov.b64 	%rd9168, 0;
	mov.b32 	%r19785, 0;
	mov.u64 	%rd9166, __cudart_i2opi_f;
	mov.b32 	%r12814, %f28;
	shl.b32 	%r12815, %r12814, 8;
	or.b32  	%r12816, %r12815, -2147483648;
	mov.u64 	%rd9167, %rd5;
$L__BB0_316:
	.pragma "nounroll";
	ld.global.nc.u32 	%r12813, [%rd9166];
	mad.wide.u32 	%rd6707, %r12813, %r12816, %rd9168;
	shr.u64 	%rd9168, %rd6707, 32;
	st.local.u32 	[%rd9167], %rd6707;
	add.s32 	%r19785, %r19785, 1;
	add.s64 	%rd9167, %rd9167, 4;
	add.s64 	%rd9166, %rd9166, 4;
	setp.ne.s32 	%p2364, %r19785, 6;
	@%p2364 bra 	$L__BB0_316;
	mov.b32 	%r12817, %f28;
	shr.u32 	%r12818, %r12817, 23;
	st.local.u32 	[%rd5+24], %rd9168;
	and.b32  	%r12819, %r12818, 31;
	and.b32  	%r12820, %r12818, 224;
	add.s32 	%r12821, %r12820, -128;
	shr.u32 	%r12822, %r12821, 5;
	mul.wide.u32 	%rd6708, %r12822, 4;
	sub.s64 	%rd6709, %rd5, %rd6708;
	ld.local.u32 	%r19786, [%rd6709+24];
	ld.local.u32 	%r19787, [%rd6709+20];
	setp.eq.s32 	%p2365, %r12819, 0;
	@%p2365 bra 	$L__BB0_319;
	mov.b32 	%r12823, %f28;
	shr.u32 	%r12824, %r12823, 23;
	and.b32  	%r12825, %r12824, 31;
	shf.l.wrap.b32 	%r19786, %r19787, %r19786, %r12825;
	and.b32  	%r12826, %r12824, 224;
	add.s32 	%r12827, %r12826, -128;
	shr.u32 	%r12828, %r12827, 5;
	mul.wide.u32 	%rd6710, %r12828, 4;
	sub.s64 	%rd6711, %rd5, %rd6710;
	ld.local.u32 	%r12829, [%rd6711+16];
	shf.l.wrap.b32 	%r19787, %r12829, %r19787, %r12825;
$L__BB0_319:
	shr.u32 	%r12830, %r19786, 30;
	shf.l.wrap.b32 	%r12831, %r19787, %r19786, 2;
	shl.b32 	%r12832, %r19787, 2;
	shr.u32 	%r12833, %r12831, 31;
	add.s32 	%r12834, %r12833, %r12830;
	neg.s32 	%r12835, %r12834;
	mov.b32 	%r12836, %f28;
	setp.lt.s32 	%p2366, %r12836, 0;
	selp.b32 	%r19788, %r12835, %r12834, %p2366;
	xor.b32  	%r12837, %r12831, %r12836;
	shr.s32 	%r12838, %r12831, 31;
	xor.b32  	%r12839, %r12838, %r12831;
	xor.b32  	%r12840, %r12838, %r12832;
	cvt.u64.u32 	%rd6712, %r12839;
	shl.b64 	%rd6713, %rd6712, 32;
	cvt.u64.u32 	%rd6714, %r12840;
	or.b64  	%rd6715, %rd6713, %rd6714;
	cvt.rn.f64.s64 	%fd905, %rd6715;
	mul.f64 	%fd906, %fd905, 0d3BF921FB54442D19;
	cvt.rn.f32.f64 	%f7465, %fd906;
	neg.f32 	%f7466, %f7465;
	setp.lt.s32 	%p2367, %r12837, 0;
	selp.f32 	%f11467, %f7466, %f7465, %p2367;
	bra.uni 	$L__BB0_321;
$L__BB0_320:
	mov.f32 	%f7467, 0f00000000;
	mul.rn.f32 	%f11467, %f28, %f7467;
	mov.b32 	%r19788, 0;
$L__BB0_321:
	abs.f32 	%f7469, %f37;
	setp.ltu.f32 	%p2368, %f7469, 0f47CE4780;
	mul.rn.f32 	%f7470, %f11467, %f11467;
	and.b32  	%r12842, %r19788, 1;
	setp.eq.b32 	%p2369, %r12842, 1;
	selp.f32 	%f7471, 0f3F800000, %f11467, %p2369;
	fma.rn.f32 	%f7472, %f7470, %f7471, 0f00000000;
	fma.rn.f32 	%f7473, %f7470, 0f37CBAC00, 0fBAB607ED;
	selp.f32 	%f7474, %f7473, 0fB94D4153, %p2369;
	selp.f32 	%f7475, 0f3D2AAABB, 0f3C0885E4, %p2369;
	fma.rn.f32 	%f7476, %f7474, %f7470, %f7475;
	selp.f32 	%f7477, 0fBEFFFFFF, 0fBE2AAAA8, %p2369;
	fma.rn.f32 	%f7478, %f7476, %f7470, %f7477;
	fma.rn.f32 	%f7479, %f7478, %f7472, %f7471;
	and.b32  	%r12843, %r19788, 2;
	setp.eq.s32 	%p2370, %r12843, 0;
	mov.f32 	%f7480, 0f00000000;
	sub.f32 	%f7481, %f7480, %f7479;
	selp.f32 	%f7482, %f7479, %f7481, %p2370;
	neg.f32 	%f7468, %f7482;
	// begin inline asm
	{  cvt.rn.f16.f32 %rs3351, %f7468;}

	// end inline asm
	ld.global.u16 	%rs3359, [%rd36+608];
	ld.global.u16 	%rs3353, [%rd37+608];
	// begin inline asm
	{mul.f16 %rs3352,%rs3353,%rs3351;
}
	// end inline asm
	// begin inline asm
	{mul.f16 %rs3355,%rs2982,%rs3352;
}
	// end inline asm
	// begin inline asm
	{fma.rn.f16 %rs3358,%rs3359,%rs3350,%rs3355;
}
	// end inline asm
	st.shared.u16 	[%r50+608], %rs3358;
	// begin inline asm
	{mul.f16 %rs3362,%rs3353,%rs3350;
}
	// end inline asm
	// begin inline asm
	{fma.rn.f16 %rs3365,%rs3359,%rs3351,%rs3362;
}
	// end inline asm
	st.shared.u16 	[%r50+8800], %rs3365;
	mov.u32 	%r19792, %r20564;
	mov.f32 	%f11468, %f11661;
	@%p2368 bra 	$L__BB0_329;
	setp.eq.f32 	%p2371, %f7469, 0f7F800000;
	@%p2371 bra 	$L__BB0_328;
	mov.b64 	%rd9171, 0;
	mov.b32 	%r19789, 0;
	mov.u64 	%rd9169, __cudart_i2opi_f;
	mov.b32 	%r12846, %f37;
	shl.b32 	%r12847, %r12846, 8;
	or.b32  	%r12848, %r12847, -2147483648;
	mov.u64 	%rd9170, %rd6;
$L__BB0_324:
	.pragma "nounroll";
	ld.global.nc.u32 	%r12845, [%rd9169];
	mad.wide.u32 	%rd6718, %r12845, %r12848, %rd9171;
	shr.u64 	%rd9171, %rd6718, 32;
	st.local.u32 	[%rd9170], %rd6718;
	add.s32 	%r19789, %r19789, 1;
	add.s64 	%rd9170, %rd9170, 4;
	add.s64 	%rd9169, %rd9169, 4;
	setp.ne.s32 	%p2372, %r19789, 6;
	@%p2372 bra 	$L__BB0_324;
	mov.b32 	%r12849, %f37;
	shr.u32 	%r12850, %r12849, 23;
	st.local.u32 	[%rd6+24], %rd9171;
	and.b32  	%r12851, %r12850, 31;
	and.b32  	%r12852, %r12850, 224;
	add.s32 	%r12853, %r12852, -128;
	shr.u32 	%r12854, %r12853, 5;
	mul.wide.u32 	%rd6719, %r12854, 4;
	sub.s64 	%rd6720, %rd6, %rd6719;
	ld.local.u32 	%r19790, [%rd6720+24];
	ld.local.u32 	%r19791, [%rd6720+20];
	setp.eq.s32 	%p2373, %r12851, 0;
	@%p2373 bra 	$L__BB0_327;
	mov.b32 	%r12855, %f37;
	shr.u32 	%r12856, %r12855, 23;
	and.b32  	%r12857, %r12856, 31;
	shf.l.wrap.b32 	%r19790, %r19791, %r19790, %r12857;
	and.b32  	%r12858, %r12856, 224;
	add.s32 	%r12859, %r12858, -128;
	shr.u32 	%r12860, %r12859, 5;
	mul.wide.u32 	%rd6721, %r12860, 4;
	sub.s64 	%rd6722, %rd6, %rd6721;
	ld.local.u32 	%r12861, [%rd6722+16];
	shf.l.wrap.b32 	%r19791, %r12861, %r19791, %r12857;
$L__BB0_327:
	shr.u32 	%r12862, %r19790, 30;
	shf.l.wrap.b32 	%r12863, %r19791, %r19790, 2;
	shl.b32 	%r12864, %r19791, 2;
	shr.u32 	%r12865, %r12863, 31;
	add.s32 	%r12866, %r12865, %r12862;
	neg.s32 	%r12867, %r12866;
	mov.b32 	%r12868, %f37;
	setp.lt.s32 	%p2374, %r12868, 0;
	selp.b32 	%r19792, %r12867, %r12866, %p2374;
	xor.b32  	%r12869, %r12863, %r12868;
	shr.s32 	%r12870, %r12863, 31;
	xor.b32  	%r12871, %r12870, %r12863;
	xor.b32  	%r12872, %r12870, %r12864;
	cvt.u64.u32 	%rd6723, %r12871;
	shl.b64 	%rd6724, %rd6723, 32;
	cvt.u64.u32 	%rd6725, %r12872;
	or.b64  	%rd6726, %rd6724, %rd6725;
	cvt.rn.f64.s64 	%fd907, %rd6726;
	mul.f64 	%fd908, %fd907, 0d3BF921FB54442D19;
	cvt.rn.f32.f64 	%f7484, %fd908;
	neg.f32 	%f7485, %f7484;
	setp.lt.s32 	%p2375, %r12869, 0;
	selp.f32 	%f11468, %f7485, %f7484, %p2375;
	bra.uni 	$L__BB0_329;
$L__BB0_328:
	mov.f32 	%f7486, 0f00000000;
	mul.rn.f32 	%f11468, %f37, %f7486;
	mov.b32 	%r19792, 0;
$L__BB0_329:
	abs.f32 	%f7488, %f37;
	setp.ltu.f32 	%p2376, %f7488, 0f47CE4780;
	add.s32 	%r12874, %r19792, 1;
	mul.rn.f32 	%f7489, %f11468, %f11468;
	and.b32  	%r12875, %r19792, 1;
	setp.eq.b32 	%p2377, %r12875, 1;
	selp.f32 	%f7490, %f11468, 0f3F800000, %p2377;
	fma.rn.f32 	%f7491, %f7489, %f7490, 0f00000000;
	fma.rn.f32 	%f7492, %f7489, 0f37CBAC00, 0fBAB607ED;
	selp.f32 	%f7493, 0fB94D4153, %f7492, %p2377;
	selp.f32 	%f7494, 0f3C0885E4, 0f3D2AAABB, %p2377;
	fma.rn.f32 	%f7495, %f7493, %f7489, %f7494;
	selp.f32 	%f7496, 0fBE2AAAA8, 0fBEFFFFFF, %p2377;
	fma.rn.f32 	%f7497, %f7495, %f7489, %f7496;
	fma.rn.f32 	%f7498, %f7497, %f7491, %f7490;
	and.b32  	%r12876, %r12874, 2;
	setp.eq.s32 	%p2378, %r12876, 0;
	mov.f32 	%f7499, 0f00000000;
	sub.f32 	%f7500, %f7499, %f7498;
	selp.f32 	%f7487, %f7498, %f7500, %p2378;
	// begin inline asm
	{  cvt.rn.f16.f32 %rs3369, %f7487;}

	// end inline asm
	mov.u32 	%r19796, %r20564;
	mov.f32 	%f11469, %f11661;
	@%p2376 bra 	$L__BB0_337;
	setp.eq.f32 	%p2379, %f7488, 0f7F800000;
	@%p2379 bra 	$L__BB0_336;
	mov.b64 	%rd9174, 0;
	mov.b32 	%r19793, 0;
	mov.u64 	%rd9172, __cudart_i2opi_f;
	mov.b32 	%r12879, %f37;
	shl.b32 	%r12880, %r12879, 8;
	or.b32  	%r12881, %r12880, -2147483648;
	mov.u64 	%rd9173, %rd5;
$L__BB0_332:
	.pragma "nounroll";
	ld.global.nc.u32 	%r12878, [%rd9172];
	mad.wide.u32 	%rd6729, %r12878, %r12881, %rd9174;
	shr.u64 	%rd9174, %rd6729, 32;
	st.local.u32 	[%rd9173], %rd6729;
	add.s32 	%r19793, %r19793, 1;
	add.s64 	%rd9173, %rd9173, 4;
	add.s64 	%rd9172, %rd9172, 4;
	setp.ne.s32 	%p2380, %r19793, 6;
	@%p2380 bra 	$L__BB0_332;
	mov.b32 	%r12882, %f37;
	shr.u32 	%r12883, %r12882, 23;
	st.local.u32 	[%rd5+24], %rd9174;
	and.b32  	%r12884, %r12883, 31;
	and.b32  	%r12885, %r12883, 224;
	add.s32 	%r12886, %r12885, -128;
	shr.u32 	%r12887, %r12886, 5;
	mul.wide.u32 	%rd6730, %r12887, 4;
	sub.s64 	%rd6731, %rd5, %rd6730;
	ld.local.u32 	%r19794, [%rd6731+24];
	ld.local.u32 	%r19795, [%rd6731+20];
	setp.eq.s32 	%p2381, %r12884, 0;
	@%p2381 bra 	$L__BB0_335;
	mov.b32 	%r12888, %f37;
	shr.u32 	%r12889, %r12888, 23;
	and.b32  	%r12890, %r12889, 31;
	shf.l.wrap.b32 	%r19794, %r19795, %r19794, %r12890;
	and.b32  	%r12891, %r12889, 224;
	add.s32 	%r12892, %r12891, -128;
	shr.u32 	%r12893, %r12892, 5;
	mul.wide.u32 	%rd6732, %r12893, 4;
	sub.s64 	%rd6733, %rd5, %rd6732;
	ld.local.u32 	%r12894, [%rd6733+16];
	shf.l.wrap.b32 	%r19795, %r12894, %r19795, %r12890;
$L__BB0_335:
	shr.u32 	%r12895, %r19794, 30;
	shf.l.wrap.b32 	%r12896, %r19795, %r19794, 2;
	shl.b32 	%r12897, %r19795, 2;
	shr.u32 	%r12898, %r12896, 31;
	add.s32 	%r12899, %r12898, %r12895;
	neg.s32 	%r12900, %r12899;
	mov.b32 	%r12901, %f37;
	setp.lt.s32 	%p2382, %r12901, 0;
	selp.b32 	%r19796, %r12900, %r12899, %p2382;
	xor.b32  	%r12902, %r12896, %r12901;
	shr.s32 	%r12903, %r12896, 31;
	xor.b32  	%r12904, %r12903, %r12896;
	xor.b32  	%r12905, %r12903, %r12897;
	cvt.u64.u32 	%rd6734, %r12904;
	shl.b64 	%rd6735, %rd6734, 32;
	cvt.u64.u32 	%rd6736, %r12905;
	or.b64  	%rd6737, %rd6735, %rd6736;
	cvt.rn.f64.s64 	%fd909, %rd6737;
	mul.f64 	%fd910, %fd909, 0d3BF921FB54442D19;
	cvt.rn.f32.f64 	%f7502, %fd910;
	neg.f32 	%f7503, %f7502;
	setp.lt.s32 	%p2383, %r12902, 0;
	selp.f32 	%f11469, %f7503, %f7502, %p2383;
	bra.uni 	$L__BB0_337;
$L__BB0_336:
	mov.f32 	%f7504, 0f00000000;
	mul.rn.f32 	%f11469, %f37, %f7504;
	mov.b32 	%r19796, 0;
$L__BB0_337:
	abs.f32 	%f7506, %f46;
	setp.ltu.f32 	%p2384, %f7506, 0f47CE4780;
	mul.rn.f32 	%f7507, %f11469, %f11469;
	and.b32  	%r12907, %r19796, 1;
	setp.eq.b32 	%p2385, %r12907, 1;
	selp.f32 	%f7508, 0f3F800000, %f11469, %p2385;
	fma.rn.f32 	%f7509, %f7507, %f7508, 0f00000000;
	fma.rn.f32 	%f7510, %f7507, 0f37CBAC00, 0fBAB607ED;
	selp.f32 	%f7511, %f7510, 0fB94D4153, %p2385;
	selp.f32 	%f7512, 0f3D2AAABB, 0f3C0885E4, %p2385;
	fma.rn.f32 	%f7513, %f7511, %f7507, %f7512;
	selp.f32 	%f7514, 0fBEFFFFFF, 0fBE2AAAA8, %p2385;
	fma.rn.f32 	%f7515, %f7513, %f7507, %f7514;
	fma.rn.f32 	%f7516, %f7515, %f7509, %f7508;
	and.b32  	%r12908, %r19796, 2;
	setp.eq.s32 	%p2386, %r12908, 0;
	mov.f32 	%f7517, 0f00000000;
	sub.f32 	%f7518, %f7517, %f7516;
	selp.f32 	%f7519, %f7516, %f7518, %p2386;
	neg.f32 	%f7505, %f7519;
	// begin inline asm
	{  cvt.rn.f16.f32 %rs3370, %f7505;}

	// end inline asm
	ld.global.u16 	%rs3378, [%rd36+640];
	ld.global.u16 	%rs3372, [%rd37+640];
	// begin inline asm
	{mul.f16 %rs3371,%rs3372,%rs3370;
}
	// end inline asm
	// begin inline asm
	{mul.f16 %rs3374,%rs2982,%rs3371;
}
	// end inline asm
	// begin inline asm
	{fma.rn.f16 %rs3377,%rs3378,%rs3369,%rs3374;
}
	// end inline asm
	st.shared.u16 	[%r50+640], %rs3377;
	// begin inline asm
	{mul.f16 %rs3381,%rs3372,%rs3369;
}
	// end inline asm
	// begin inline asm
	{fma.rn.f16 %rs3384,%rs3378,%rs3370,%rs3381;
}
	// end inline asm
	st.shared.u16 	[%r50+8832], %rs3384;
	mov.u32 	%r19800, %r20572;
	mov.f32 	%f11470, %f11663;
	@%p2384 bra 	$L__BB0_345;
	setp.eq.f32 	%p2387, %f7506, 0f7F800000;
	@%p2387 bra 	$L__BB0_344;
	mov.b64 	%rd9177, 0;
	mov.b32 	%r19797, 0;
	mov.u64 	%rd9175, __cudart_i2opi_f;
	mov.b32 	%r12911, %f46;
	shl.b32 	%r12912, %r12911, 8;
	or.b32  	%r12913, %r12912, -2147483648;
	mov.u64 	%rd9176, %rd6;
$L__BB0_340:
	.pragma "nounroll";
	ld.global.nc.u32 	%r12910, [%rd9175];
	mad.wide.u32 	%rd6740, %r12910, %r12913, %rd9177;
	shr.u64 	%rd9177, %rd6740, 32;
	st.local.u32 	[%rd9176], %rd6740;
	add.s32 	%r19797, %r19797, 1;
	add.s64 	%rd9176, %rd9176, 4;
	add.s64 	%rd9175, %rd9175, 4;
	setp.ne.s32 	%p2388, %r19797, 6;
	@%p2388 bra 	$L__BB0_340;
	mov.b32 	%r12914, %f46;
	shr.u32 	%r12915, %r12914, 23;
	st.local.u32 	[%rd6+24], %rd9177;
	and.b32  	%r12916, %r12915, 31;
	and.b32  	%r12917, %r12915, 224;
	add.s32 	%r12918, %r12917, -128;
	shr.u32 	%r12919, %r12918, 5;
	mul.wide.u32 	%rd6741, %r12919, 4;
	sub.s64 	%rd6742, %rd6, %rd6741;
	ld.local.u32 	%r19798, [%rd6742+24];
	ld.local.u32 	%r19799, [%rd6742+20];
	setp.eq.s32 	%p2389, %r12916, 0;
	@%p2389 bra 	$L__BB0_343;
	mov.b32 	%r12920, %f46;
	shr.u32 	%r12921, %r12920, 23;
	and.b32  	%r12922, %r12921, 31;
	shf.l.wrap.b32 	%r19798, %r19799, %r19798, %r12922;
	and.b32  	%r12923, %r12921, 224;
	add.s32 	%r12924, %r12923, -128;
	shr.u32 	%r12925, %r12924, 5;
	mul.wide.u32 	%rd6743, %r12925, 4;
	sub.s64 	%rd6744, %rd6, %rd6743;
	ld.local.u32 	%r12926, [%rd6744+16];
	shf.l.wrap.b32 	%r19799, %r12926, %r19799, %r12922;
$L__BB0_343:
	shr.u32 	%r12927, %r19798, 30;
	shf.l.wrap.b32 	%r12928, %r19799, %r19798, 2;
	shl.b32 	%r12929, %r19799, 2;
	shr.u32 	%r12930, %r12928, 31;
	add.s32 	%r12931, %r12930, %r12927;
	neg.s32 	%r12932, %r12931;
	mov.b32 	%r12933, %f46;
	setp.lt.s32 	%p2390, %r12933, 0;
	selp.b32 	%r19800, %r12932, %r12931, %p2390;
	xor.b32  	%r12934, %r12928, %r12933;
	shr.s32 	%r12935, %r12928, 31;
	xor.b32  	%r12936, %r12935, %r12928;
	xor.b32  	%r12937, %r12935, %r12929;
	cvt.u64.u32 	%rd6745, %r12936;
	shl.b64 	%rd6746, %rd6745, 32;
	cvt.u64.u32 	%rd6747, %r12937;
	or.b64  	%rd6748, %rd6746, %rd6747;
	cvt.rn.f64.s64 	%fd911, %rd6748;
	mul.f64 	%fd912, %fd911, 0d3BF921FB54442D19;
	cvt.rn.f32.f64 	%f7521, %fd912;
	neg.f32 	%f7522, %f7521;
	setp.lt.s32 	%p2391, %r12934, 0;
	selp.f32 	%f11470, %f7522, %f7521, %p2391;
	bra.uni 	$L__BB0_345;
$L__BB0_344:
	mov.f32 	%f7523, 0f00000000;
	mul.rn.f32 	%f11470, %f46, %f7523;
	mov.b32 	%r19800, 0;
$L__BB0_345:
	abs.f32 	%f7525, %f46;
	setp.ltu.f32 	%p2392, %f7525, 0f47CE4780;
	add.s32 	%r12939, %r19800, 1;
	mul.rn.f32 	%f7526, %f11470, %f11470;
	and.b32  	%r12940, %r19800, 1;
	setp.eq.b32 	%p2393, %r12940, 1;
	selp.f32 	%f7527, %f11470, 0f3F800000, %p2393;
	fma.rn.f32 	%f7528, %f7526, %f7527, 0f00000000;
	fma.rn.f32 	%f7529, %f7526, 0f37CBAC00, 0fBAB607ED;
	selp.f32 	%f7530, 0fB94D4153, %f7529, %p2393;
	selp.f32 	%f7531, 0f3C0885E4, 0f3D2AAABB, %p2393;
	fma.rn.f32 	%f7532, %f7530, %f7526, %f7531;
	selp.f32 	%f7533, 0fBE2AAAA8, 0fBEFFFFFF, %p2393;
	fma.rn.f32 	%f7534, %f7532, %f7526, %f7533;
	fma.rn.f32 	%f7535, %f7534, %f7528, %f7527;
	and.b32  	%r12941, %r12939, 2;
	setp.eq.s32 	%p2394, %r12941, 0;
	mov.f32 	%f7536, 0f00000000;
	sub.f32 	%f7537, %f7536, %f7535;
	selp.f32 	%f7524, %f7535, %f7537, %p2394;
	// begin inline asm
	{  cvt.rn.f16.f32 %rs3388, %f7524;}

	// end inline asm
	mov.u32 	%r19804, %r20572;
	mov.f32 	%f11471, %f11663;
	@%p2392 bra 	$L__BB0_353;
	setp.eq.f32 	%p2395, %f7525, 0f7F800000;
	@%p2395 bra 	$L__BB0_352;
	mov.b64 	%rd9180, 0;
	mov.b32 	%r19801, 0;
	mov.u64 	%rd9178, __cudart_i2opi_f;
	mov.b32 	%r12944, %f46;
	shl.b32 	%r12945, %r12944, 8;
	or.b32  	%r12946, %r12945, -2147483648;
	mov.u64 	%rd9179, %rd5;
$L__BB0_348:
	.pragma "nounroll";
	ld.global.nc.u32 	%r12943, [%rd9178];
	mad.wide.u32 	%rd6751, %r12943, %r12946, %rd9180;
	shr.u64 	%rd9180, %rd6751, 32;
	st.local.u32 	[%rd9179], %rd6751;
	add.s32 	%r19801, %r19801, 1;
	add.s64 	%rd9179, %rd9179, 4;
	add.s64 	%rd9178, %rd9178, 4;
	setp.ne.s32 	%p2396, %r19801, 6;
	@%p2396 bra 	$L__BB0_348;
	mov.b32 	%r12947, %f46;
	shr.u32 	%r12948, %r12947, 23;
	st.local.u32 	[%rd5+24], %rd9180;
	and.b32  	%r12949, %r12948, 31;
	and.b32  	%r12950, %r12948, 224;
	add.s32 	%r12951, %r12950, -128;
	shr.u32 	%r12952, %r12951, 5;
	mul.wide.u32 	%rd6752, %r12952, 4;
	sub.s64 	%rd6753, %rd5, %rd6752;
	ld.local.u32 	%r19802, [%rd6753+24];
	ld.local.u32 	%r19803, [%rd6753+20];
	setp.eq.s32 	%p2397, %r12949, 0;
	@%p2397 bra 	$L__BB0_351;
	mov.b32 	%r12953, %f46;
	shr.u32 	%r12954, %r12953, 23;
	and.b32  	%r12955, %r12954, 31;
	shf.l.wrap.b32 	%r19802, %r19803, %r19802, %r12955;
	and.b32  	%r12956, %r12954, 224;
	add.s32 	%r12957, %r12956, -128;
	shr.u32 	%r12958, %r12957, 5;
	mul.wide.u32 	%rd6754, %r12958, 4;
	sub.s64 	%rd6755, %rd5, %rd6754;
	ld.local.u32 	%r12959, [%rd6755+16];
	shf.l.wrap.b32 	%r19803, %r12959, %r19803, %r12955;
$L__BB0_351:
	shr.u32 	%r12960, %r19802, 30;
	shf.l.wrap.b32 	%r12961, %r19803, %r19802, 2;
	shl.b32 	%r12962, %r19803, 2;
	shr.u32 	%r12963, %r12961, 31;
	add.s32 	%r12964, %r12963, %r12960;
	neg.s32 	%r12965, %r12964;
	mov.b32 	%r12966, %f46;
	setp.lt.s32 	%p2398, %r12966, 0;
	selp.b32 	%r19804, %r12965, %r12964, %p2398;
	xor.b32  	%r12967, %r12961, %r12966;
	shr.s32 	%r12968, %r12961, 31;
	xor.b32  	%r12969, %r12968, %r12961;
	xor.b32  	%r12970, %r12968, %r12962;
	cvt.u64.u32 	%rd6756, %r12969;
	shl.b64 	%rd6757, %rd6756, 32;
	cvt.u64.u32 	%rd6758, %r12970;
	or.b64  	%rd6759, %rd6757, %rd6758;
	cvt.rn.f64.s64 	%fd913, %rd6759;
	mul.f64 	%fd914, %fd913, 0d3BF921FB54442D19;
	cvt.rn.f32.f64 	%f7539, %fd914;
	neg.f32 	%f7540, %f7539;
	setp.lt.s32 	%p2399, %r12967, 0;
	selp.f32 	%f11471, %f7540, %f7539, %p2399;
	bra.uni 	$L__BB0_353;
$L__BB0_352:
	mov.f32 	%f7541, 0f00000000;
	mul.rn.f32 	%f11471, %f46, %f7541;
	mov.b32 	%r19804, 0;
$L__BB0_353:
	abs.f32 	%f7543, %f55;
	setp.ltu.f32 	%p2400, %f7543, 0f47CE4780;
	mul.rn.f32 	%f7544, %f11471, %f11471;
	and.b32  	%r12972, %r19804, 1;
	setp.eq.b32 	%p2401, %r12972, 1;
	selp.f32 	%f7545, 0f3F800000, %f11471, %p2401;
	fma.rn.f32 	%f7546, %f7544, %f7545, 0f00000000;
	fma.rn.f32 	%f7547, %f7544, 0f37CBAC00, 0fBAB607ED;
	selp.f32 	%f7548, %f7547, 0fB94D4153, %p2401;
	selp.f32 	%f7549, 0f3D2AAABB, 0f3C0885E4, %p2401;
	fma.rn.f32 	%f7550, %f7548, %f7544, %f7549;
	selp.f32 	%f7551, 0fBEFFFFFF, 0fBE2AAAA8, %p2401;
	fma.rn.f32 	%f7552, %f7550, %f7544, %f7551;
	fma.rn.f32 	%f7553, %f7552, %f7546, %f7545;
	and.b32  	%r12973, %r19804, 2;
	setp.eq.s32 	%p2402, %r12973, 0;
	mov.f32 	%f7554, 0f00000000;
	sub.f32 	%f7555, %f7554, %f7553;
	selp.f32 	%f7556, %f7553, %f7555, %p2402;
	neg.f32 	%f7542, %f7556;
	// begin inline asm
	{  cvt.rn.f16.f32 %rs3389, %f7542;}

	// end inline asm
	ld.global.u16 	%rs3397, [%rd36+672];
	ld.global.u16 	%rs3391, [%rd37+672];
	// begin inline asm
	{mul.f16 %rs3390,%rs3391,%rs3389;
}
	// end inline asm
	// begin inline asm
	{mul.f16 %rs3393,%rs2982,%rs3390;
}
	// end inline asm
	// begin inline asm
	{fma.rn.f16 %rs3396,%rs3397,%rs3388,%rs3393;
}
	// end inline asm
	st.shared.u16 	[%r50+672], %rs3396;
	// begin inline asm
	{mul.f16 %rs3400,%rs3391,%rs3388;
}
	// end inline asm
	// begin inline asm
	{fma.rn.f16 %rs3403,%rs3397,%rs3389,%rs3400;
}
	// end inline asm
	st.shared.u16 	[%r50+8864], %rs3403;
	mov.u32 	%r19808, %r20580;
	mov.f32 	%f11472, %f11665;
	@%p2400 bra 	$L__BB0_361;
	setp.eq.f32 	%p2403, %f7543, 0f7F800000;
	@%p2403 bra 	$L__BB0_360;
	mov.b64 	%rd9183, 0;
	mov.b32 	%r19805, 0;
	mov.u64 	%rd9181, __cudart_i2opi_f;
	mov.b32 	%r12976, %f55;
	shl.b32 	%r12977, %r12976, 8;
	or.b32  	%r12978, %r12977, -2147483648;
	mov.u64 	%rd9182, %rd6;
$L__BB0_356:
	.pragma "nounroll";
	ld.global.nc.u32 	%r12975, [%rd9181];
	mad.wide.u32 	%rd6762, %r12975, %r12978, %rd9183;
	shr.u64 	%rd9183, %rd6762, 32;
	st.local.u32 	[%rd9182], %rd6762;
	add.s32 	%r19805, %r19805, 1;
	add.s64 	%rd9182, %rd9182, 4;
	add.s64 	%rd9181, %rd9181, 4;
	setp.ne.s32 	%p2404, %r19805, 6;
	@%p2404 bra 	$L__BB0_356;
	mov.b32 	%r12979, %f55;
	shr.u32 	%r12980, %r12979, 23;
	st.local.u32 	[%rd6+24], %rd9183;
	and.b32  	%r12981, %r12980, 31;
	and.b32  	%r12982, %r12980, 224;
	add.s32 	%r12983, %r12982, -128;
	shr.u32 	%r12984, %r12983, 5;
	mul.wide.u32 	%rd6763, %r12984, 4;
	sub.s64 	%rd6764, %rd6, %rd6763;
	ld.local.u32 	%r19806, [%rd6764+24];
	ld.local.u32 	%r19807, [%rd6764+20];
	setp.eq.s32 	%p2405, %r12981, 0;
	@%p2405 bra 	$L__BB0_359;
	mov.b32 	%r12985, %f55;
	shr.u32 	%r12986, %r12985, 23;
	and.b32  	%r12987, %r12986, 31;
	shf.l.wrap.b32 	%r19806, %r19807, %r19806, %r12987;
	and.b32  	%r12988, %r12986, 224;
	add.s32 	%r12989, %r12988, -128;
	shr.u32 	%r12990, %r12989, 5;
	mul.wide.u32 	%rd6765, %r12990, 4;
	sub.s64 	%rd6766, %rd6, %rd6765;
	ld.local.u32 	%r12991, [%rd6766+16];
	shf.l.wrap.b32 	%r19807, %r12991, %r19807, %r12987;
$L__BB0_359:
	shr.u32 	%r12992, %r19806, 30;
	shf.l.wrap.b32 	%r12993, %r19807, %r19806, 2;
	shl.b32 	%r12994, %r19807, 2;
	shr.u32 	%r12995, %r12993, 31;
	add.s32 	%r12996, %r12995, %r12992;
	neg.s32 	%r12997, %r12996;
	mov.b32 	%r12998, %f55;
	setp.lt.s32 	%p2406, %r12998, 0;
	selp.b32 	%r19808, %r12997, %r12996, %p2406;
	xor.b32  	%r12999, %r12993, %r12998;
	shr.s32 	%r13000, %r12993, 31;
	xor.b32  	%r13001, %r13000, %r12993;
	xor.b32  	%r13002, %r13000, %r12994;
	cvt.u64.u32 	%rd6767, %r13001;
	shl.b64 	%rd6768, %rd6767, 32;
	cvt.u64.u32 	%rd6769, %r13002;
	or.b64  	%rd6770, %rd6768, %rd6769;
	cvt.rn.f64.s64 	%fd915, %rd6770;
	mul.f64 	%fd916, %fd915, 0d3BF921FB54442D19;
	cvt.rn.f32.f64 	%f7558, %fd916;
	neg.f32 	%f7559, %f7558;
	setp.lt.s32 	%p2407, %r12999, 0;
	selp.f32 	%f11472, %f7559, %f7558, %p2407;
	bra.uni 	$L__BB0_361;
$L__BB0_360:
	mov.f32 	%f7560, 0f00000000;
	mul.rn.f32 	%f11472, %f55, %f7560;
	mov.b32 	%r19808, 0;
$L__BB0_361:
	abs.f32 	%f7562, %f55;
	setp.ltu.f32 	%p2408, %f7562, 0f47CE4780;
	add.s32 	%r13004, %r19808, 1;
	mul.rn.f32 	%f7563, %f11472, %f11472;
	and.b32  	%r13005, %r19808, 1;
	setp.eq.b32 	%p2409, %r13005, 1;
	selp.f32 	%f7564, %f11472, 0f3F800000, %p2409;
	fma.rn.f32 	%f7565, %f7563, %f7564, 0f00000000;
	fma.rn.f32 	%f7566, %f7563, 0f37CBAC00, 0fBAB607ED;
	selp.f32 	%f7567, 0fB94D4153, %f7566, %p2409;
	selp.f32 	%f7568, 0f3C0885E4, 0f3D2AAABB, %p2409;
	fma.rn.f32 	%f7569, %f7567, %f7563, %f7568;
	selp.f32 	%f7570, 0fBE2AAAA8, 0fBEFFFFFF, %p2409;
	fma.rn.f32 	%f7571, %f7569, %f7563, %f7570;
	fma.rn.f32 	%f7572, %f7571, %f7565, %f7564;
	and.b32  	%r13006, %r13004, 2;
	setp.eq.s32 	%p2410, %r13006, 0;
	mov.f32 	%f7573, 0f00000000;
	sub.f32 	%f7574, %f7573, %f7572;
	selp.f32 	%f7561, %f7572, %f7574, %p2410;
	// begin inline asm
	{  cvt.rn.f16.f32 %rs3407, %f7561;}

	// end inline asm
	mov.u32 	%r19812, %r20580;
	mov.f32 	%f11473, %f11665;
	@%p2408 bra 	$L__BB0_369;
	setp.eq.f32 	%p2411, %f7562, 0f7F800000;
	@%p2411 bra 	$L__BB0_368;
	mov.b64 	%rd9186, 0;
	mov.b32 	%r19809, 0;
	mov.u64 	%rd9184, __cudart_i2opi_f;
	mov.b32 	%r13009, %f55;
	shl.b32 	%r13010, %r13009, 8;
	or.b32  	%r13011, %r13010, -2147483648;
	mov.u64 	%rd9185, %rd5;
$L__BB0_364:
	.pragma "nounroll";
	ld.global.nc.u32 	%r13008, [%rd9184];
	mad.wide.u32 	%rd6773, %r13008, %r13011, %rd9186;
	shr.u64 	%rd9186, %rd6773, 32;
	st.local.u32 	[%rd9185], %rd6773;
	add.s32 	%r19809, %r19809, 1;
	add.s64 	%rd9185, %rd9185, 4;
	add.s64 	%rd9184, %rd9184, 4;
	setp.ne.s32 	%p2412, %r19809, 6;
	@%p2412 bra 	$L__BB0_364;
	mov.b32 	%r13012, %f55;
	shr.u32 	%r13013, %r13012, 23;
	st.local.u32 	[%rd5+24], %rd9186;
	and.b32  	%r13014, %r13013, 31;
	and.b32  	%r13015, %r13013, 224;
	add.s32 	%r13016, %r13015, -128;
	shr.u32 	%r13017, %r13016, 5;
	mul.wide.u32 	%rd6774, %r13017, 4;
	sub.s64 	%rd6775, %rd5, %rd6774;
	ld.local.u32 	%r19810, [%rd6775+24];
	ld.local.u32 	%r19811, [%rd6775+20];
	setp.eq.s32 	%p2413, %r13014, 0;
	@%p2413 bra 	$L__BB0_367;
	mov.b32 	%r13018, %f55;
	shr.u32 	%r13019, %r13018, 23;
	and.b32  	%r13020, %r13019, 31;
	shf.l.wrap.b32 	%r19810, %r19811, %r19810, %r13020;
	and.b32  	%r13021, %r13019, 224;
	add.s32 	%r13022, %r13021, -128;
	shr.u32 	%r13023, %r13022, 5;
	mul.wide.u32 	%rd6776, %r13023, 4;
	sub.s64 	%rd6777, %rd5, %rd6776;
	ld.local.u32 	%r13024, [%rd6777+16];
	shf.l.wrap.b32 	%r19811, %r13024, %r19811, %r13020;
$L__BB0_367:
	shr.u32 	%r13025, %r19810, 30;
	shf.l.wrap.b32 	%r13026, %r19811, %r19810, 2;
	shl.b32 	%r13027, %r19811, 2;
	shr.u32 	%r13028, %r13026, 31;
	add.s32 	%r13029, %r13028, %r13025;
	neg.s32 	%r13030, %r13029;
	mov.b32 	%r13031, %f55;
	setp.lt.s32 	%p2414, %r13031, 0;
	selp.b32 	%r19812, %r13030, %r13029, %p2414;
	xor.b32  	%r13032, %r13026, %r13031;
	shr.s32 	%r13033, %r13026, 31;
	xor.b32  	%r13034, %r13033, %r13026;
	xor.b32  	%r13035, %r13033, %r13027;
	cvt.u64.u32 	%rd6778, %r13034;
	shl.b64 	%rd6779, %rd6778, 32;
	cvt.u64.u32 	%rd6780, %r13035;
	or.b64  	%rd6781, %rd6779, %rd6780;
	cvt.rn.f64.s64 	%fd917, %rd6781;
	mul.f64 	%fd918, %fd917, 0d3BF921FB54442D19;
	cvt.rn.f32.f64 	%f7576, %fd918;
	neg.f32 	%f7577, %f7576;
	setp.lt.s32 	%p2415, %r13032, 0;
	selp.f32 	%f11473, %f7577, %f7576, %p2415;
	bra.uni 	$L__BB0_369;
$L__BB0_368:
	mov.f32 	%f7578, 0f00000000;
	mul.rn.f32 	%f11473, %f55, %f7578;
	mov.b32 	%r19812, 0;
$L__BB0_369:
	abs.f32 	%f7580, %f64;
	setp.ltu.f32 	%p2416, %f7580, 0f47CE4780;
	mul.rn.f32 	%f7581, %f11473, %f11473;
	and.b32  	%r13037, %r19812, 1;
	setp.eq.b32 	%p2417, %r13037, 1;
	selp.f32 	%f7582, 0f3F800000, %f11473, %p2417;
	fma.rn.f32 	%f7583, %f7581, %f7582, 0f00000000;
	fma.rn.f32 	%f7584, %f7581, 0f37CBAC00, 0fBAB607ED;
	selp.f32 	%f7585, %f7584, 0fB94D4153, %p2417;
	selp.f32 	%f7586, 0f3D2AAABB, 0f3C0885E4, %p2417;
	fma.rn.f32 	%f7587, %f7585, %f7581, %f7586;
	selp.f32 	%f7588, 0fBEFFFFFF, 0fBE2AAAA8, %p2417;
	fma.rn.f32 	%f7589, %f7587, %f7581, %f7588;
	fma.rn.f32 	%f7590, %f7589, %f7583, %f7582;
	and.b32  	%r13038, %r19812, 2;
	setp.eq.s32 	%p2418, %r13038, 0;
	mov.f32 	%f7591, 0f00000000;
	sub.f32 	%f7592, %f7591, %f7590;
	selp.f32 	%f7593, %f7590, %f7592, %p2418;
	neg.f32 	%f7579, %f7593;
	// begin inline asm
	{  cvt.rn.f16.f32 %rs3408, %f7579;}

	// end inline asm
	ld.global.u16 	%rs3416, [%rd36+704];
	ld.global.u16 	%rs3410, [%rd37+704];
	// begin inline asm
	{mul.f16 %rs3409,%rs3410,%rs3408;
}
	// end inline asm
	// begin inline asm
	{mul.f16 %rs3412,%rs2982,%rs3409;
}
	// end inline asm
	// begin inline asm
	{fma.rn.f16 %rs3415,%rs3416,%rs3407,%rs3412;
}
	// end inline asm
	st.shared.u16 	[%r50+704], %rs3415;
	// begin inline asm
	{mul.f16 %rs3419,%rs3410,%rs3407;
}
	// end inline asm
	// begin inline asm
	{fma.rn.f16 %rs3422,%rs3416,%rs3408,%rs3419;
}
	// end inline asm
	st.shared.u16 	[%r50+8896], %rs3422;
	mov.u32 	%r19816, %r20588;
	mov.f32 	%f11474, %f11667;
	@%p2416 bra 	$L__BB0_377;
	setp.eq.f32 	%p2419, %f7580, 0f7F800000;
	@%p2419 bra 	$L__BB0_376;
	mov.b64 	%rd9189, 0;
	mov.b32 	%r19813, 0;
	mov.u64 	%rd9187, __cudart_i2opi_f;
	mov.b32 	%r13041, %f64;
	shl.b32 	%r13042, %r13041, 8;
	or.b32  	%r13043, %r13042, -2147483648;
	mov.u64 	%rd9188, %rd6;
$L__BB0_372:
	.pragma "nounroll";
	ld.global.nc.u32 	%r13040, [%rd9187];
	mad.wide.u32 	%rd6784, %r13040, %r13043, %rd9189;
	shr.u64 	%rd9189, %rd6784, 32;
	st.local.u32 	[%rd9188], %rd6784;
	add.s32 	%r19813, %r19813, 1;
	add.s64 	%rd9188, %rd9188, 4;
	add.s64 	%rd9187, %rd9187, 4;
	setp.ne.s32 	%p2420, %r19813, 6;
	@%p2420 bra 	$L__BB0_372;
	mov.b32 	%r13044, %f64;
	shr.u32 	%r13045, %r13044, 23;
	st.local.u32 	[%rd6+24], %rd9189;
	and.b32  	%r13046, %r13045, 31;
	and.b32  	%r13047, %r13045, 224;
	add.s32 	%r13048, %r13047, -128;
	shr.u32 	%r13049, %r13048, 5;
	mul.wide.u32 	%rd6785, %r13049, 4;
	sub.s64 	%rd6786, %rd6, %rd6785;
	ld.local.u32 	%r19814, [%rd6786+24];
	ld.local.u32 	%r19815, [%rd6786+20];
	setp.eq.s32 	%p2421, %r13046, 0;
	@%p2421 bra 	$L__BB0_375;
	mov.b32 	%r13050, %f64;
	shr.u32 	%r13051, %r13050, 23;
	and.b32  	%r13052, %r13051, 31;
	shf.l.wrap.b32 	%r19814, %r19815, %r19814, %r13052;
	and.b32  	%r13053, %r13051, 224;
	add.s32 	%r13054, %r13053, -128;
	shr.u32 	%r13055, %r13054, 5;
	mul.wide.u32 	%rd6787, %r13055, 4;
	sub.s64 	%rd6788, %rd6, %rd6787;
	ld.local.u32 	%r13056, [%rd6788+16];
	shf.l.wrap.b32 	%r19815, %r13056, %r19815, %r13052;
$L__BB0_375:
	shr.u32 	%r13057, %r19814, 30;
	shf.l.wrap.b32 	%r13058, %r19815, %r19814, 2;
	shl.b32 	%r13059, %r19815, 2;
	shr.u32 	%r13060, %r13058, 31;
	add.s32 	%r13061, %r13060, %r13057;
	neg.s32 	%r13062, %r13061;
	mov.b32 	%r13063, %f64;
	setp.lt.s32 	%p2422, %r13063, 0;
	selp.b32 	%r19816, %r13062, %r13061, %p2422;
	xor.b32  	%r13064, %r13058, %r13063;
	shr.s32 	%r13065, %r13058, 31;
	xor.b32  	%r13066, %r13065, %r13058;
	xor.b32  	%r13067, %r13065, %r13059;
	cvt.u64.u32 	%rd6789, %r13066;
	shl.b64 	%rd6790, %rd6789, 32;
	cvt.u64.u32 	%rd6791, %r13067;
	or.b64  	%rd6792, %rd6790, %rd6791;
	cvt.rn.f64.s64 	%fd919, %rd6792;
	mul.f64 	%fd920, %fd919, 0d3BF921FB54442D19;
	cvt.rn.f32.f64 	%f7595, %fd920;
	neg.f32 	%f7596, %f7595;
	setp.lt.s32 	%p2423, %r13064, 0;
	selp.f32 	%f11474, %f7596, %f7595, %p2423;
	bra.uni 	$L__BB0_377;
$L__BB0_376:
	mov.f32 	%f7597, 0f00000000;
	mul.rn.f32 	%f11474, %f64, %f7597;
	mov.b32 	%r19816, 0;
$L__BB0_377:
	abs.f32 	%f7599, %f64;
	setp.ltu.f32 	%p2424, %f7599, 0f47CE4780;
	add.s32 	%r13069, %r19816, 1;
	mul.rn.f32 	%f7600, %f11474, %f11474;
	and.b32  	%r13070, %r19816, 1;
	setp.eq.b32 	%p2425, %r13070, 1;
	selp.f32 	%f7601, %f11474, 0f3F800000, %p2425;
	fma.rn.f32 	%f7602, %f7600, %f7601, 0f00000000;
	fma.rn.f32 	%f7603, %f7600, 0f37CBAC00, 0fBAB607ED;
	selp.f32 	%f7604, 0fB94D4153, %f7603, %p2425;
	selp.f32 	%f7605, 0f3C0885E4, 0f3D2AAABB, %p2425;
	fma.rn.f32 	%f7606, %f7604, %f7600, %f7605;
	selp.f32 	%f7607, 0fBE2AAAA8, 0fBEFFFFFF, %p2425;
	fma.rn.f32 	%f7608, %f7606, %f7600, %f7607;
	fma.rn.f32 	%f7609, %f7608, %f7602, %f7601;
	and.b32  	%r13071, %r13069, 2;
	setp.eq.s32 	%p2426, %r13071, 0;
	mov.f32 	%f7610, 0f00000000;
	sub.f32 	%f7611, %f7610, %f7609;
	selp.f32 	%f7598, %f7609, %f7611, %p2426;
	// begin inline asm
	{  cvt.rn.f16.f32 %rs3426, %f7598;}

	// end inline asm
	mov.u32 	%r19820, %r20588;
	mov.f32 	%f11475, %f11667;
	@%p2424 bra 	$L__BB0_385;
	setp.eq.f32 	%p2427, %f7599, 0f7F800000;
	@%p2427 bra 	$L__BB0_384;
	mov.b64 	%rd9192, 0;
	mov.b32 	%r19817, 0;
	mov.u64 	%rd9190, __cudart_i2opi_f;
	mov.b32 	%r13074, %f64;
	shl.b32 	%r13075, %r13074, 8;
	or.b32  	%r13076, %r13075, -2147483648;
	mov.u64 	%rd9191, %rd5;
$L__BB0_380:
	.pragma "nounroll";
	ld.global.nc.u32 	%r13073, [%rd9190];
	mad.wide.u32 	%rd6795, %r13073, %r13076, %rd9192;
	shr.u64 	%rd9192, %rd6795, 32;
	st.local.u32 	[%rd9191], %rd6795;
	add.s32 	%r19817, %r19817, 1;
	add.s64 	%rd9191, %rd9191, 4;
	add.s64 	%rd9190, %rd9190, 4;
	setp.ne.s32 	%p2428, %r19817, 6;
	@%p2428 bra 	$L__BB0_380;
	mov.b32 	%r13077, %f64;
	shr.u32 	%r13078, %r13077, 23;
	st.local.u32 	[%rd5+24], %rd9192;
	and.b32  	%r13079, %r13078, 31;
	and.b32  	%r13080, %r13078, 224;
	add.s32 	%r13081, %r13080, -128;
	shr.u32 	%r13082, %r13081, 5;
	mul.wide.u32 	%rd6796, %r13082, 4;
	sub.s64 	%rd6797, %rd5, %rd6796;
	ld.local.u32 	%r19818, [%rd6797+24];
	ld.local.u32 	%r19819, [%rd6797+20];
	setp.eq.s32 	%p2429, %r13079, 0;
	@%p2429 bra 	$L__BB0_383;
	mov.b32 	%r13083, %f64;
	shr.u32 	%r13084, %r13083, 23;
	and.b32  	%r13085, %r13084, 31;
	shf.l.wrap.b32 	%r19818, %r19819, %r19818, %r13085;
	and.b32  	%r13086, %r13084, 224;
	add.s32 	%r13087, %r13086, -128;
	shr.u32 	%r13088, %r13087, 5;
	mul.wide.u32 	%rd6798, %r13088, 4;
	sub.s64 	%rd6799, %rd5, %rd6798;
	ld.local.u32 	%r13089, [%rd6799+16];
	shf.l.wrap.b32 	%r19819, %r13089, %r19819, %r13085;
$L__BB0_383:
	shr.u32 	%r13090, %r19818, 30;
	shf.l.wrap.b32 	%r13091, %r19819, %r19818, 2;
	shl.b32 	%r13092, %r19819, 2;
	shr.u32 	%r13093, %r13091, 31;
	add.s32 	%r13094, %r13093, %r13090;
	neg.s32 	%r13095, %r13094;
	mov.b32 	%r13096, %f64;
	setp.lt.s32 	%p2430, %r13096, 0;
	selp.b32 	%r19820, %r13095, %r13094, %p2430;
	xor.b32  	%r13097, %r13091, %r13096;
	shr.s32 	%r13098, %r13091, 31;
	xor.b32  	%r13099, %r13098, %r13091;
	xor.b32  	%r13100, %r13098, %r13092;
	cvt.u64.u32 	%rd6800, %r13099;
	shl.b64 	%rd6801, %rd6800, 32;
	cvt.u64.u32 	%rd6802, %r13100;
	or.b64  	%rd6803, %rd6801, %rd6802;
	cvt.rn.f64.s64 	%fd921, %rd6803;
	mul.f64 	%fd922, %fd921, 0d3BF921FB54442D19;
	cvt.rn.f32.f64 	%f7613, %fd922;
	neg.f32 	%f7614, %f7613;
	setp.lt.s32 	%p2431, %r13097, 0;
	selp.f32 	%f11475, %f7614, %f7613, %p2431;
	bra.uni 	$L__BB0_385;
$L__BB0_384:
	mov.f32 	%f7615, 0f00000000;
	mul.rn.f32 	%f11475, %f64, %f7615;
	mov.b32 	%r19820, 0;
$L__BB0_385:
	abs.f32 	%f7617, %f74;
	setp.ltu.f32 	%p2432, %f7617, 0f47CE4780;
	mul.rn.f32 	%f7618, %f11475, %f11475;
	and.b32  	%r13102, %r19820, 1;
	setp.eq.b32 	%p2433, %r13102, 1;
	selp.f32 	%f7619, 0f3F800000, %f11475, %p2433;
	fma.rn.f32 	%f7620, %f7618, %f7619, 0f00000000;
	fma.rn.f32 	%f7621, %f7618, 0f37CBAC00, 0fBAB607ED;
	selp.f32 	%f7622, %f7621, 0fB94D4153, %p2433;
	selp.f32 	%f7623, 0f3D2AAABB, 0f3C0885E4, %p2433;
	fma.rn.f32 	%f7624, %f7622, %f7618, %f7623;
	selp.f32 	%f7625, 0fBEFFFFFF, 0fBE2AAAA8, %p2433;
	fma.rn.f32 	%f7626, %f7624, %f7618, %f7625;
	fma.rn.f32 	%f7627, %f7626, %f7620, %f7619;
	and.b32  	%r13103, %r19820, 2;
	setp.eq.s32 	%p2434, %r13103, 0;
	mov.f32 	%f7628, 0f00000000;
	sub.f32 	%f7629, %f7628, %f7627;
	selp.f32 	%f7630, %f7627, %f7629, %p2434;
	neg.f32 	%f7616, %f7630;
	// begin inline asm
	{  cvt.rn.f16.f32 %rs3427, %f7616;}

	// end inline asm
	ld.global.u16 	%rs3435, [%rd36+736];
	ld.global.u16 	%rs3429, [%rd37+736];
	// begin inline asm
	{mul.f16 %rs3428,%rs3429,%rs3427;
}
	// end inline asm
	// begin inline asm
	{mul.f16 %rs3431,%rs2982,%rs3428;
}
	// end inline asm
	// begin inline asm
	{fma.rn.f16 %rs3434,%rs3435,%rs3426,%rs3431;
}
	// end inline asm
	st.shared.u16 	[%r50+736], %rs3434;
	// begin inline asm
	{mul.f16 %rs3438,%rs3429,%rs3426;
}
	// end inline asm
	// begin inline asm
	{fma.rn.f16 %rs3441,%rs3435,%rs3427,%rs3438;
}
	// end inline asm
	st.shared.u16 	[%r50+8928], %rs3441;
	mov.u32 	%r19824, %r20596;
	mov.f32 	%f11476, %f11669;
	@%p2432 bra 	$L__BB0_393;
	setp.eq.f32 	%p2435, %f7617, 0f7F800000;
	@%p2435 bra 	$L__BB0_392;
	mov.b64 	%rd9195, 0;
	mov.b32 	%r19821, 0;
	mov.u64 	%rd9193, __cudart_i2opi_f;
	mov.b32 	%r13106, %f74;
	shl.b32 	%r13107, %r13106, 8;
	or.b32  	%r13108, %r13107, -2147483648;
	mov.u64 	%rd9194, %rd6;
$L__BB0_388:
	.pragma "nounroll";
	ld.global.nc.u32 	%r13105, [%rd9193];
	mad.wide.u32 	%rd6806, %r13105, %r13108, %rd9195;
	shr.u64 	%rd9195, %rd6806, 32;
	st.local.u32 	[%rd9194], %rd6806;
	add.s32 	%r19821, %r19821, 1;
	add.s64 	%rd9194, %rd9194, 4;
	add.s64 	%rd9193, %rd9193, 4;
	setp.ne.s32 	%p2436, %r19821, 6;
	@%p2436 bra 	$L__BB0_388;
	mov.b32 	%r13109, %f74;
	shr.u32 	%r13110, %r13109, 23;
	st.local.u32 	[%rd6+24], %rd9195;
	and.b32  	%r13111, %r13110, 31;
	and.b32  	%r13112, %r13110, 224;
	add.s32 	%r13113, %r13112, -128;
	shr.u32 	%r13114, %r13113, 5;
	mul.wide.u32 	%rd6807, %r13114, 4;
	sub.s64 	%rd6808, %rd6, %rd6807;
	ld.local.u32 	%r19822, [%rd6808+24];
	ld.local.u32 	%r19823, [%rd6808+20];
	setp.eq.s32 	%p2437, %r13111, 0;
	@%p2437 bra 	$L__BB0_391;
	mov.b32 	%r13115, %f74;
	shr.u32 	%r13116, %r13115, 23;
	and.b32  	%r13117, %r13116, 31;
	shf.l.wrap.b32 	%r19822, %r19823, %r19822, %r13117;
	and.b32  	%r13118, %r13116, 224;
	add.s32 	%r13119, %r13118, -128;
	shr.u32 	%r13120, %r13119, 5;
	mul.wide.u32 	%rd6809, %r13120, 4;
	sub.s64 	%rd6810, %rd6, %rd6809;
	ld.local.u32 	%r13121, [%rd6810+16];
	shf.l.wrap.b32 	%r19823, %r13121, %r19823, %r13117;
$L__BB0_391:
	shr.u32 	%r13122, %r19822, 30;
	shf.l.wrap.b32 	%r13123, %r19823, %r19822, 2;
	shl.b32 	%r13124, %r19823, 2;
	shr.u32 	%r13125, %r13123, 31;
	add.s32 	%r13126, %r13125, %r13122;
	neg.s32 	%r13127, %r13126;
	mov.b32 	%r13128, %f74;
	setp.lt.s32 	%p2438, %r13128, 0;
	selp.b32 	%r19824, %r13127, %r13126, %p2438;
	xor.b32  	%r13129, %r13123, %r13128;
	shr.s32 	%r13130, %r13123, 31;
	xor.b32  	%r13131, %r13130, %r13123;
	xor.b32  	%r13132, %r13130, %r13124;
	cvt.u64.u32 	%rd6811, %r13131;
	shl.b64 	%rd6812, %rd6811, 32;
	cvt.u64.u32 	%rd6813, %r13132;
	or.b64  	%rd6814, %rd6812, %rd6813;
	cvt.rn.f64.s64 	%fd923, %rd6814;
	mul.f64 	%fd924, %fd923, 0d3BF921FB54442D19;
	cvt.rn.f32.f64 	%f7632, %fd924;
	neg.f32 	%f7633, %f7632;
	setp.lt.s32 	%p2439, %r13129, 0;
	selp.f32 	%f11476, %f7633, %f7632, %p2439;
	bra.uni 	$L__BB0_393;
$L__BB0_392:
	mov.f32 	%f7634, 0f00000000;
	mul.rn.f32 	%f11476, %f74, %f7634;
	mov.b32 	%r19824, 0;
$L__BB0_393:
	abs.f32 	%f7636, %f74;
	setp.ltu.f32 	%p2440, %f7636, 0f47CE4780;
	add.s32 	%r13134, %r19824, 1;
	mul.rn.f32 	%f7637, %f11476, %f11476;
	and.b32  	%r13135, %r19824, 1;
	setp.eq.b32 	%p2441, %r13135, 1;
	selp.f32 	%f7638, %f11476, 0f3F800000, %p2441;
	fma.rn.f32 	%f7639, %f7637, %f7638, 0f00000000;
	fma.rn.f32 	%f7640, %f7637, 0f37CBAC00, 0fBAB607ED;
	selp.f32 	%f7641, 0fB94D4153, %f7640, %p2441;
	selp.f32 	%f7642, 0f3C0885E4, 0f3D2AAABB, %p2441;
	fma.rn.f32 	%f7643, %f7641, %f7637, %f7642;
	selp.f32 	%f7644, 0fBE2AAAA8, 0fBEFFFFFF, %p2441;
	fma.rn.f32 	%f7645, %f7643, %f7637, %f7644;
	fma.rn.f32 	%f7646, %f7645, %f7639, %f7638;
	and.b32  	%r13136, %r13134, 2;
	setp.eq.s32 	%p2442, %r13136, 0;
	mov.f32 	%f7647, 0f00000000;
	sub.f32 	%f7648, %f7647, %f7646;
	selp.f32 	%f7635, %f7646, %f7648, %p2442;
	// begin inline asm
	{  cvt.rn.f16.f32 %rs3445, %f7635;}

	// end inline asm
	mov.u32 	%r19828, %r20596;
	mov.f32 	%f11477, %f11669;
	@%p2440 bra 	$L__BB0_401;
	setp.eq.f32 	%p2443, %f7636, 0f7F800000;
	@%p2443 bra 	$L__BB0_400;
	mov.b64 	%rd9198, 0;
	mov.b32 	%r19825, 0;
	mov.u64 	%rd9196, __cudart_i2opi_f;
	mov.b32 	%r13139, %f74;
	shl.b32 	%r13140, %r13139, 8;
	or.b32  	%r13141, %r13140, -2147483648;
	mov.u64 	%rd9197, %rd5;
$L__BB0_396:
	.pragma "nounroll";
	ld.global.nc.u32 	%r13138, [%rd9196];
	mad.wide.u32 	%rd6817, %r13138, %r13141, %rd9198;
	shr.u64 	%rd9198, %rd6817, 32;
	st.local.u32 	[%rd9197], %rd6817;
	add.s32 	%r19825, %r19825, 1;
	add.s64 	%rd9197, %rd9197, 4;
	add.s64 	%rd9196, %rd9196, 4;
	setp.ne.s32 	%p2444, %r19825, 6;
	@%p2444 bra 	$L__BB0_396;
	mov.b32 	%r13142, %f74;
	shr.u32 	%r13143, %r13142, 23;
	st.local.u32 	[%rd5+24], %rd9198;
	and.b32  	%r13144, %r13143, 31;
	and.b32  	%r13145, %r13143, 224;
	add.s32 	%r13146, %r13145, -128;
	shr.u32 	%r13147, %r13146, 5;
	mul.wide.u32 	%rd6818, %r13147, 4;
	sub.s64 	%rd6819, %rd5, %rd6818;
	ld.local.u32 	%r19826, [%rd6819+24];
	ld.local.u32 	%r19827, [%rd6819+20];
	setp.eq.s32 	%p2445, %r13144, 0;
	@%p2445 bra 	$L__BB0_399;
	mov.b32 	%r13148, %f74;
	shr.u32 	%r13149, %r13148, 23;
	and.b32  	%r13150, %r13149, 31;
	shf.l.wrap.b32 	%r19826, %r19827, %r19826, %r13150;
	and.b32  	%r13151, %r13149, 224;
	add.s32 	%r13152, %r13151, -128;
	shr.u32 	%r13153, %r13152, 5;
	mul.wide.u32 	%rd6820, %r13153, 4;
	sub.s64 	%rd6821, %rd5, %rd6820;
	ld.local.u32 	%r13154, [%rd6821+16];
	shf.l.wrap.b32 	%r19827, %r13154, %r19827, %r13150;
$L__BB0_399:
	shr.u32 	%r13155, %r19826, 30;
	shf.l.wrap.b32 	%r13156, %r19827, %r19826, 2;
	shl.b32 	%r13157, %r19827, 2;
	shr.u32 	%r13158, %r13156, 31;
	add.s32 	%r13159, %r13158, %r13155;
	neg.s32 	%r13160, %r13159;
	mov.b32 	%r13161, %f74;
	setp.lt.s32 	%p2446, %r13161, 0;
	selp.b32 	%r19828, %r13160, %r13159, %p2446;
	xor.b32  	%r13162, %r13156, %r13161;
	shr.s32 	%r13163, %r13156, 31;
	xor.b32  	%r13164, %r13163, %r13156;
	xor.b32  	%r13165, %r13163, %r13157;
	cvt.u64.u32 	%rd6822, %r13164;
	shl.b64 	%rd6823, %rd6822, 32;
	cvt.u64.u32 	%rd6824, %r13165;
	or.b64  	%rd6825, %rd6823, %rd6824;
	cvt.rn.f64.s64 	%fd925, %rd6825;
	mul.f64 	%fd926, %fd925, 0d3BF921FB54442D19;
	cvt.rn.f32.f64 	%f7650, %fd926;
	neg.f32 	%f7651, %f7650;
	setp.lt.s32 	%p2447, %r13162, 0;
	selp.f32 	%f11477, %f7651, %f7650, %p2447;
	bra.uni 	$L__BB0_401;
$L__BB0_400:
	mov.f32 	%f7652, 0f00000000;
	mul.rn.f32 	%f11477, %f74, %f7652;
	mov.b32 	%r19828, 0;
$L__BB0_401:
	abs.f32 	%f7654, %f84;
	setp.ltu.f32 	%p2448, %f7654, 0f47CE4780;
	mul.rn.f32 	%f7655, %f11477, %f11477;
	and.b32  	%r13167, %r19828, 1;
	setp.eq.b32 	%p2449, %r13167, 1;
	selp.f32 	%f7656, 0f3F800000, %f11477, %p2449;
	fma.rn.f32 	%f7657, %f7655, %f7656, 0f00000000;
	fma.rn.f32 	%f7658, %f7655, 0f37CBAC00, 0fBAB607ED;
	selp.f32 	%f7659, %f7658, 0fB94D4153, %p2449;
	selp.f32 	%f7660, 0f3D2AAABB, 0f3C0885E4, %p2449;
	fma.rn.f32 	%f7661, %f7659, %f7655, %f7660;
	selp.f32 	%f7662, 0fBEFFFFFF, 0fBE2AAAA8, %p2449;
	fma.rn.f32 	%f7663, %f7661, %f7655, %f7662;
	fma.rn.f32 	%f7664, %f7663, %f7657, %f7656;
	and.b32  	%r13168, %r19828, 2;
	setp.eq.s32 	%p2450, %r13168, 0;
	mov.f32 	%f7665, 0f00000000;
	sub.f32 	%f7666, %f7665, %f7664;
	selp.f32 	%f7667, %f7664, %f7666, %p2450;
	neg.f32 	%f7653, %f7667;
	// begin inline asm
	{  cvt.rn.f16.f32 %rs3446, %f7653;}

	// end inline asm
	ld.global.u16 	%rs3454, [%rd36+768];
	ld.global.u16 	%rs3448, [%rd37+768];
	// begin inline asm
	{mul.f16 %rs3447,%rs3448,%rs3446;
}
	// end inline asm
	// begin inline asm
	{mul.f16 %rs3450,%rs2982,%rs3447;
}
	// end inline asm
	// begin inline asm
	{fma.rn.f16 %rs3453,%rs3454,%rs3445,%rs3450;
}
	// end inline asm
	st.shared.u16 	[%r50+768], %rs3453;
	// begin inline asm
	{mul.f16 %rs3457,%rs3448,%rs3445;
}
	// end inline asm
	// begin inline asm
	{fma.rn.f16 %rs3460,%rs3454,%rs3446,%rs3457;
}
	// end inline asm
	st.shared.u16 	[%r50+8960], %rs3460;
	mov.u32 	%r19832, %r20604;
	mov.f32 	%f11478, %f11671;
	@%p2448 bra 	$L__BB0_409;
	setp.eq.f32 	%p2451, %f7654, 0f7F800000;
	@%p2451 bra 	$L__BB0_408;
	mov.b64 	%rd9201, 0;
	mov.b32 	%r19829, 0;
	mov.u64 	%rd9199, __cudart_i2opi_f;
	mov.b32 	%r13171, %f84;
	shl.b32 	%r13172, %r13171, 8;
	or.b32  	%r13173, %r13172, -2147483648;
	mov.u64 	%rd9200, %rd6;
$L__BB0_404:
	.pragma "nounroll";
	ld.global.nc.u32 	%r13170, [%rd9199];
	mad.wide.u32 	%rd6828, %r13170, %r13173, %rd9201;
	shr.u64 	%rd9201, %rd6828, 32;
	st.local.u32 	[%rd9200], %rd6828;
	add.s32 	%r19829, %r19829, 1;
	add.s64 	%rd9200, %rd9200, 4;
	add.s64 	%rd9199, %rd9199, 4;
	setp.ne.s32 	%p2452, %r19829, 6;
	@%p2452 bra 	$L__BB0_404;
	mov.b32 	%r13174, %f84;
	shr.u32 	%r13175, %r13174, 23;
	st.local.u32 	[%rd6+24], %rd9201;
	and.b32  	%r13176, %r13175, 31;
	and.b32  	%r13177, %r13175, 224;
	add.s32 	%r13178, %r13177, -128;
	shr.u32 	%r13179, %r13178, 5;
	mul.wide.u32 	%rd6829, %r13179, 4;
	sub.s64 	%rd6830, %rd6, %rd6829;
	ld.local.u32 	%r19830, [%rd6830+24];
	ld.local.u32 	%r19831, [%rd6830+20];
	setp.eq.s32 	%p2453, %r13176, 0;
	@%p2453 bra 	$L__BB0_407;
	mov.b32 	%r13180, %f84;
	shr.u32 	%r13181, %r13180, 23;
	and.b32  	%r13182, %r13181, 31;
	shf.l.wrap.b32 	%r19830, %r19831, %r19830, %r13182;
	and.b32  	%r13183, %r13181, 224;
	add.s32 	%r13184, %r13183, -128;
	shr.u32 	%r13185, %r13184, 5;
	mul.wide.u32 	%rd6831, %r13185, 4;
	sub.s64 	%rd6832, %rd6, %rd6831;
	ld.local.u32 	%r13186, [%rd6832+16];
	shf.l.wrap.b32 	%r19831, %r13186, %r19831, %r13182;
$L__BB0_407:
	shr.u32 	%r13187, %r19830, 30;
	shf.l.wrap.b32 	%r13188, %r19831, %r19830, 2;
	shl.b32 	%r13189, %r19831, 2;
	shr.u32 	%r13190, %r13188, 31;
	add.s32 	%r13191, %r13190, %r13187;
	neg.s32 	%r13192, %r13191;
	mov.b32 	%r13193, %f84;
	setp.lt.s32 	%p2454, %r13193, 0;
	selp.b32 	%r19832, %r13192, %r13191, %p2454;
	xor.b32  	%r13194, %r13188, %r13193;
	shr.s32 	%r13195, %r13188, 31;
	xor.b32  	%r13196, %r13195, %r13188;
	xor.b32  	%r13197, %r13195, %r13189;
	cvt.u64.u32 	%rd6833, %r13196;
	shl.b64 	%rd6834, %rd6833, 32;
	cvt.u64.u32 	%rd6835, %r13197;
	or.b64  	%rd6836, %rd6834, %rd6835;
	cvt.rn.f64.s64 	%fd927, %rd6836;
	mul.f64 	%fd928, %fd927, 0d3BF921FB54442D19;
	cvt.rn.f32.f64 	%f7669, %fd928;
	neg.f32 	%f7670, %f7669;
	setp.lt.s32 	%p2455, %r13194, 0;
	selp.f32 	%f11478, %f7670, %f7669, %p2455;
	bra.uni 	$L__BB0_409;
$L__BB0_408:
	mov.f32 	%f7671, 0f00000000;
	mul.rn.f32 	%f11478, %f84, %f7671;
	mov.b32 	%r19832, 0;
$L__BB0_409:
	abs.f32 	%f7673, %f84;
	setp.ltu.f32 	%p2456, %f7673, 0f47CE4780;
	add.s32 	%r13199, %r19832, 1;
	mul.rn.f32 	%f7674, %f11478, %f11478;
	and.b32  	%r13200, %r19832, 1;
	setp.eq.b32 	%p2457, %r13200, 1;
	selp.f32 	%f7675, %f11478, 0f3F800000, %p2457;
	fma.rn.f32 	%f7676, %f7674, %f7675, 0f00000000;
	fma.rn.f32 	%f7677, %f7674, 0f37CBAC00, 0fBAB607ED;
	selp.f32 	%f7678, 0fB94D4153, %f7677, %p2457;
	selp.f32 	%f7679, 0f3C0885E4, 0f3D2AAABB, %p2457;
	fma.rn.f32 	%f7680, %f7678, %f7674, %f7679;
	selp.f32 	%f7681, 0fBE2AAAA8, 0fBEFFFFFF, %p2457;
	fma.rn.f32 	%f7682, %f7680, %f7674, %f7681;
	fma.rn.f32 	%f7683, %f7682, %f7676, %f7675;
	and.b32  	%r13201, %r13199, 2;
	setp.eq.s32 	%p2458, %r13201, 0;
	mov.f32 	%f7684, 0f00000000;
	sub.f32 	%f7685, %f7684, %f7683;
	selp.f32 	%f7672, %f7683, %f7685, %p2458;
	// begin inline asm
	{  cvt.rn.f16.f32 %rs3464, %f7672;}

	// end inline asm
	mov.u32 	%r19836, %r20604;
	mov.f32 	%f11479, %f11671;
	@%p2456 bra 	$L__BB0_417;
	setp.eq.f32 	%p2459, %f7673, 0f7F800000;
	@%p2459 bra 	$L__BB0_416;
	mov.b64 	%rd9204, 0;
	mov.b32 	%r19833, 0;
	mov.u64 	%rd9202, __cudart_i2opi_f;
	mov.b32 	%r13204, %f84;
	shl.b32 	%r13205, %r13204, 8;
	or.b32  	%r13206, %r13205, -2147483648;
	mov.u64 	%rd9203, %rd5;
$L__BB0_412:
	.pragma "nounroll";
	ld.global.nc.u32 	%r13203, [%rd9202];
	mad.wide.u32 	%rd6839, %r13203, %r13206, %rd9204;
	shr.u64 	%rd9204, %rd6839, 32;
	st.local.u32 	[%rd9203], %rd6839;
	add.s32 	%r19833, %r19833, 1;
	add.s64 	%rd9203, %rd9203, 4;
	add.s64 	%rd9202, %rd9202, 4;
	setp.ne.s32 	%p2460, %r19833, 6;
	@%p2460 bra 	$L__BB0_412;
	mov.b32 	%r13207, %f84;
	shr.u32 	%r13208, %r13207, 23;
	st.local.u32 	[%rd5+24], %rd9204;
	and.b32  	%r13209, %r13208, 31;
	and.b32  	%r13210, %r13208, 224;
	add.s32 	%r13211, %r13210, -128;
	shr.u32 	%r13212, %r13211, 5;
	mul.wide.u32 	%rd6840, %r13212, 4;
	sub.s64 	%rd6841, %rd5, %rd6840;
	ld.local.u32 	%r19834, [%rd6841+24];
	ld.local.u32 	%r19835, [%rd6841+20];
	setp.eq.s32 	%p2461, %r13209, 0;
	@%p2461 bra 	$L__BB0_415;
	mov.b32 	%r13213, %f84;
	shr.u32 	%r13214, %r13213, 23;
	and.b32  	%r13215, %r13214, 31;
	shf.l.wrap.b32 	%r19834, %r19835, %r19834, %r13215;
	and.b32  	%r13216, %r13214, 224;
	add.s32 	%r13217, %r13216, -128;
	shr.u32 	%r13218, %r13217, 5;
	mul.wide.u32 	%rd6842, %r13218, 4;
	sub.s64 	%rd6843, %rd5, %rd6842;
	ld.local.u32 	%r13219, [%rd6843+16];
	shf.l.wrap.b32 	%r19835, %r13219, %r19835, %r13215;
$L__BB0_415:
	shr.u32 	%r13220, %r19834, 30;
	shf.l.wrap.b32 	%r13221, %r19835, %r19834, 2;
	shl.b32 	%r13222, %r19835, 2;
	shr.u32 	%r13223, %r13221, 31;
	add.s32 	%r13224, %r13223, %r13220;
	neg.s32 	%r13225, %r13224;
	mov.b32 	%r13226, %f84;
	setp.lt.s32 	%p2462, %r13226, 0;
	selp.b32 	%r19836, %r13225, %r13224, %p2462;
	xor.b32  	%r13227, %r13221, %r13226;
	shr.s32 	%r13228, %r13221, 31;
	xor.b32  	%r13229, %r13228, %r13221;
	xor.b32  	%r13230, %r13228, %r13222;
	cvt.u64.u32 	%rd6844, %r13229;
	shl.b64 	%rd6845, %rd6844, 32;
	cvt.u64.u32 	%rd6846, %r13230;
	or.b64  	%rd6847, %rd6845, %rd6846;
	cvt.rn.f64.s64 	%fd929, %rd6847;
	mul.f64 	%fd930, %fd929, 0d3BF921FB54442D19;
	cvt.rn.f32.f64 	%f7687, %fd930;
	neg.f32 	%f7688, %f7687;
	setp.lt.s32 	%p2463, %r13227, 0;
	selp.f32 	%f11479, %f7688, %f7687, %p2463;
	bra.uni 	$L__BB0_417;
$L__BB0_416:
	mov.f32 	%f7689, 0f00000000;
	mul.rn.f32 	%f11479, %f84, %f7689;
	mov.b32 	%r19836, 0;
$L__BB0_417:
	abs.f32 	%f7691, %f94;
	setp.ltu.f32 	%p2464, %f7691, 0f47CE4780;
	mul.rn.f32 	%f7692, %f11479, %f11479;
	and.b32  	%r13232, %r19836, 1;
	setp.eq.b32 	%p2465, %r13232, 1;
	selp.f32 	%f7693, 0f3F800000, %f11479, %p2465;
	fma.rn.f32 	%f7694, %f7692, %f7693, 0f00000000;
	fma.rn.f32 	%f7695, %f7692, 0f37CBAC00, 0fBAB607ED;
	selp.f32 	%f7696, %f7695, 0fB94D4153, %p2465;
	selp.f32 	%f7697, 0f3D2AAABB, 0f3C0885E4, %p2465;
	fma.rn.f32 	%f7698, %f7696, %f7692, %f7697;
	selp.f32 	%f7699, 0fBEFFFFFF, 0fBE2AAAA8, %p2465;
	fma.rn.f32 	%f7700, %f7698, %f7692, %f7699;
	fma.rn.f32 	%f7701, %f7700, %f7694, %f7693;
	and.b32  	%r13233, %r19836, 2;
	setp.eq.s32 	%p2466, %r13233, 0;
	mov.f32 	%f7702, 0f00000000;
	sub.f32 	%f7703, %f7702, %f7701;
	selp.f32 	%f7704, %f7701, %f7703, %p2466;
	neg.f32 	%f7690, %f7704;
	// begin inline asm
	{  cvt.rn.f16.f32 %rs3465, %f7690;}

	// end inline asm
	ld.global.u16 	%rs3473, [%rd36+800];
	ld.global.u16 	%rs3467, [%rd37+800];
	// begin inline asm
	{mul.f16 %rs3466,%rs3467,%rs3465;
}
	// end inline asm
	// begin inline asm
	{mul.f16 %rs3469,%rs2982,%rs3466;
}
	// end inline asm
	// begin inline asm
	{fma.rn.f16 %rs3472,%rs3473,%rs3464,%rs3469;
}
	// end inline asm
	st.shared.u16 	[%r50+800], %rs3472;
	// begin inline asm
	{mul.f16 %rs3476,%rs3467,%rs3464;
}
	// end inline asm
	// begin inline asm
	{fma.rn.f16 %rs3479,%rs3473,%rs3465,%rs3476;
}
	// end inline asm
	st.shared.u16 	[%r50+8992], %rs3479;
	mov.u32 	%r19840, %r20612;
	mov.f32 	%f11480, %f11673;
	@%p2464 bra 	$L__BB0_425;
	setp.eq.f32 	%p2467, %f7691, 0f7F800000;
	@%p2467 bra 	$L__BB0_424;
	mov.b64 	%rd9207, 0;
	mov.b32 	%r19837, 0;
	mov.u64 	%rd9205, __cudart_i2opi_f;
	mov.b32 	%r13236, %f94;
	shl.b32 	%r13237, %r13236, 8;
	or.b32  	%r13238, %r13237, -2147483648;
	mov.u64 	%rd9206, %rd6;
$L__BB0_420:
	.pragma "nounroll";
	ld.global.nc.u32 	%r13235, [%rd9205];
	mad.wide.u32 	%rd6850, %r13235, %r13238, %rd9207;
	shr.u64 	%rd9207, %rd6850, 32;
	st.local.u32 	[%rd9206], %rd6850;
	add.s32 	%r19837, %r19837, 1;
	add.s64 	%rd9206, %rd9206, 4;
	add.s64 	%rd9205, %rd9205, 4;
	setp.ne.s32 	%p2468, %r19837, 6;
	@%p2468 bra 	$L__BB0_420;
	mov.b32 	%r13239, %f94;
	shr.u32 	%r13240, %r13239, 23;
	st.local.u32 	[%rd6+24], %rd9207;
	and.b32  	%r13241, %r13240, 31;
	and.b32  	%r13242, %r13240, 224;
	add.s32 	%r13243, %r13242, -128;
	shr.u32 	%r13244, %r13243, 5;
	mul.wide.u32 	%rd6851, %r13244, 4;
	sub.s64 	%rd6852, %rd6, %rd6851;
	ld.local.u32 	%r19838, [%rd6852+24];
	ld.local.u32 	%r19839, [%rd6852+20];
	setp.eq.s32 	%p2469, %r13241, 0;
	@%p2469 bra 	$L__BB0_423;
	mov.b32 	%r13245, %f94;
	shr.u32 	%r13246, %r13245, 23;
	and.b32  	%r13247, %r13246, 31;
	shf.l.wrap.b32 	%r19838, %r19839, %r19838, %r13247;
	and.b32  	%r13248, %r13246, 224;
	add.s32 	%r13249, %r13248, -128;
	shr.u32 	%r13250, %r13249, 5;
	mul.wide.u32 	%rd6853, %r13250, 4;
	sub.s64 	%rd6854, %rd6, %rd6853;
	ld.local.u32 	%r13251, [%rd6854+16];
	shf.l.wrap.b32 	%r19839, %r13251, %r19839, %r13247;
$L__BB0_423:
	shr.u32 	%r13252, %r19838, 30;
	shf.l.wrap.b32 	%r13253, %r19839, %r19838, 2;
	shl.b32 	%r13254, %r19839, 2;
	shr.u32 	%r13255, %r13253, 31;
	add.s32 	%r13256, %r13255, %r13252;
	neg.s32 	%r13257, %r13256;
	mov.b32 	%r13258, %f94;
	setp.lt.s32 	%p2470, %r13258, 0;
	selp.b32 	%r19840, %r13257, %r13256, %p2470;
	xor.b32  	%r13259, %r13253, %r13258;
	shr.s32 	%r13260, %r13253, 31;
	xor.b32  	%r13261, %r13260, %r13253;
	xor.b32  	%r13262, %r13260, %r13254;
	cvt.u64.u32 	%rd6855, %r13261;
	shl.b64 	%rd6856, %rd6855, 32;
	cvt.u64.u32 	%rd6857, %r13262;
	or.b64  	%rd6858, %rd6856, %rd6857;
	cvt.rn.f64.s64 	%fd931, %rd6858;
	mul.f64 	%fd932, %fd931, 0d3BF921FB54442D19;
	cvt.rn.f32.f64 	%f7706, %fd932;
	neg.f32 	%f7707, %f7706;
	setp.lt.s32 	%p2471, %r13259, 0;
	selp.f32 	%f11480, %f7707, %f7706, %p2471;
	bra.uni 	$L__BB0_425;
$L__BB0_424:
	mov.f32 	%f7708, 0f00000000;
	mul.rn.f32 	%f11480, %f94, %f7708;
	mov.b32 	%r19840, 0;
$L__BB0_425:
	abs.f32 	%f7710, %f94;
	setp.ltu.f32 	%p2472, %f7710, 0f47CE4780;
	add.s32 	%r13264, %r19840, 1;
	mul.rn.f32 	%f7711, %f11480, %f11480;
	and.b32  	%r13265, %r19840, 1;
	setp.eq.b32 	%p2473, %r13265, 1;
	selp.f32 	%f7712, %f11480, 0f3F800000, %p2473;
	fma.rn.f32 	%f7713, %f7711, %f7712, 0f00000000;
	fma.rn.f32 	%f7714, %f7711, 0f37CBAC00, 0fBAB607ED;
	selp.f32 	%f7715, 0fB94D4153, %f7714, %p2473;
	selp.f32 	%f7716, 0f3C0885E4, 0f3D2AAABB, %p2473;
	fma.rn.f32 	%f7717, %f7715, %f7711, %f7716;
	selp.f32 	%f7718, 0fBE2AAAA8, 0fBEFFFFFF, %p2473;
	fma.rn.f32 	%f7719, %f7717, %f7711, %f7718;
	fma.rn.f32 	%f7720, %f7719, %f7713, %f7712;
	and.b32  	%r13266, %r13264, 2;
	setp.eq.s32 	%p2474, %r13266, 0;
	mov.f32 	%f7721, 0f00000000;
	sub.f32 	%f7722, %f7721, %f7720;
	selp.f32 	%f7709, %f7720, %f7722, %p2474;
	// begin inline asm
	{  cvt.rn.f16.f32 %rs3483, %f7709;}

	// end inline asm
	mov.u32 	%r19844, %r20612;
	mov.f32 	%f11481, %f11673;
	@%p2472 bra 	$L__BB0_433;
	setp.eq.f32 	%p2475, %f7710, 0f7F800000;
	@%p2475 bra 	$L__BB0_432;
	mov.b64 	%rd9210, 0;
	mov.b32 	%r19841, 0;
	mov.u64 	%rd9208, __cudart_i2opi_f;
	mov.b32 	%r13269, %f94;
	shl.b32 	%r13270, %r13269, 8;
	or.b32  	%r13271, %r13270, -2147483648;
	mov.u64 	%rd9209, %rd5;
$L__BB0_428:
	.pragma "nounroll";
	ld.global.nc.u32 	%r13268, [%rd9208];
	mad.wide.u32 	%rd6861, %r13268, %r13271, %rd9210;
	shr.u64 	%rd9210, %rd6861, 32;
	st.local.u32 	[%rd9209], %rd6861;
	add.s32 	%r19841, %r19841, 1;
	add.s64 	%rd9209, %rd9209, 4;
	add.s64 	%rd9208, %rd9208, 4;
	setp.ne.s32 	%p2476, %r19841, 6;
	@%p2476 bra 	$L__BB0_428;
	mov.b32 	%r13272, %f94;
	shr.u32 	%r13273, %r13272, 23;
	st.local.u32 	[%rd5+24], %rd9210;
	and.b32  	%r13274, %r13273, 31;
	and.b32  	%r13275, %r13273, 224;
	add.s32 	%r13276, %r13275, -128;
	shr.u32 	%r13277, %r13276, 5;
	mul.wide.u32 	%rd6862, %r13277, 4;
	sub.s64 	%rd6863, %rd5, %rd6862;
	ld.local.u32 	%r19842, [%rd6863+24];
	ld.local.u32 	%r19843, [%rd6863+20];
	setp.eq.s32 	%p2477, %r13274, 0;
	@%p2477 bra 	$L__BB0_431;
	mov.b32 	%r13278, %f94;
	shr.u32 	%r13279, %r13278, 23;
	and.b32  	%r13280, %r13279, 31;
	shf.l.wrap.b32 	%r19842, %r19843, %r19842, %r13280;
	and.b32  	%r13281, %r13279, 224;
	add.s32 	%r13282, %r13281, -128;
	shr.u32 	%r13283, %r13282, 5;
	mul.wide.u32 	%rd6864, %r13283, 4;
	sub.s64 	%rd6865, %rd5, %rd6864;
	ld.local.u32 	%r13284, [%rd6865+16];
	shf.l.wrap.b32 	%r19843, %r13284, %r19843, %r13280;
$L__BB0_431:
	shr.u32 	%r13285, %r19842, 30;
	shf.l.wrap.b32 	%r13286, %r19843, %r19842, 2;
	shl.b32 	%r13287, %r19843, 2;
	shr.u32 	%r13288, %r13286, 31;
	add.s32 	%r13289, %r13288, %r13285;
	neg.s32 	%r13290, %r13289;
	mov.b32 	%r13291, %f94;
	setp.lt.s32 	%p2478, %r13291, 0;
	selp.b32 	%r19844, %r13290, %r13289, %p2478;
	xor.b32  	%r13292, %r13286, %r13291;
	shr.s32 	%r13293, %r13286, 31;
	xor.b32  	%r13294, %r13293, %r13286;
	xor.b32  	%r13295, %r13293, %r13287;
	cvt.u64.u32 	%rd6866, %r13294;
	shl.b64 	%rd6867, %rd6866, 32;
	cvt.u64.u32 	%rd6868, %r13295;
	or.b64  	%rd6869, %rd6867, %rd6868;
	cvt.rn.f64.s64 	%fd933, %rd6869;
	mul.f64 	%fd934, %fd933, 0d3BF921FB54442D19;
	cvt.rn.f32.f64 	%f7724, %fd934;
	neg.f32 	%f7725, %f7724;
	setp.lt.s32 	%p2479, %r13292, 0;
	selp.f32 	%f11481, %f7725, %f7724, %p2479;
	bra.uni 	$L__BB0_433;
$L__BB0_432:
	mov.f32 	%f7726, 0f00000000;
	mul.rn.f32 	%f11481, %f94, %f7726;
	mov.b32 	%r19844, 0;
$L__BB0_433:
	abs.f32 	%f7728, %f104;
	setp.ltu.f32 	%p2480, %f7728, 0f47CE4780;
	mul.rn.f32 	%f7729, %f11481, %f11481;
	and.b32  	%r13297, %r19844, 1;
	setp.eq.b32 	%p2481, %r13297, 1;
	selp.f32 	%f7730, 0f3F800000, %f11481, %p2481;
	fma.rn.f32 	%f7731, %f7729, %f7730, 0f00000000;
	fma.rn.f32 	%f7732, %f7729, 0f37CBAC00, 0fBAB607ED;
	selp.f32 	%f7733, %f7732, 0fB94D4153, %p2481;
	selp.f32 	%f7734, 0f3D2AAABB, 0f3C0885E4, %p2481;
	fma.rn.f32 	%f7735, %f7733, %f7729, %f7734;
	selp.f32 	%f7736, 0fBEFFFFFF, 0fBE2AAAA8, %p2481;
	fma.rn.f32 	%f7737, %f7735, %f7729, %f7736;
	fma.rn.f32 	%f7738, %f7737, %f7731, %f7730;
	and.b32  	%r13298, %r19844, 2;
	setp.eq.s32 	%p2482, %r13298, 0;
	mov.f32 	%f7739, 0f00000000;
	sub.f32 	%f7740, %f7739, %f7738;
	selp.f32 	%f7741, %f7738, %f7740, %p2482;
	neg.f32 	%f7727, %f7741;
	// begin inline asm
	{  cvt.rn.f16.f32 %rs3484, %f7727;}

	// end inline asm
	ld.global.u16 	%rs3492, [%rd36+832];
	ld.global.u16 	%rs3486, [%rd37+832];
	// begin inline asm
	{mul.f16 %rs3485,%rs3486,%rs3484;
}
	// end inline asm
	// begin inline asm
	{mul.f16 %rs3488,%rs2982,%rs3485;
}
	// end inline asm
	// begin inline asm
	{fma.rn.f16 %rs3491,%rs3492,%rs3483,%rs3488;
}
	// end inline asm
	st.shared.u16 	[%r50+832], %rs3491;
	// begin inline asm
	{mul.f16 %rs3495,%rs3486,%rs3483;
}
	// end inline asm
	// begin inline asm
	{fma.rn.f16 %rs3498,%rs3492,%rs3484,%rs3495;
}
	// end inline asm
	st.shared.u16 	[%r50+9024], %rs3498;
	mov.u32 	%r19848, %r20620;
	mov.f32 	%f11482, %f11675;
	@%p2480 bra 	$L__BB0_441;
	setp.eq.f32 	%p2483, %f7728, 0f7F800000;
	@%p2483 bra 	$L__BB0_440;
	mov.b64 	%rd9213, 0;
	mov.b32 	%r19845, 0;
	mov.u64 	%rd9211, __cudart_i2opi_f;
	mov.b32 	%r13301, %f104;
	shl.b32 	%r13302, %r13301, 8;
	or.b32  	%r13303, %r13302, -2147483648;
	mov.u64 	%rd9212, %rd6;
$L__BB0_436:
	.pragma "nounroll";
	ld.global.nc.u32 	%r13300, [%rd9211];
	mad.wide.u32 	%rd6872, %r13300, %r13303, %rd9213;
	shr.u64 	%rd9213, %rd6872, 32;
	st.local.u32 	[%rd9212], %rd6872;
	add.s32 	%r19845, %r19845, 1;
	add.s64 	%rd9212, %rd9212, 4;
	add.s64 	%rd9211, %rd9211, 4;
	setp.ne.s32 	%p2484, %r19845, 6;
	@%p2484 bra 	$L__BB0_436;
	mov.b32 	%r13304, %f104;
	shr.u32 	%r13305, %r13304, 23;
	st.local.u32 	[%rd6+24], %rd9213;
	and.b32  	%r13306, %r13305, 31;
	and.b32  	%r13307, %r13305, 224;
	add.s32 	%r13308, %r13307, -128;
	shr.u32 	%r13309, %r13308, 5;
	mul.wide.u32 	%rd6873, %r13309, 4;
	sub.s64 	%rd6874, %rd6, %rd6873;
	ld.local.u32 	%r19846, [%rd6874+24];
	ld.local.u32 	%r19847, [%rd6874+20];
	setp.eq.s32 	%p2485, %r13306, 0;
	@%p2485 bra 	$L__BB0_439;
	mov.b32 	%r13310, %f104;
	shr.u32 	%r13311, %r13310, 23;
	and.b32  	%r13312, %r13311, 31;
	shf.l.wrap.b32 	%r19846, %r19847, %r19846, %r13312;
	and.b32  	%r13313, %r13311, 224;
	add.s32 	%r13314, %r13313, -128;
	shr.u32 	%r13315, %r13314, 5;
	mul.wide.u32 	%rd6875, %r13315, 4;
	sub.s64 	%rd6876, %rd6, %rd6875;
	ld.local.u32 	%r13316, [%rd6876+16];
	shf.l.wrap.b32 	%r19847, %r13316, %r19847, %r13312;
$L__BB0_439:
	shr.u32 	%r13317, %r19846, 30;
	shf.l.wrap.b32 	%r13318, %r19847, %r19846, 2;
	shl.b32 	%r13319, %r19847, 2;
	shr.u32 	%r13320, %r13318, 31;
	add.s32 	%r13321, %r13320, %r13317;
	neg.s32 	%r13322, %r13321;
	mov.b32 	%r13323, %f104;
	setp.lt.s32 	%p2486, %r13323, 0;
	selp.b32 	%r19848, %r13322, %r13321, %p2486;
	xor.b32  	%r13324, %r13318, %r13323;
	shr.s32 	%r13325, %r13318, 31;
	xor.b32  	%r13326, %r13325, %r13318;
	xor.b32  	%r13327, %r13325, %r13319;
	cvt.u64.u32 	%rd6877, %r13326;
	shl.b64 	%rd6878, %rd6877, 32;
	cvt.u64.u32 	%rd6879, %r13327;
	or.b64  	%rd6880, %rd6878, %rd6879;
	cvt.rn.f64.s64 	%fd935, %rd6880;
	mul.f64 	%fd936, %fd935, 0d3BF921FB54442D19;
	cvt.rn.f32.f64 	%f7743, %fd936;
	neg.f32 	%f7744, %f7743;
	setp.lt.s32 	%p2487, %r13324, 0;
	selp.f32 	%f11482, %f7744, %f7743, %p2487;
	bra.uni 	$L__BB0_441;
$L__BB0_440:
	mov.f32 	%f7745, 0f00000000;
	mul.rn.f32 	%f11482, %f104, %f7745;
	mov.b32 	%r19848, 0;
$L__BB0_441:
	abs.f32 	%f7747, %f104;
	setp.ltu.f32 	%p2488, %f7747, 0f47CE4780;
	add.s32 	%r13329, %r19848, 1;
	mul.rn.f32 	%f7748, %f11482, %f11482;
	and.b32  	%r13330, %r19848, 1;
	setp.eq.b32 	%p2489, %r13330, 1;
	selp.f32 	%f7749, %f11482, 0f3F800000, %p2489;
	fma.rn.f32 	%f7750, %f7748, %f7749, 0f00000000;
	fma.rn.f32 	%f7751, %f7748, 0f37CBAC00, 0fBAB607ED;
	selp.f32 	%f7752, 0fB94D4153, %f7751, %p2489;
	selp.f32 	%f7753, 0f3C0885E4, 0f3D2AAABB, %p2489;
	fma.rn.f32 	%f7754, %f7752, %f7748, %f7753;
	selp.f32 	%f7755, 0fBE2AAAA8, 0fBEFFFFFF, %p2489;
	fma.rn.f32 	%f7756, %f7754, %f7748, %f7755;
	fma.rn.f32 	%f7757, %f7756, %f7750, %f7749;
	and.b32  	%r13331, %r13329, 2;
	setp.eq.s32 	%p2490, %r13331, 0;
	mov.f32 	%f7758, 0f00000000;
	sub.f32 	%f7759, %f7758, %f7757;
	selp.f32 	%f7746, %f7757, %f7759, %p2490;
	// begin inline asm
	{  cvt.rn.f16.f32 %rs3502, %f7746;}

	// end inline asm
	mov.u32 	%r19852, %r20620;
	mov.f32 	%f11483, %f11675;
	@%p2488 bra 	$L__BB0_449;
	setp.eq.f32 	%p2491, %f7747, 0f7F800000;
	@%p2491 bra 	$L__BB0_448;
	mov.b64 	%rd9216, 0;
	mov.b32 	%r19849, 0;
	mov.u64 	%rd9214, __cudart_i2opi_f;
	mov.b32 	%r13334, %f104;
	shl.b32 	%r13335, %r13334, 8;
	or.b32  	%r13336, %r13335, -2147483648;
	mov.u64 	%rd9215, %rd5;
$L__BB0_444:
	.pragma "nounroll";
	ld.global.nc.u32 	%r13333, [%rd9214];
	mad.wide.u32 	%rd6883, %r13333, %r13336, %rd9216;
	shr.u64 	%rd9216, %rd6883, 32;
	st.local.u32 	[%rd9215], %rd6883;
	add.s32 	%r19849, %r19849, 1;
	add.s64 	%rd9215, %rd9215, 4;
	add.s64 	%rd9214, %rd9214, 4;
	setp.ne.s32 	%p2492, %r19849, 6;
	@%p2492 bra 	$L__BB0_444;
	mov.b32 	%r13337, %f104;
	shr.u32 	%r13338, %r13337, 23;
	st.local.u32 	[%rd5+24], %rd9216;
	and.b32  	%r13339, %r13338, 31;
	and.b32  	%r13340, %r13338, 224;
	add.s32 	%r13341, %r13340, -128;
	shr.u32 	%r13342, %r13341, 5;
	mul.wide.u32 	%rd6884, %r13342, 4;
	sub.s64 	%rd6885, %rd5, %rd6884;
	ld.local.u32 	%r19850, [%rd6885+24];
	ld.local.u32 	%r19851, [%rd6885+20];
	setp.eq.s32 	%p2493, %r13339, 0;
	@%p2493 bra 	$L__BB0_447;
	mov.b32 	%r13343, %f104;
	shr.u32 	%r13344, %r13343, 23;
	and.b32  	%r13345, %r13344, 31;
	shf.l.wrap.b32 	%r19850, %r19851, %r19850, %r13345;
	and.b32  	%r13346, %r13344, 224;
	add.s32 	%r13347, %r13346, -128;
	shr.u32 	%r13348, %r13347, 5;
	mul.wide.u32 	%rd6886, %r13348, 4;
	sub.s64 	%rd6887, %rd5, %rd6886;
	ld.local.u32 	%r13349, [%rd6887+16];
	shf.l.wrap.b32 	%r19851, %r13349, %r19851, %r13345;
$L__BB0_447:
	shr.u32 	%r13350, %r19850, 30;
	shf.l.wrap.b32 	%r13351, %r19851, %r19850, 2;
	shl.b32 	%r13352, %r19851, 2;
	shr.u32 	%r13353, %r13351, 31;
	add.s32 	%r13354, %r13353, %r13350;
	neg.s32 	%r13355, %r13354;
	mov.b32 	%r13356, %f104;
	setp.lt.s32 	%p2494, %r13356, 0;
	selp.b32 	%r19852, %r13355, %r13354, %p2494;
	xor.b32  	%r13357, %r13351, %r13356;
	shr.s32 	%r13358, %r13351, 31;
	xor.b32  	%r13359, %r13358, %r13351;
	xor.b32  	%r13360, %r13358, %r13352;
	cvt.u64.u32 	%rd6888, %r13359;
	shl.b64 	%rd6889, %rd6888, 32;
	cvt.u64.u32 	%rd6890, %r13360;
	or.b64  	%rd6891, %rd6889, %rd6890;
	cvt.rn.f64.s64 	%fd937, %rd6891;
	mul.f64 	%fd938, %fd937, 0d3BF921FB54442D19;
	cvt.rn.f32.f64 	%f7761, %fd938;
	neg.f32 	%f7762, %f7761;
	setp.lt.s32 	%p2495, %r13357, 0;
	selp.f32 	%f11483, %f7762, %f7761, %p2495;
	bra.uni 	$L__BB0_449;
$L__BB0_448:
	mov.f32 	%f7763, 0f00000000;
	mul.rn.f32 	%f11483, %f104, %f7763;
	mov.b32 	%r19852, 0;
$L__BB0_449:
	abs.f32 	%f7765, %f113;
	setp.ltu.f32 	%p2496, %f7765, 0f47CE4780;
	mul.rn.f32 	%f7766, %f11483, %f11483;
	and.b32  	%r13362, %r19852, 1;
	setp.eq.b32 	%p2497, %r13362, 1;
	selp.f32 	%f7767, 0f3F800000, %f11483, %p2497;
	fma.rn.f32 	%f7768, %f7766, %f7767, 0f00000000;
	fma.rn.f32 	%f7769, %f7766, 0f37CBAC00, 0fBAB607ED;
	selp.f32 	%f7770, %f7769, 0fB94D4153, %p2497;
	selp.f32 	%f7771, 0f3D2AAABB, 0f3C0885E4, %p2497;
	fma.rn.f32 	%f7772, %f7770, %f7766, %f7771;
	selp.f32 	%f7773, 0fBEFFFFFF, 0fBE2AAAA8, %p2497;
	fma.rn.f32 	%f7774, %f7772, %f7766, %f7773;
	fma.rn.f32 	%f7775, %f7774, %f7768, %f7767;
	and.b32  	%r13363, %r19852, 2;
	setp.eq.s32 	%p2498, %r13363, 0;
	mov.f32 	%f7776, 0f00000000;
	sub.f32 	%f7777, %f7776, %f7775;
	selp.f32 	%f7778, %f7775, %f7777, %p2498;
	neg.f32 	%f7764, %f7778;
	// begin inline asm
	{  cvt.rn.f16.f32 %rs3503, %f7764;}

	// end inline asm
	ld.global.u16 	%rs3511, [%rd36+864];
	ld.global.u16 	%rs3505, [%rd37+864];
	// begin inline asm
	{mul.f16 %rs3504,%rs3505,%rs3503;
}
	// end inline asm
	// begin inline asm
	{mul.f16 %rs3507,%rs2982,%rs3504;
}
	// end inline asm
	// begin inline asm
	{fma.rn.f16 %rs3510,%rs3511,%rs3502,%rs3507;
}
	// end inline asm
	st.shared.u16 	[%r50+864], %rs3510;
	// begin inline asm
	{mul.f16 %rs3514,%rs3505,%rs3502;
}
	// end inline asm
	// begin inline asm
	{fma.rn.f16 %rs3517,%rs3511,%rs3503,%rs3514;
}
	// end inline asm
	st.shared.u16 	[%r50+9056], %rs3517;
	mov.u32 	%r19856, %r20628;
	mov.f32 	%f11484, %f11677;
	@%p2496 bra 	$L__BB0_457;
	setp.eq.f32 	%p2499, %f7765, 0f7F800000;
	@%p2499 bra 	$L__BB0_456;
	mov.b64 	%rd9219, 0;
	mov.b32 	%r19853, 0;
	mov.u64 	%rd9217, __cudart_i2opi_f;
	mov.b32 	%r13366, %f113;
	shl.b32 	%r13367, %r13366, 8;
	or.b32  	%r13368, %r13367, -2147483648;
	mov.u64 	%rd9218, %rd6;
$L__BB0_452:
	.pragma "nounroll";
	ld.global.nc.u32 	%r13365, [%rd9217];
	mad.wide.u32 	%rd6894, %r13365, %r13368, %rd9219;
	shr.u64 	%rd9219, %rd6894, 32;
	st.local.u32 	[%rd9218], %rd6894;
	add.s32 	%r19853, %r19853, 1;
	add.s64 	%rd9218, %rd9218, 4;
	add.s64 	%rd9217, %rd9217, 4;
	setp.ne.s32 	%p2500, %r19853, 6;
	@%p2500 bra 	$L__BB0_452;
	mov.b32 	%r13369, %f113;
	shr.u32 	%r13370, %r13369, 23;
	st.local.u32 	[%rd6+24], %rd9219;
	and.b32  	%r13371, %r13370, 31;
	and.b32  	%r13372, %r13370, 224;
	add.s32 	%r13373, %r13372, -128;
	shr.u32 	%r13374, %r13373, 5;
	mul.wide.u32 	%rd6895, %r13374, 4;
	sub.s64 	%rd6896, %rd6, %rd6895;
	ld.local.u32 	%r19854, [%rd6896+24];
	ld.local.u32 	%r19855, [%rd6896+20];
	setp.eq.s32 	%p2501, %r13371, 0;
	@%p2501 bra 	$L__BB0_455;
	mov.b32 	%r13375, %f113;
	shr.u32 	%r13376, %r13375, 23;
	and.b32  	%r13377, %r13376, 31;
	shf.l.wrap.b32 	%r19854, %r19855, %r19854, %r13377;
	and.b32  	%r13378, %r13376, 224;
	add.s32 	%r13379, %r13378, -128;
	shr.u32 	%r13380, %r13379, 5;
	mul.wide.u32 	%rd6897, %r13380, 4;
	sub.s64 	%rd6898, %rd6, %rd6897;
	ld.local.u32 	%r13381, [%rd6898+16];
	shf.l.wrap.b32 	%r19855, %r13381, %r19855, %r13377;
$L__BB0_455:
	shr.u32 	%r13382, %r19854, 30;
	shf.l.wrap.b32 	%r13383, %r19855, %r19854, 2;
	shl.b32 	%r13384, %r19855, 2;
	shr.u32 	%r13385, %r13383, 31;
	add.s32 	%r13386, %r13385, %r13382;
	neg.s32 	%r13387, %r13386;
	mov.b32 	%r13388, %f113;
	setp.lt.s32 	%p2502, %r13388, 0;
	selp.b32 	%r19856, %r13387, %r13386, %p2502;
	xor.b32  	%r13389, %r13383, %r13388;
	shr.s32 	%r13390, %r13383, 31;
	xor.b32  	%r13391, %r13390, %r13383;
	xor.b32  	%r13392, %r13390, %r13384;
	cvt.u64.u32 	%rd6899, %r13391;
	shl.b64 	%rd6900, %rd6899, 32;
	cvt.u64.u32 	%rd6901, %r13392;
	or.b64  	%rd6902, %rd6900, %rd6901;
	cvt.rn.f64.s64 	%fd939, %rd6902;
	mul.f64 	%fd940, %fd939, 0d3BF921FB54442D19;
	cvt.rn.f32.f64 	%f7780, %fd940;
	neg.f32 	%f7781, %f7780;
	setp.lt.s32 	%p2503, %r13389, 0;
	selp.f32 	%f11484, %f7781, %f7780, %p2503;
	bra.uni 	$L__BB0_457;
$L__BB0_456:
	mov.f32 	%f7782, 0f00000000;
	mul.rn.f32 	%f11484, %f113, %f7782;
	mov.b32 	%r19856, 0;
$L__BB0_457:
	abs.f32 	%f7784, %f113;
	setp.ltu.f32 	%p2504, %f7784, 0f47CE4780;
	add.s32 	%r13394, %r19856, 1;
	mul.rn.f32 	%f7785, %f11484, %f11484;
	and.b32  	%r13395, %r19856, 1;
	setp.eq.b32 	%p2505, %r13395, 1;
	selp.f32 	%f7786, %f11484, 0f3F800000, %p2505;
	fma.rn.f32 	%f7787, %f7785, %f7786, 0f00000000;
	fma.rn.f32 	%f7788, %f7785, 0f37CBAC00, 0fBAB607ED;
	selp.f32 	%f7789, 0fB94D4153, %f7788, %p2505;
	selp.f32 	%f7790, 0f3C0885E4, 0f3D2AAABB, %p2505;
	fma.rn.f32 	%f7791, %f7789, %f7785, %f7790;
	selp.f32 	%f7792, 0fBE2AAAA8, 0fBEFFFFFF, %p2505;
	fma.rn.f32 	%f7793, %f7791, %f7785, %f7792;
	fma.rn.f32 	%f7794, %f7793, %f7787, %f7786;
	and.b32  	%r13396, %r13394, 2;
	setp.eq.s32 	%p2506, %r13396, 0;
	mov.f32 	%f7795, 0f00000000;
	sub.f32 	%f7796, %f7795, %f7794;
	selp.f32 	%f7783, %f7794, %f7796, %p2506;
	// begin inline asm
	{  cvt.rn.f16.f32 %rs3521, %f7783;}

	// end inline asm
	mov.u32 	%r19860, %r20628;
	mov.f32 	%f11485, %f11677;
	@%p2504 bra 	$L__BB0_465;
	setp.eq.f32 	%p2507, %f7784, 0f7F800000;
	@%p2507 bra 	$L__BB0_464;
	mov.b64 	%rd9222, 0;
	mov.b32 	%r19857, 0;
	mov.u64 	%rd9220, __cudart_i2opi_f;
	mov.b32 	%r13399, %f113;
	shl.b32 	%r13400, %r13399, 8;
	or.b32  	%r13401, %r13400, -2147483648;
	mov.u64 	%rd9221, %rd5;
$L__BB0_460:
	.pragma "nounroll";
	ld.global.nc.u32 	%r13398, [%rd9220];
	mad.wide.u32 	%rd6905, %r13398, %r13401, %rd9222;
	shr.u64 	%rd9222, %rd6905, 32;
	st.local.u32 	[%rd9221], %rd6905;
	add.s32 	%r19857, %r19857, 1;
	add.s64 	%rd9221, %rd9221, 4;
	add.s64 	%rd9220, %rd9220, 4;
	setp.ne.s32 	%p2508, %r19857, 6;
	@%p2508 bra 	$L__BB0_460;
	mov.b32 	%r13402, %f113;
	shr.u32 	%r13403, %r13402, 23;
	st.local.u32 	[%rd5+24], %rd9222;
	and.b32  	%r13404, %r13403, 31;
	and.b32  	%r13405, %r13403, 224;
	add.s32 	%r13406, %r13405, -128;
	shr.u32 	%r13407, %r13406, 5;
	mul.wide.u32 	%rd6906, %r13407, 4;
	sub.s64 	%rd6907, %rd5, %rd6906;
	ld.local.u32 	%r19858, [%rd6907+24];
	ld.local.u32 	%r19859, [%rd6907+20];
	setp.eq.s32 	%p2509, %r13404, 0;
	@%p2509 bra 	$L__BB0_463;
	mov.b32 	%r13408, %f113;
	shr.u32 	%r13409, %r13408, 23;
	and.b32  	%r13410, %r13409, 31;
	shf.l.wrap.b32 	%r19858, %r19859, %r19858, %r13410;
	and.b32  	%r13411, %r13409, 224;
	add.s32 	%r13412, %r13411, -128;
	shr.u32 	%r13413, %r13412, 5;
	mul.wide.u32 	%rd6908, %r13413, 4;
	sub.s64 	%rd6909, %rd5, %rd6908;
	ld.local.u32 	%r13414, [%rd6909+16];
	shf.l.wrap.b32 	%r19859, %r13414, %r19859, %r13410;
$L__BB0_463:
	shr.u32 	%r13415, %r19858, 30;
	shf.l.wrap.b32 	%r13416, %r19859, %r19858, 2;
	shl.b32 	%r13417, %r19859, 2;
	shr.u32 	%r13418, %r13416, 31;
	add.s32 	%r13419, %r13418, %r13415;
	neg.s32 	%r13420, %r13419;
	mov.b32 	%r13421, %f113;
	setp.lt.s32 	%p2510, %r13421, 0;
	selp.b32 	%r19860, %r13420, %r13419, %p2510;
	xor.b32  	%r13422, %r13416, %r13421;
	shr.s32 	%r13423, %r13416, 31;
	xor.b32  	%r13424, %r13423, %r13416;
	xor.b32  	%r13425, %r13423, %r13417;
	cvt.u64.u32 	%rd6910, %r13424;
	shl.b64 	%rd6911, %rd6910, 32;
	cvt.u64.u32 	%rd6912, %r13425;
	or.b64  	%rd6913, %rd6911, %rd6912;
	cvt.rn.f64.s64 	%fd941, %rd6913;
	mul.f64 	%fd942, %fd941, 0d3BF921FB54442D19;
	cvt.rn.f32.f64 	%f7798, %fd942;
	neg.f32 	%f7799, %f7798;
	setp.lt.s32 	%p2511, %r13422, 0;
	selp.f32 	%f11485, %f7799, %f7798, %p2511;
	bra.uni 	$L__BB0_465;
$L__BB0_464:
	mov.f32 	%f7800, 0f00000000;
	mul.rn.f32 	%f11485, %f113, %f7800;
	mov.b32 	%r19860, 0;
$L__BB0_465:
	abs.f32 	%f7802, %f121;
	setp.ltu.f32 	%p2512, %f7802, 0f47CE4780;
	mul.rn.f32 	%f7803, %f11485, %f11485;
	and.b32  	%r13427, %r19860, 1;
	setp.eq.b32 	%p2513, %r13427, 1;
	selp.f32 	%f7804, 0f3F800000, %f11485, %p2513;
	fma.rn.f32 	%f7805, %f7803, %f7804, 0f00000000;
	fma.rn.f32 	%f7806, %f7803, 0f37CBAC00, 0fBAB607ED;
	selp.f32 	%f7807, %f7806, 0fB94D4153, %p2513;
	selp.f32 	%f7808, 0f3D2AAABB, 0f3C0885E4, %p2513;
	fma.rn.f32 	%f7809, %f7807, %f7803, %f7808;
	selp.f32 	%f7810, 0fBEFFFFFF, 0fBE2AAAA8, %p2513;
	fma.rn.f32 	%f7811, %f7809, %f7803, %f7810;
	fma.rn.f32 	%f7812, %f7811, %f7805, %f7804;
	and.b32  	%r13428, %r19860, 2;
	setp.eq.s32 	%p2514, %r13428, 0;
	mov.f32 	%f7813, 0f00000000;
	sub.f32 	%f7814, %f7813, %f7812;
	selp.f32 	%f7815, %f7812, %f7814, %p2514;
	neg.f32 	%f7801, %f7815;
	// begin inline asm
	{  cvt.rn.f16.f32 %rs3522, %f7801;}

	// end inline asm
	ld.global.u16 	%rs3530, [%rd36+896];
	ld.global.u16 	%rs3524, [%rd37+896];
	// begin inline asm
	{mul.f16 %rs3523,%rs3524,%rs3522;
}
	// end inline asm
	// begin inline asm
	{mul.f16 %rs3526,%rs2982,%rs3523;
}
	// end inline asm
	// begin inline asm
	{fma.rn.f16 %rs3529,%rs3530,%rs3521,%rs3526;
}
	// end inline asm
	st.shared.u16 	[%r50+896], %rs3529;
	// begin inline asm
	{mul.f16 %rs3533,%rs3524,%rs3521;
}
	// end inline asm
	// begin inline asm
	{fma.rn.f16 %rs3536,%rs3530,%rs3522,%rs3533;
}
	// end inline asm
	st.shared.u16 	[%r50+9088], %rs3536;
	mov.u32 	%r19864, %r20636;
	mov.f32 	%f11486, %f11679;
	@%p2512 bra 	$L__BB0_473;
	setp.eq.f32 	%p2515, %f7802, 0f7F800000;
	@%p2515 bra 	$L__BB0_472;
	mov.b64 	%rd9225, 0;
	mov.b32 	%r19861, 0;
	mov.u64 	%rd9223, __cudart_i2opi_f;
	mov.b32 	%r13431, %f121;
	shl.b32 	%r13432, %r13431, 8;
	or.b32  	%r13433, %r13432, -2147483648;
	mov.u64 	%rd9224, %rd6;
$L__BB0_468:
	.pragma "nounroll";
	ld.global.nc.u32 	%r13430, [%rd9223];
	mad.wide.u32 	%rd6916, %r13430, %r13433, %rd9225;
	shr.u64 	%rd9225, %rd6916, 32;
	st.local.u32 	[%rd9224], %rd6916;
	add.s32 	%r19861, %r19861, 1;
	add.s64 	%rd9224, %rd9224, 4;
	add.s64 	%rd9223, %rd9223, 4;
	setp.ne.s32 	%p2516, %r19861, 6;
	@%p2516 bra 	$L__BB0_468;
	mov.b32 	%r13434, %f121;
	shr.u32 	%r13435, %r13434, 23;
	st.local.u32 	[%rd6+24], %rd9225;
	and.b32  	%r13436, %r13435, 31;
	and.b32  	%r13437, %r13435, 224;
	add.s32 	%r13438, %r13437, -128;
	shr.u32 	%r13439, %r13438, 5;
	mul.wide.u32 	%rd6917, %r13439, 4;
	sub.s64 	%rd6918, %rd6, %rd6917;
	ld.local.u32 	%r19862, [%rd6918+24];
	ld.local.u32 	%r19863, [%rd6918+20];
	setp.eq.s32 	%p2517, %r13436, 0;
	@%p2517 bra 	$L__BB0_471;
	mov.b32 	%r13440, %f121;
	shr.u32 	%r13441, %r13440, 23;
	and.b32  	%r13442, %r13441, 31;
	shf.l.wrap.b32 	%r19862, %r19863, %r19862, %r13442;
	and.b32  	%r13443, %r13441, 224;
	add.s32 	%r13444, %r13443, -128;
	shr.u32 	%r13445, %r13444, 5;
	mul.wide.u32 	%rd6919, %r13445, 4;
	sub.s64 	%rd6920, %rd6, %rd6919;
	ld.local.u32 	%r13446, [%rd6920+16];
	shf.l.wrap.b32 	%r19863, %r13446, %r19863, %r13442;
$L__BB0_471:
	shr.u32 	%r13447, %r19862, 30;
	shf.l.wrap.b32 	%r13448, %r19863, %r19862, 2;
	shl.b32 	%r13449, %r19863, 2;
	shr.u32 	%r13450, %r13448, 31;
	add.s32 	%r13451, %r13450, %r13447;
	neg.s32 	%r13452, %r13451;
	mov.b32 	%r13453, %f121;
	setp.lt.s32 	%p2518, %r13453, 0;
	selp.b32 	%r19864, %r13452, %r13451, %p2518;
	xor.b32  	%r13454, %r13448, %r13453;
	shr.s32 	%r13455, %r13448, 31;
	xor.b32  	%r13456, %r13455, %r13448;
	xor.b32  	%r13457, %r13455, %r13449;
	cvt.u64.u32 	%rd6921, %r13456;
	shl.b64 	%rd6922, %rd6921, 32;
	cvt.u64.u32 	%rd6923, %r13457;
	or.b64  	%rd6924, %rd6922, %rd6923;
	cvt.rn.f64.s64 	%fd943, %rd6924;
	mul.f64 	%fd944, %fd943, 0d3BF921FB54442D19;
	cvt.rn.f32.f64 	%f7817, %fd944;
	neg.f32 	%f7818, %f7817;
	setp.lt.s32 	%p2519, %r13454, 0;
	selp.f32 	%f11486, %f7818, %f7817, %p2519;
	bra.uni 	$L__BB0_473;
$L__BB0_472:
	mov.f32 	%f7819, 0f00000000;
	mul.rn.f32 	%f11486, %f121, %f7819;
	mov.b32 	%r19864, 0;
$L__BB0_473:
	abs.f32 	%f7821, %f121;
	setp.ltu.f32 	%p2520, %f7821, 0f47CE4780;
	add.s32 	%r13459, %r19864, 1;
	mul.rn.f32 	%f7822, %f11486, %f11486;
	and.b32  	%r13460, %r19864, 1;
	setp.eq.b32 	%p2521, %r13460, 1;
	selp.f32 	%f7823, %f11486, 0f3F800000, %p2521;
	fma.rn.f32 	%f7824, %f7822, %f7823, 0f00000000;
	fma.rn.f32 	%f7825, %f7822, 0f37CBAC00, 0fBAB607ED;
	selp.f32 	%f7826, 0fB94D4153, %f7825, %p2521;
	selp.f32 	%f7827, 0f3C0885E4, 0f3D2AAABB, %p2521;
	fma.rn.f32 	%f7828, %f7826, %f7822, %f7827;
	selp.f32 	%f7829, 0fBE2AAAA8, 0fBEFFFFFF, %p2521;
	fma.rn.f32 	%f7830, %f7828, %f7822, %f7829;
	fma.rn.f32 	%f7831, %f7830, %f7824, %f7823;
	and.b32  	%r13461, %r13459, 2;
	setp.eq.s32 	%p2522, %r13461, 0;
	mov.f32 	%f7832, 0f00000000;
	sub.f32 	%f7833, %f7832, %f7831;
	selp.f32 	%f7820, %f7831, %f7833, %p2522;
	// begin inline asm
	{  cvt.rn.f16.f32 %rs3540, %f7820;}

	// end inline asm
	mov.u32 	%r19868, %r20636;
	mov.f32 	%f11487, %f11679;
	@%p2520 bra 	$L__BB0_481;
	setp.eq.f32 	%p2523, %f7821, 0f7F800000;
	@%p2523 bra 	$L__BB0_480;
	mov.b64 	%rd9228, 0;
	mov.b32 	%r19865, 0;
	mov.u64 	%rd9226, __cudart_i2opi_f;
	mov.b32 	%r13464, %f121;
	shl.b32 	%r13465, %r13464, 8;
	or.b32  	%r13466, %r13465, -2147483648;
	mov.u64 	%rd9227, %rd5;
$L__BB0_476:
	.pragma "nounroll";
	ld.global.nc.u32 	%r13463, [%rd9226];
	mad.wide.u32 	%rd6927, %r13463, %r13466, %rd9228;
	shr.u64 	%rd9228, %rd6927, 32;
	st.local.u32 	[%rd9227], %rd6927;
	add.s32 	%r19865, %r19865, 1;
	add.s64 	%rd9227, %rd9227, 4;
	add.s64 	%rd9226, %rd9226, 4;
	setp.ne.s32 	%p2524, %r19865, 6;
	@%p2524 bra 	$L__BB0_476;
	mov.b32 	%r13467, %f121;
	shr.u32 	%r13468, %r13467, 23;
	st.local.u32 	[%rd5+24], %rd9228;
	and.b32  	%r13469, %r13468, 31;
	and.b32  	%r13470, %r13468, 224;
	add.s32 	%r13471, %r13470, -128;
	shr.u32 	%r13472, %r13471, 5;
	mul.wide.u32 	%rd6928, %r13472, 4;
	sub.s64 	%rd6929, %rd5, %rd6928;
	ld.local.u32 	%r19866, [%rd6929+24];
	ld.local.u32 	%r19867, [%rd6929+20];
	setp.eq.s32 	%p2525, %r13469, 0;
	@%p2525 bra 	$L__BB0_479;
	mov.b32 	%r13473, %f121;
	shr.u32 	%r13474, %r13473, 23;
	and.b32  	%r13475, %r13474, 31;
	shf.l.wrap.b32 	%r19866, %r19867, %r19866, %r13475;
	and.b32  	%r13476, %r13474, 224;
	add.s32 	%r13477, %r13476, -128;
	shr.u32 	%r13478, %r13477, 5;
	mul.wide.u32 	%rd6930, %r13478, 4;
	sub.s64 	%rd6931, %rd5, %rd6930;
	ld.local.u32 	%r13479, [%rd6931+16];
	shf.l.wrap.b32 	%r19867, %r13479, %r19867, %r13475;
$L__BB0_479:
	shr.u32 	%r13480, %r19866, 30;
	shf.l.wrap.b32 	%r13481, %r19867, %r19866, 2;
	shl.b32 	%r13482, %r19867, 2;
	shr.u32 	%r13483, %r13481, 31;
	add.s32 	%r13484, %r13483, %r13480;
	neg.s32 	%r13485, %r13484;
	mov.b32 	%r13486, %f121;
	setp.lt.s32 	%p2526, %r13486, 0;
	selp.b32 	%r19868, %r13485, %r13484, %p2526;
	xor.b32  	%r13487, %r13481, %r13486;
	shr.s32 	%r13488, %r13481, 31;
	xor.b32  	%r13489, %r13488, %r13481;
	xor.b32  	%r13490, %r13488, %r13482;
	cvt.u64.u32 	%rd6932, %r13489;
	shl.b64 	%rd6933, %rd6932, 32;
	cvt.u64.u32 	%rd6934, %r13490;
	or.b64  	%rd6935, %rd6933, %rd6934;
	cvt.rn.f64.s64 	%fd945, %rd6935;
	mul.f64 	%fd946, %fd945, 0d3BF921FB54442D19;
	cvt.rn.f32.f64 	%f7835, %fd946;
	neg.f32 	%f7836, %f7835;
	setp.lt.s32 	%p2527, %r13487, 0;
	selp.f32 	%f11487, %f7836, %f7835, %p2527;
	bra.uni 	$L__BB0_481;
$L__BB0_480:
	mov.f32 	%f7837, 0f00000000;
	mul.rn.f32 	%f11487, %f121, %f7837;
	mov.b32 	%r19868, 0;
$L__BB0_481:
	abs.f32 	%f7839, %f129;
	setp.ltu.f32 	%p2528, %f7839, 0f47CE4780;
	mul.rn.f32 	%f7840, %f11487, %f11487;
	and.b32  	%r13492, %r19868, 1;
	setp.eq.b32 	%p2529, %r13492, 1;
	selp.f32 	%f7841, 0f3F800000, %f11487, %p2529;
	fma.rn.f32 	%f7842, %f7840, %f7841, 0f00000000;
	fma.rn.f32 	%f7843, %f7840, 0f37CBAC00, 0fBAB607ED;
	selp.f32 	%f7844, %f7843, 0fB94D4153, %p2529;
	selp.f32 	%f7845, 0f3D2AAABB, 0f3C0885E4, %p2529;
	fma.rn.f32 	%f7846, %f7844, %f7840, %f7845;
	selp.f32 	%f7847, 0fBEFFFFFF, 0fBE2AAAA8, %p2529;
	fma.rn.f32 	%f7848, %f7846, %f7840, %f7847;
	fma.rn.f32 	%f7849, %f7848, %f7842, %f7841;
	and.b32  	%r13493, %r19868, 2;
	setp.eq.s32 	%p2530, %r13493, 0;
	mov.f32 	%f7850, 0f00000000;
	sub.f32 	%f7851, %f7850, %f7849;
	selp.f32 	%f7852, %f7849, %f7851, %p2530;
	neg.f32 	%f7838, %f7852;
	// begin inline asm
	{  cvt.rn.f16.f32 %rs3541, %f7838;}

	// end inline asm
	ld.global.u16 	%rs3549, [%rd36+928];
	ld.global.u16 	%rs3543, [%rd37+928];
	// begin inline asm
	{mul.f16 %rs3542,%rs3543,%rs3541;
}
	// end inline asm
	// begin inline asm
	{mul.f16 %rs3545,%rs2982,%rs3542;
}
	// end inline asm
	// begin inline asm
	{fma.rn.f16 %rs3548,%rs3549,%rs3540,%rs3545;
}
	// end inline asm
	st.shared.u16 	[%r50+928], %rs3548;
	// begin inline asm
	{mul.f16 %rs3552,%rs3543,%rs3540;
}
	// end inline asm
	// begin inline asm
	{fma.rn.f16 %rs3555,%rs3549,%rs3541,%rs3552;
}
	// end inline asm
	st.shared.u16 	[%r50+9120], %rs3555;
	mov.u32 	%r19872, %r20644;
	mov.f32 	%f11488, %f11681;
	@%p2528 bra 	$L__BB0_489;
	setp.eq.f32 	%p2531, %f7839, 0f7F800000;
	@%p2531 bra 	$L__BB0_488;
	mov.b64 	%rd9231, 0;
	mov.b32 	%r19869, 0;
	mov.u64 	%rd9229, __cudart_i2opi_f;
	mov.b32 	%r13496, %f129;
	shl.b32 	%r13497, %r13496, 8;
	or.b32  	%r13498, %r13497, -2147483648;
	mov.u64 	%rd9230, %rd6;
$L__BB0_484:
	.pragma "nounroll";
	ld.global.nc.u32 	%r13495, [%rd9229];
	mad.wide.u32 	%rd6938, %r13495, %r13498, %rd9231;
	shr.u64 	%rd9231, %rd6938, 32;
	st.local.u32 	[%rd9230], %rd6938;
	add.s32 	%r19869, %r19869, 1;
	add.s64 	%rd9230, %rd9230, 4;
	add.s64 	%rd9229, %rd9229, 4;
	setp.ne.s32 	%p2532, %r19869, 6;
	@%p2532 bra 	$L__BB0_484;
	mov.b32 	%r13499, %f129;
	shr.u32 	%r13500, %r13499, 23;
	st.local.u32 	[%rd6+24], %rd9231;
	and.b32  	%r13501, %r13500, 31;
	and.b32  	%r13502, %r13500, 224;
	add.s32 	%r13503, %r13502, -128;
	shr.u32 	%r13504, %r13503, 5;
	mul.wide.u32 	%rd6939, %r13504, 4;
	sub.s64 	%rd6940, %rd6, %rd6939;
	ld.local.u32 	%r19870, [%rd6940+24];
	ld.local.u32 	%r19871, [%rd6940+20];
	setp.eq.s32 	%p2533, %r13501, 0;
	@%p2533 bra 	$L__BB0_487;
	mov.b32 	%r13505, %f129;
	shr.u32 	%r13506, %r13505, 23;
	and.b32  	%r13507, %r13506, 31;
	shf.l.wrap.b32 	%r19870, %r19871, %r19870, %r13507;
	and.b32  	%r13508, %r13506, 224;
	add.s32 	%r13509, %r13508, -128;
	shr.u32 	%r13510, %r13509, 5;
	mul.wide.u32 	%rd6941, %r13510, 4;
	sub.s64 	%rd6942, %rd6, %rd6941;
	ld.local.u32 	%r13511, [%rd6942+16];
	shf.l.wrap.b32 	%r19871, %r13511, %r19871, %r13507;
$L__BB0_487:
	shr.u32 	%r13512, %r19870, 30;
	shf.l.wrap.b32 	%r13513, %r19871, %r19870, 2;
	shl.b32 	%r13514, %r19871, 2;
	shr.u32 	%r13515, %r13513, 31;
	add.s32 	%r13516, %r13515, %r13512;
	neg.s32 	%r13517, %r13516;
	mov.b32 	%r13518, %f129;
	setp.lt.s32 	%p2534, %r13518, 0;
	selp.b32 	%r19872, %r13517, %r13516, %p2534;
	xor.b32  	%r13519, %r13513, %r13518;
	shr.s32 	%r13520, %r13513, 31;
	xor.b32  	%r13521, %r13520, %r13513;
	xor.b32  	%r13522, %r13520, %r13514;
	cvt.u64.u32 	%rd6943, %r13521;
	shl.b64 	%rd6944, %rd6943, 32;
	cvt.u64.u32 	%rd6945, %r13522;
	or.b64  	%rd6946, %rd6944, %rd6945;
	cvt.rn.f64.s64 	%fd947, %rd6946;
	mul.f64 	%fd948, %fd947, 0d3BF921FB54442D19;
	cvt.rn.f32.f64 	%f7854, %fd948;
	neg.f32 	%f7855, %f7854;
	setp.lt.s32 	%p2535, %r13519, 0;
	selp.f32 	%f11488, %f7855, %f7854, %p2535;
	bra.uni 	$L__BB0_489;
$L__BB0_488:
	mov.f32 	%f7856, 0f00000000;
	mul.rn.f32 	%f11488, %f129, %f7856;
	mov.b32 	%r19872, 0;
$L__BB0_489:
	abs.f32 	%f7858, %f129;
	setp.ltu.f32 	%p2536, %f7858, 0f47CE4780;
	add.s32 	%r13524, %r19872, 1;
	mul.rn.f32 	%f7859, %f11488, %f11488;
	and.b32  	%r13525, %r19872, 1;
	setp.eq.b32 	%p2537, %r13525, 1;
	selp.f32 	%f7860, %f11488, 0f3F800000, %p2537;
	fma.rn.f32 	%f7861, %f7859, %f7860, 0f00000000;
	fma.rn.f32 	%f7862, %f7859, 0f37CBAC00, 0fBAB607ED;
	selp.f32 	%f7863, 0fB94D4153, %f7862, %p2537;
	selp.f32 	%f7864, 0f3C0885E4, 0f3D2AAABB, %p2537;
	fma.rn.f32 	%f7865, %f7863, %f7859, %f7864;
	selp.f32 	%f7866, 0fBE2AAAA8, 0fBEFFFFFF, %p2537;
	fma.rn.f32 	%f7867, %f7865, %f7859, %f7866;
	fma.rn.f32 	%f7868, %f7867, %f7861, %f7860;
	and.b32  	%r13526, %r13524, 2;
	setp.eq.s32 	%p2538, %r13526, 0;
	mov.f32 	%f7869, 0f00000000;
	sub.f32 	%f7870, %f7869, %f7868;
	selp.f32 	%f7857, %f7868, %f7870, %p2538;
	// begin inline asm
	{  cvt.rn.f16.f32 %rs3559, %f7857;}

	// end inline asm
	mov.u32 	%r19876, %r20644;
	mov.f32 	%f11489, %f11681;
	@%p2536 bra 	$L__BB0_497;
	setp.eq.f32 	%p2539, %f7858, 0f7F800000;
	@%p2539 bra 	$L__BB0_496;
	mov.b64 	%rd9234, 0;
	mov.b32 	%r19873, 0;
	mov.u64 	%rd9232, __cudart_i2opi_f;
	mov.b32 	%r13529, %f129;
	shl.b32 	%r13530, %r13529, 8;
	or.b32  	%r13531, %r13530, -2147483648;
	mov.u64 	%rd9233, %rd5;
$L__BB0_492:
	.pragma "nounroll";
	ld.global.nc.u32 	%r13528, [%rd9232];
	mad.wide.u32 	%rd6949, %r13528, %r13531, %rd9234;
	shr.u64 	%rd9234, %rd6949, 32;
	st.local.u32 	[%rd9233], %rd6949;
	add.s32 	%r19873, %r19873, 1;
	add.s64 	%rd9233, %rd9233, 4;
	add.s64 	%rd9232, %rd9232, 4;
	setp.ne.s32 	%p2540, %r19873, 6;
	@%p2540 bra 	$L__BB0_492;
	mov.b32 	%r13532, %f129;
	shr.u32 	%r13533, %r13532, 23;
	st.local.u32 	[%rd5+24], %rd9234;
	and.b32  	%r13534, %r13533, 31;
	and.b32  	%r13535, %r13533, 224;
	add.s32 	%r13536, %r13535, -128;
	shr.u32 	%r13537, %r13536, 5;
	mul.wide.u32 	%rd6950, %r13537, 4;
	sub.s64 	%rd6951, %rd5, %rd6950;
	ld.local.u32 	%r19874, [%rd6951+24];
	ld.local.u32 	%r19875, [%rd6951+20];
	setp.eq.s32 	%p2541, %r13534, 0;
	@%p2541 bra 	$L__BB0_495;
	mov.b32 	%r13538, %f129;
	shr.u32 	%r13539, %r13538, 23;
	and.b32  	%r13540, %r13539, 31;
	shf.l.wrap.b32 	%r19874, %r19875, %r19874, %r13540;
	and.b32  	%r13541, %r13539, 224;
	add.s32 	%r13542, %r13541, -128;
	shr.u32 	%r13543, %r13542, 5;
	mul.wide.u32 	%rd6952, %r13543, 4;
	sub.s64 	%rd6953, %rd5, %rd6952;
	ld.local.u32 	%r13544, [%rd6953+16];
	shf.l.wrap.b32 	%r19875, %r13544, %r19875, %r13540;
$L__BB0_495:
	shr.u32 	%r13545, %r19874, 30;
	shf.l.wrap.b32 	%r13546, %r19875, %r19874, 2;
	shl.b32 	%r13547, %r19875, 2;
	shr.u32 	%r13548, %r13546, 31;
	add.s32 	%r13549, %r13548, %r13545;
	neg.s32 	%r13550, %r13549;
	mov.b32 	%r13551, %f129;
	setp.lt.s32 	%p2542, %r13551, 0;
	selp.b32 	%r19876, %r13550, %r13549, %p2542;
	xor.b32  	%r13552, %r13546, %r13551;
	shr.s32 	%r13553, %r13546, 31;
	xor.b32  	%r13554, %r13553, %r13546;
	xor.b32  	%r13555, %r13553, %r13547;
	cvt.u64.u32 	%rd6954, %r13554;
	shl.b64 	%rd6955, %rd6954, 32;
	cvt.u64.u32 	%rd6956, %r13555;
	or.b64  	%rd6957, %rd6955, %rd6956;
	cvt.rn.f64.s64 	%fd949, %rd6957;
	mul.f64 	%fd950, %fd949, 0d3BF921FB54442D19;
	cvt.rn.f32.f64 	%f7872, %fd950;
	neg.f32 	%f7873, %f7872;
	setp.lt.s32 	%p2543, %r13552, 0;
	selp.f32 	%f11489, %f7873, %f7872, %p2543;
	bra.uni 	$L__BB0_497;
$L__BB0_496:
	mov.f32 	%f7874, 0f00000000;
	mul.rn.f32 	%f11489, %f129, %f7874;
	mov.b32 	%r19876, 0;
$L__BB0_497:
	abs.f32 	%f7876, %f137;
	setp.ltu.f32 	%p2544, %f7876, 0f47CE4780;
	mul.rn.f32 	%f7877, %f11489, %f11489;
	and.b32  	%r13557, %r19876, 1;
	setp.eq.b32 	%p2545, %r13557, 1;
	selp.f32 	%f7878, 0f3F800000, %f11489, %p2545;
	fma.rn.f32 	%f7879, %f7877, %f7878, 0f00000000;
	fma.rn.f32 	%f7880, %f7877, 0f37CBAC00, 0fBAB607ED;
	selp.f32 	%f7881, %f7880, 0fB94D4153, %p2545;
	selp.f32 	%f7882, 0f3D2AAABB, 0f3C0885E4, %p2545;
	fma.rn.f32 	%f7883, %f7881, %f7877, %f7882;
	selp.f32 	%f7884, 0fBEFFFFFF, 0fBE2AAAA8, %p2545;
	fma.rn.f32 	%f7885, %f7883, %f7877, %f7884;
	fma.rn.f32 	%f7886, %f7885, %f7879, %f7878;
	and.b32  	%r13558, %r19876, 2;
	setp.eq.s32 	%p2546, %r13558, 0;
	mov.f32 	%f7887, 0f00000000;
	sub.f32 	%f7888, %f7887, %f7886;
	selp.f32 	%f7889, %f7886, %f7888, %p2546;
	neg.f32 	%f7875, %f7889;
	// begin inline asm
	{  cvt.rn.f16.f32 %rs3560, %f7875;}

	// end inline asm
	ld.global.u16 	%rs3568, [%rd36+960];
	ld.global.u16 	%rs3562, [%rd37+960];
	// begin inline asm
	{mul.f16 %rs3561,%rs3562,%rs3560;
}
	// end inline asm
	// begin inline asm
	{mul.f16 %rs3564,%rs2982,%rs3561;
}
	// end inline asm
	// begin inline asm
	{fma.rn.f16 %rs3567,%rs3568,%rs3559,%rs3564;
}
	// end inline asm
	st.shared.u16 	[%r50+960], %rs3567;
	// begin inline asm
	{mul.f16 %rs3571,%rs3562,%rs3559;
}
	// end inline asm
	// begin inline asm
	{fma.rn.f16 %rs3574,%rs3568,%rs3560,%rs3571;
}
	// end inline asm
	st.shared.u16 	[%r50+9152], %rs3574;
	mov.u32 	%r19880, %r20652;
	mov.f32 	%f11490, %f11683;
	@%p2544 bra 	$L__BB0_505;
	setp.eq.f32 	%p2547, %f7876, 0f7F800000;
	@%p2547 bra 	$L__BB0_504;
	mov.b64 	%rd9237, 0;
	mov.b32 	%r19877, 0;
	mov.u64 	%rd9235, __cudart_i2opi_f;
	mov.b32 	%r13561, %f137;
	shl.b32 	%r13562, %r13561, 8;
	or.b32  	%r13563, %r13562, -2147483648;
	mov.u64 	%rd9236, %rd6;
$L__BB0_500:
	.pragma "nounroll";
	ld.global.nc.u32 	%r13560, [%rd9235];
	mad.wide.u32 	%rd6960, %r13560, %r13563, %rd9237;
	shr.u64 	%rd9237, %rd6960, 32;
	st.local.u32 	[%rd9236], %rd6960;
	add.s32 	%r19877, %r19877, 1;
	add.s64 	%rd9236, %rd9236, 4;
	add.s64 	%rd9235, %rd9235, 4;
	setp.ne.s32 	%p2548, %r19877, 6;
	@%p2548 bra 	$L__BB0_500;
	mov.b32 	%r13564, %f137;
	shr.u32 	%r13565, %r13564, 23;
	st.local.u32 	[%rd6+24], %rd9237;
	and.b32  	%r13566, %r13565, 31;
	and.b32  	%r13567, %r13565, 224;
	add.s32 	%r13568, %r13567, -128;
	shr.u32 	%r13569, %r13568, 5;
	mul.wide.u32 	%rd6961, %r13569, 4;
	sub.s64 	%rd6962, %rd6, %rd6961;
	ld.local.u32 	%r19878, [%rd6962+24];
	ld.local.u32 	%r19879, [%rd6962+20];
	setp.eq.s32 	%p2549, %r13566, 0;
	@%p2549 bra 	$L__BB0_503;
	mov.b32 	%r13570, %f137;
	shr.u32 	%r13571, %r13570, 23;
	and.b32  	%r13572, %r13571, 31;
	shf.l.wrap.b32 	%r19878, %r19879, %r19878, %r13572;
	and.b32  	%r13573, %r13571, 224;
	add.s32 	%r13574, %r13573, -128;
	shr.u32 	%r13575, %r13574, 5;
	mul.wide.u32 	%rd6963, %r13575, 4;
	sub.s64 	%rd6964, %rd6, %rd6963;
	ld.local.u32 	%r13576, [%rd6964+16];
	shf.l.wrap.b32 	%r19879, %r13576, %r19879, %r13572;
$L__BB0_503:
	shr.u32 	%r13577, %r19878, 30;
	shf.l.wrap.b32 	%r13578, %r19879, %r19878, 2;
	shl.b32 	%r13579, %r19879, 2;
	shr.u32 	%r13580, %r13578, 31;
	add.s32 	%r13581, %r13580, %r13577;
	neg.s32 	%r13582, %r13581;
	mov.b32 	%r13583, %f137;
	setp.lt.s32 	%p2550, %r13583, 0;
	selp.b32 	%r19880, %r13582, %r13581, %p2550;
	xor.b32  	%r13584, %r13578, %r13583;
	shr.s32 	%r13585, %r13578, 31;
	xor.b32  	%r13586, %r13585, %r13578;
	xor.b32  	%r13587, %r13585, %r13579;
	cvt.u64.u32 	%rd6965, %r13586;
	shl.b64 	%rd6966, %rd6965, 32;
	cvt.u64.u32 	%rd6967, %r13587;
	or.b64  	%rd6968, %rd6966, %rd6967;
	cvt.rn.f64.s64 	%fd951, %rd6968;
	mul.f64 	%fd952, %fd951, 0d3BF921FB54442D19;
	cvt.rn.f32.f64 	%f7891, %fd952;
	neg.f32 	%f7892, %f7891;
	setp.lt.s32 	%p2551, %r13584, 0;
	selp.f32 	%f11490, %f7892, %f7891, %p2551;
	bra.uni 	$L__BB0_505;
$L__BB0_504:
	mov.f32 	%f7893, 0f00000000;
	mul.rn.f32 	%f11490, %f137, %f7893;
	mov.b32 	%r19880, 0;
$L__BB0_505:
	abs.f32 	%f7895, %f137;
	setp.ltu.f32 	%p2552, %f7895, 0f47CE4780;
	add.s32 	%r13589, %r19880, 1;
	mul.rn.f32 	%f7896, %f11490, %f11490;
	and.b32  	%r13590, %r19880, 1;
	setp.eq.b32 	%p2553, %r13590, 1;
	selp.f32 	%f7897, %f11490, 0f3F800000, %p2553;
	fma.rn.f32 	%f7898, %f7896, %f7897, 0f00000000;
	fma.rn.f32 	%f7899, %f7896, 0f37CBAC00, 0fBAB607ED;
	selp.f32 	%f7900, 0fB94D4153, %f7899, %p2553;
	selp.f32 	%f7901, 0f3C0885E4, 0f3D2AAABB, %p2553;
	fma.rn.f32 	%f7902, %f7900, %f7896, %f7901;
	selp.f32 	%f7903, 0fBE2AAAA8, 0fBEFFFFFF, %p2553;
	fma.rn.f32 	%f7904, %f7902, %f7896, %f7903;
	fma.rn.f32 	%f7905, %f7904, %f7898, %f7897;
	and.b32  	%r13591, %r13589, 2;
	setp.eq.s32 	%p2554, %r13591, 0;
	mov.f32 	%f7906, 0f00000000;
	sub.f32 	%f7907, %f7906, %f7905;
	selp.f32 	%f7894, %f7905, %f7907, %p2554;
	// begin inline asm
	{  cvt.rn.f16.f32 %rs3578, %f7894;}

	// end inline asm
	mov.u32 	%r19884, %r20652;
	mov.f32 	%f11491, %f11683;
	@%p2552 bra 	$L__BB0_513;
	setp.eq.f32 	%p2555, %f7895, 0f7F800000;
	@%p2555 bra 	$L__BB0_512;
	mov.b64 	%rd9240, 0;
	mov.b32 	%r19881, 0;
	mov.u64 	%rd9238, __cudart_i2opi_f;
	mov.b32 	%r13594, %f137;
	shl.b32 	%r13595, %r13594, 8;
	or.b32  	%r13596, %r13595, -2147483648;
	mov.u64 	%rd9239, %rd5;
$L__BB0_508:
	.pragma "nounroll";
	ld.global.nc.u32 	%r13593, [%rd9238];
	mad.wide.u32 	%rd6971, %r13593, %r13596, %rd9240;
	shr.u64 	%rd9240, %rd6971, 32;
	st.local.u32 	[%rd9239], %rd6971;
	add.s32 	%r19881, %r19881, 1;
	add.s64 	%rd9239, %rd9239, 4;
	add.s64 	%rd9238, %rd9238, 4;
	setp.ne.s32 	%p2556, %r19881, 6;
	@%p2556 bra 	$L__BB0_508;
	mov.b32 	%r13597, %f137;
	shr.u32 	%r13598, %r13597, 23;
	st.local.u32 	[%rd5+24], %rd9240;
	and.b32  	%r13599, %r13598, 31;
	and.b32  	%r13600, %r13598, 224;
	add.s32 	%r13601, %r13600, -128;
	shr.u32 	%r13602, %r13601, 5;
	mul.wide.u32 	%rd6972, %r13602, 4;
	sub.s64 	%rd6973, %rd5, %rd6972;
	ld.local.u32 	%r19882, [%rd6973+24];
	ld.local.u32 	%r19883, [%rd6973+20];
	setp.eq.s32 	%p2557, %r13599, 0;
	@%p2557 bra 	$L__BB0_511;
	mov.b32 	%r13603, %f137;
	shr.u32 	%r13604, %r13603, 23;
	and.b32  	%r13605, %r13604, 31;
	shf.l.wrap.b32 	%r19882, %r19883, %r19882, %r13605;
	and.b32  	%r13606, %r13604, 224;
	add.s32 	%r13607, %r13606, -128;
	shr.u32 	%r13608, %r13607, 5;
	mul.wide.u32 	%rd6974, %r13608, 4;
	sub.s64 	%rd6975, %rd5, %rd6974;
	ld.local.u32 	%r13609, [%rd6975+16];
	shf.l.wrap.b32 	%r19883, %r13609, %r19883, %r13605;
$L__BB0_511:
	shr.u32 	%r13610, %r19882, 30;
	shf.l.wrap.b32 	%r13611, %r19883, %r19882, 2;
	shl.b32 	%r13612, %r19883, 2;
	shr.u32 	%r13613, %r13611, 31;
	add.s32 	%r13614, %r13613, %r13610;
	neg.s32 	%r13615, %r13614;
	mov.b32 	%r13616, %f137;
	setp.lt.s32 	%p2558, %r13616, 0;
	selp.b32 	%r19884, %r13615, %r13614, %p2558;
	xor.b32  	%r13617, %r13611, %r13616;
	shr.s32 	%r13618, %r13611, 31;
	xor.b32  	%r13619, %r13618, %r13611;
	xor.b32  	%r13620, %r13618, %r13612;
	cvt.u64.u32 	%rd6976, %r13619;
	shl.b64 	%rd6977, %rd6976, 32;
	cvt.u64.u32 	%rd6978, %r13620;
	or.b64  	%rd6979, %rd6977, %rd6978;
	cvt.rn.f64.s64 	%fd953, %rd6979;
	mul.f64 	%fd954, %fd953, 0d3BF921FB54442D19;
	cvt.rn.f32.f64 	%f7909, %fd954;
	neg.f32 	%f7910, %f7909;
	setp.lt.s32 	%p2559, %r13617, 0;
	selp.f32 	%f11491, %f7910, %f7909, %p2559;
	bra.uni 	$L__BB0_513;
$L__BB0_512:
	mov.f32 	%f7911, 0f00000000;
	mul.rn.f32 	%f11491, %f137, %f7911;
	mov.b32 	%r19884, 0;
$L__BB0_513:
	abs.f32 	%f7913, %f1;
	setp.ltu.f32 	%p2560, %f7913, 0f47CE4780;
	mul.rn.f32 	%f7914, %f11491, %f11491;
	and.b32  	%r13622, %r19884, 1;
	setp.eq.b32 	%p2561, %r13622, 1;
	selp.f32 	%f7915, 0f3F800000, %f11491, %p2561;
	fma.rn.f32 	%f7916, %f7914, %f7915, 0f00000000;
	fma.rn.f32 	%f7917, %f7914, 0f37CBAC00, 0fBAB607ED;
	selp.f32 	%f7918, %f7917, 0fB94D4153, %p2561;
	selp.f32 	%f7919, 0f3D2AAABB, 0f3C0885E4, %p2561;
	fma.rn.f32 	%f7920, %f7918, %f7914, %f7919;
	selp.f32 	%f7921, 0fBEFFFFFF, 0fBE2AAAA8, %p2561;
	fma.rn.f32 	%f7922, %f7920, %f7914, %f7921;
	fma.rn.f32 	%f7923, %f7922, %f7916, %f7915;
	and.b32  	%r13623, %r19884, 2;
	setp.eq.s32 	%p2562, %r13623, 0;
	mov.f32 	%f7924, 0f00000000;
	sub.f32 	%f7925, %f7924, %f7923;
	selp.f32 	%f7926, %f7923, %f7925, %p2562;
	neg.f32 	%f7912, %f7926;
	// begin inline asm
	{  cvt.rn.f16.f32 %rs3579, %f7912;}

	// end inline asm
	ld.global.u16 	%rs3587, [%rd36+992];
	ld.global.u16 	%rs3581, [%rd37+992];
	// begin inline asm
	{mul.f16 %rs3580,%rs3581,%rs3579;
}
	// end inline asm
	// begin inline asm
	{mul.f16 %rs3583,%rs2982,%rs3580;
}
	// end inline asm
	// begin inline asm
	{fma.rn.f16 %rs3586,%rs3587,%rs3578,%rs3583;
}
	// end inline asm
	st.shared.u16 	[%r50+992], %rs3586;
	// begin inline asm
	{mul.f16 %rs3590,%rs3581,%rs3578;
}
	// end inline asm
	// begin inline asm
	{fma.rn.f16 %rs3593,%rs3587,%rs3579,%rs3590;
}
	// end inline asm
	st.shared.u16 	[%r50+9184], %rs3593;
	mov.u32 	%r19888, %r20532;
	mov.f32 	%f11492, %f11653;
	@%p2560 bra 	$L__BB0_521;
	setp.eq.f32 	%p2563, %f7913, 0f7F800000;
	@%p2563 bra 	$L__BB0_520;
	mov.b64 	%rd9243, 0;
	mov.b32 	%r19885, 0;
	mov.u64 	%rd9241, __cudart_i2opi_f;
	mov.b32 	%r13626, %f1;
	shl.b32 	%r13627, %r13626, 8;
	or.b32  	%r13628, %r13627, -2147483648;
	mov.u64 	%rd9242, %rd6;
$L__BB0_516:
	.pragma "nounroll";
	ld.global.nc.u32 	%r13625, [%rd9241];
	mad.wide.u32 	%rd6982, %r13625, %r13628, %rd9243;
	shr.u64 	%rd9243, %rd6982, 32;
	st.local.u32 	[%rd9242], %rd6982;
	add.s32 	%r19885, %r19885, 1;
	add.s64 	%rd9242, %rd9242, 4;
	add.s64 	%rd9241, %rd9241, 4;
	setp.ne.s32 	%p2564, %r19885, 6;
	@%p2564 bra 	$L__BB0_516;
	mov.b32 	%r13629, %f1;
	shr.u32 	%r13630, %r13629, 23;
	st.local.u32 	[%rd6+24], %rd9243;
	and.b32  	%r13631, %r13630, 31;
	and.b32  	%r13632, %r13630, 224;
	add.s32 	%r13633, %r13632, -128;
	shr.u32 	%r13634, %r13633, 5;
	mul.wide.u32 	%rd6983, %r13634, 4;
	sub.s64 	%rd6984, %rd6, %rd6983;
	ld.local.u32 	%r19886, [%rd6984+24];
	ld.local.u32 	%r19887, [%rd6984+20];
	setp.eq.s32 	%p2565, %r13631, 0;
	@%p2565 bra 	$L__BB0_519;
	mov.b32 	%r13635, %f1;
	shr.u32 	%r13636, %r13635, 23;
	and.b32  	%r13637, %r13636, 31;
	shf.l.wrap.b32 	%r19886, %r19887, %r19886, %r13637;
	and.b32  	%r13638, %r13636, 224;
	add.s32 	%r13639, %r13638, -128;
	shr.u32 	%r13640, %r13639, 5;
	mul.wide.u32 	%rd6985, %r13640, 4;
	sub.s64 	%rd6986, %rd6, %rd6985;
	ld.local.u32 	%r13641, [%rd6986+16];
	shf.l.wrap.b32 	%r19887, %r13641, %r19887, %r13637;
$L__BB0_519:
	shr.u32 	%r13642, %r19886, 30;
	shf.l.wrap.b32 	%r13643, %r19887, %r19886, 2;
	shl.b32 	%r13644, %r19887, 2;
	shr.u32 	%r13645, %r13643, 31;
	add.s32 	%r13646, %r13645, %r13642;
	neg.s32 	%r13647, %r13646;
	mov.b32 	%r13648, %f1;
	setp.lt.s32 	%p2566, %r13648, 0;
	selp.b32 	%r19888, %r13647, %r13646, %p2566;
	xor.b32  	%r13649, %r13643, %r13648;
	shr.s32 	%r13650, %r13643, 31;
	xor.b32  	%r13651, %r13650, %r13643;
	xor.b32  	%r13652, %r13650, %r13644;
	cvt.u64.u32 	%rd6987, %r13651;
	shl.b64 	%rd6988, %rd6987, 32;
	cvt.u64.u32 	%rd6989, %r13652;
	or.b64  	%rd6990, %rd6988, %rd6989;
	cvt.rn.f64.s64 	%fd955, %rd6990;
	mul.f64 	%fd956, %fd955, 0d3BF921FB54442D19;
	cvt.rn.f32.f64 	%f7928, %fd956;
	neg.f32 	%f7929, %f7928;
	setp.lt.s32 	%p2567, %r13649, 0;
	selp.f32 	%f11492, %f7929, %f7928, %p2567;
	bra.uni 	$L__BB0_521;
$L__BB0_520:
	mov.f32 	%f7930, 0f00000000;
	mul.rn.f32 	%f11492, %f1, %f7930;
	mov.b32 	%r19888, 0;
$L__BB0_521:
	abs.f32 	%f7932, %f1;
	setp.ltu.f32 	%p2568, %f7932, 0f47CE4780;
	add.s32 	%r13654, %r19888, 1;
	mul.rn.f32 	%f7933, %f11492, %f11492;
	and.b32  	%r13655, %r19888, 1;
	setp.eq.b32 	%p2569, %r13655, 1;
	selp.f32 	%f7934, %f11492, 0f3F800000, %p2569;
	fma.rn.f32 	%f7935, %f7933, %f7934, 0f00000000;
	fma.rn.f32 	%f7936, %f7933, 0f37CBAC00, 0fBAB607ED;
	selp.f32 	%f7937, 0fB94D4153, %f7936, %p2569;
	selp.f32 	%f7938, 0f3C0885E4, 0f3D2AAABB, %p2569;
	fma.rn.f32 	%f7939, %f7937, %f7933, %f7938;
	selp.f32 	%f7940, 0fBE2AAAA8, 0fBEFFFFFF, %p2569;
	fma.rn.f32 	%f7941, %f7939, %f7933, %f7940;
	fma.rn.f32 	%f7942, %f7941, %f7935, %f7934;
	and.b32  	%r13656, %r13654, 2;
	setp.eq.s32 	%p2570, %r13656, 0;
	mov.f32 	%f7943, 0f00000000;
	sub.f32 	%f7944, %f7943, %f7942;
	selp.f32 	%f7931, %f7942, %f7944, %p2570;
	// begin inline asm
	{  cvt.rn.f16.f32 %rs3597, %f7931;}

	// end inline asm
	mov.u32 	%r19892, %r20532;
	mov.f32 	%f11493, %f11653;
	@%p2568 bra 	$L__BB0_529;
	setp.eq.f32 	%p2571, %f7932, 0f7F800000;
	@%p2571 bra 	$L__BB0_528;
	mov.b64 	%rd9246, 0;
	mov.b32 	%r19889, 0;
	mov.u64 	%rd9244, __cudart_i2opi_f;
	mov.b32 	%r13659, %f1;
	shl.b32 	%r13660, %r13659, 8;
	or.b32  	%r13661, %r13660, -2147483648;
	mov.u64 	%rd9245, %rd5;
$L__BB0_524:
	.pragma "nounroll";
	ld.global.nc.u32 	%r13658, [%rd9244];
	mad.wide.u32 	%rd6993, %r13658, %r13661, %rd9246;
	shr.u64 	%rd9246, %rd6993, 32;
	st.local.u32 	[%rd9245], %rd6993;
	add.s32 	%r19889, %r19889, 1;
	add.s64 	%rd9245, %rd9245, 4;
	add.s64 	%rd9244, %rd9244, 4;
	setp.ne.s32 	%p2572, %r19889, 6;
	@%p2572 bra 	$L__BB0_524;
	mov.b32 	%r13662, %f1;
	shr.u32 	%r13663, %r13662, 23;
	st.local.u32 	[%rd5+24], %rd9246;
	and.b32  	%r13664, %r13663, 31;
	and.b32  	%r13665, %r13663, 224;
	add.s32 	%r13666, %r13665, -128;
	shr.u32 	%r13667, %r13666, 5;
	mul.wide.u32 	%rd6994, %r13667, 4;
	sub.s64 	%rd6995, %rd5, %rd6994;
	ld.local.u32 	%r19890, [%rd6995+24];
	ld.local.u32 	%r19891, [%rd6995+20];
	setp.eq.s32 	%p2573, %r13664, 0;
	@%p2573 bra 	$L__BB0_527;
	mov.b32 	%r13668, %f1;
	shr.u32 	%r13669, %r13668, 23;
	and.b32  	%r13670, %r13669, 31;
	shf.l.wrap.b32 	%r19890, %r19891, %r19890, %r13670;
	and.b32  	%r13671, %r13669, 224;
	add.s32 	%r13672, %r13671, -128;
	shr.u32 	%r13673, %r13672, 5;
	mul.wide.u32 	%rd6996, %r13673, 4;
	sub.s64 	%rd6997, %rd5, %rd6996;
	ld.local.u32 	%r13674, [%rd6997+16];
	shf.l.wrap.b32 	%r19891, %r13674, %r19891, %r13670;
$L__BB0_527:
	shr.u32 	%r13675, %r19890, 30;
	shf.l.wrap.b32 	%r13676, %r19891, %r19890, 2;
	shl.b32 	%r13677, %r19891, 2;
	shr.u32 	%r13678, %r13676, 31;
	add.s32 	%r13679, %r13678, %r13675;
	neg.s32 	%r13680, %r13679;
	mov.b32 	%r13681, %f1;
	setp.lt.s32 	%p2574, %r13681, 0;
	selp.b32 	%r19892, %r13680, %r13679, %p2574;
	xor.b32  	%r13682, %r13676, %r13681;
	shr.s32 	%r13683, %r13676, 31;
	xor.b32  	%r13684, %r13683, %r13676;
	xor.b32  	%r13685, %r13683, %r13677;
	cvt.u64.u32 	%rd6998, %r13684;
	shl.b64 	%rd6999, %rd6998, 32;
	cvt.u64.u32 	%rd7000, %r13685;
	or.b64  	%rd7001, %rd6999, %rd7000;
	cvt.rn.f64.s64 	%fd957, %rd7001;
	mul.f64 	%fd958, %fd957, 0d3BF921FB54442D19;
	cvt.rn.f32.f64 	%f7946, %fd958;
	neg.f32 	%f7947, %f7946;
	setp.lt.s32 	%p2575, %r13682, 0;
	selp.f32 	%f11493, %f7947, %f7946, %p2575;
	bra.uni 	$L__BB0_529;
$L__BB0_528:
	mov.f32 	%f7948, 0f00000000;
	mul.rn.f32 	%f11493, %f1, %f7948;
	mov.b32 	%r19892, 0;
$L__BB0_529:
	abs.f32 	%f7950, %f10;
	setp.ltu.f32 	%p2576, %f7950, 0f47CE4780;
	mul.rn.f32 	%f7951, %f11493, %f11493;
	and.b32  	%r13687, %r19892, 1;
	setp.eq.b32 	%p2577, %r13687, 1;
	selp.f32 	%f7952, 0f3F800000, %f11493, %p2577;
	fma.rn.f32 	%f7953, %f7951, %f7952, 0f00000000;
	fma.rn.f32 	%f7954, %f7951, 0f37CBAC00, 0fBAB607ED;
	selp.f32 	%f7955, %f7954, 0fB94D4153, %p2577;
	selp.f32 	%f7956, 0f3D2AAABB, 0f3C0885E4, %p2577;
	fma.rn.f32 	%f7957, %f7955, %f7951, %f7956;
	selp.f32 	%f7958, 0fBEFFFFFF, 0fBE2AAAA8, %p2577;
	fma.rn.f32 	%f7959, %f7957, %f7951, %f7958;
	fma.rn.f32 	%f7960, %f7959, %f7953, %f7952;
	and.b32  	%r13688, %r19892, 2;
	setp.eq.s32 	%p2578, %r13688, 0;
	mov.f32 	%f7961, 0f00000000;
	sub.f32 	%f7962, %f7961, %f7960;
	selp.f32 	%f7963, %f7960, %f7962, %p2578;
	neg.f32 	%f7949, %f7963;
	// begin inline asm
	{  cvt.rn.f16.f32 %rs3598, %f7949;}

	// end inline asm
	ld.global.u16 	%rs3606, [%rd36+1024];
	ld.global.u16 	%rs3600, [%rd37+1024];
	// begin inline asm
	{mul.f16 %rs3599,%rs3600,%rs3598;
}
	// end inline asm
	// begin inline asm
	{mul.f16 %rs3602,%rs2982,%rs3599;
}
	// end inline asm
	// begin inline asm
	{fma.rn.f16 %rs3605,%rs3606,%rs3597,%rs3602;
}
	// end inline asm
	st.shared.u16 	[%r50+1024], %rs3605;
	// begin inline asm
	{mul.f16 %rs3609,%rs3600,%rs3597;
}
	// end inline asm
	// begin inline asm
	{fma.rn.f16 %rs3612,%rs3606,%rs3598,%rs3609;
}
	// end inline asm
	st.shared.u16 	[%r50+9216], %rs3612;
	mov.u32 	%r19896, %r20540;
	mov.f32 	%f11494, %f11655;
	@%p2576 bra 	$L__BB0_537;
	setp.eq.f32 	%p2579, %f7950, 0f7F800000;
	@%p2579 bra 	$L__BB0_536;
	mov.b64 	%rd9249, 0;
	mov.b32 	%r19893, 0;
	mov.u64 	%rd9247, __cudart_i2opi_f;
	mov.b32 	%r13691, %f10;
	shl.b32 	%r13692, %r13691, 8;
	or.b32  	%r13693, %r13692, -2147483648;
	mov.u64 	%rd9248, %rd6;
$L__BB0_532:
	.pragma "nounroll";
	ld.global.nc.u32 	%r13690, [%rd9247];
	mad.wide.u32 	%rd7004, %r13690, %r13693, %rd9249;
	shr.u64 	%rd9249, %rd7004, 32;
	st.local.u32 	[%rd9248], %rd7004;
	add.s32 	%r19893, %r19893, 1;
	add.s64 	%rd9248, %rd9248, 4;
	add.s64 	%rd9247, %rd9247, 4;
	setp.ne.s32 	%p2580, %r19893, 6;
	@%p2580 bra 	$L__BB0_532;
	mov.b32 	%r13694, %f10;
	shr.u32 	%r13695, %r13694, 23;
	st.local.u32 	[%rd6+24], %rd9249;
	and.b32  	%r13696, %r13695, 31;
	and.b32  	%r13697, %r13695, 224;
	add.s32 	%r13698, %r13697, -128;
	shr.u32 	%r13699, %r13698, 5;
	mul.wide.u32 	%rd7005, %r13699, 4;
	sub.s64 	%rd7006, %rd6, %rd7005;
	ld.local.u32 	%r19894, [%rd7006+24];
	ld.local.u32 	%r19895, [%rd7006+20];
	setp.eq.s32 	%p2581, %r13696, 0;
	@%p2581 bra 	$L__BB0_535;
	mov.b32 	%r13700, %f10;
	shr.u32 	%r13701, %r13700, 23;
	and.b32  	%r13702, %r13701, 31;
	shf.l.wrap.b32 	%r19894, %r19895, %r19894, %r13702;
	and.b32  	%r13703, %r13701, 224;
	add.s32 	%r13704, %r13703, -128;
	shr.u32 	%r13705, %r13704, 5;
	mul.wide.u32 	%rd7007, %r13705, 4;
	sub.s64 	%rd7008, %rd6, %rd7007;
	ld.local.u32 	%r13706, [%rd7008+16];
	shf.l.wrap.b32 	%r19895, %r13706, %r19895, %r13702;
$L__BB0_535:
	shr.u32 	%r13707, %r19894, 30;
	shf.l.wrap.b32 	%r13708, %r19895, %r19894, 2;
	shl.b32 	%r13709, %r19895, 2;
	shr.u32 	%r13710, %r13708, 31;
	add.s32 	%r13711, %r13710, %r13707;
	neg.s32 	%r13712, %r13711;
	mov.b32 	%r13713, %f10;
	setp.lt.s32 	%p2582, %r13713, 0;
	selp.b32 	%r19896, %r13712, %r13711, %p2582;
	xor.b32  	%r13714, %r13708, %r13713;
	shr.s32 	%r13715, %r13708, 31;
	xor.b32  	%r13716, %r13715, %r13708;
	xor.b32  	%r13717, %r13715, %r13709;
	cvt.u64.u32 	%rd7009, %r13716;
	shl.b64 	%rd7010, %rd7009, 32;
	cvt.u64.u32 	%rd7011, %r13717;
	or.b64  	%rd7012, %rd7010, %rd7011;
	cvt.rn.f64.s64 	%fd959, %rd7012;
	mul.f64 	%fd960, %fd959, 0d3BF921FB54442D19;
	cvt.rn.f32.f64 	%f7965, %fd960;
	neg.f32 	%f7966, %f7965;
	setp.lt.s32 	%p2583, %r13714, 0;
	selp.f32 	%f11494, %f7966, %f7965, %p2583;
	bra.uni 	$L__BB0_537;
$L__BB0_536:
	mov.f32 	%f7967, 0f00000000;
	mul.rn.f32 	%f11494, %f10, %f7967;
	mov.b32 	%r19896, 0;
$L__BB0_537:
	abs.f32 	%f7969, %f10;
	setp.ltu.f32 	%p2584, %f7969, 0f47CE4780;
	add.s32 	%r13719, %r19896, 1;
	mul.rn.f32 	%f7970, %f11494, %f11494;
	and.b32  	%r13720, %r19896, 1;
	setp.eq.b32 	%p2585, %r13720, 1;
	selp.f32 	%f7971, %f11494, 0f3F800000, %p2585;
	fma.rn.f32 	%f7972, %f7970, %f7971, 0f00000000;
	fma.rn.f32 	%f7973, %f7970, 0f37CBAC00, 0fBAB607ED;
	selp.f32 	%f7974, 0fB94D4153, %f7973, %p2585;
	selp.f32 	%f7975, 0f3C0885E4, 0f3D2AAABB, %p2585;
	fma.rn.f32 	%f7976, %f7974, %f7970, %f7975;
	selp.f32 	%f7977, 0fBE2AAAA8, 0fBEFFFFFF, %p2585;
	fma.rn.f32 	%f7978, %f7976, %f7970, %f7977;
	fma.rn.f32 	%f7979, %f7978, %f7972, %f7971;
	and.b32  	%r13721, %r13719, 2;
	setp.eq.s32 	%p2586, %r13721, 0;
	mov.f32 	%f7980, 0f00000000;
	sub.f32 	%f7981, %f7980, %f7979;
	selp.f32 	%f7968, %f7979, %f7981, %p2586;
	// begin inline asm
	{  cvt.rn.f16.f32 %rs3616, %f7968;}

	// end inline asm
	mov.u32 	%r19900, %r20540;
	mov.f32 	%f11495, %f11655;
	@%p2584 bra 	$L__BB0_545;
	setp.eq.f32 	%p2587, %f7969, 0f7F800000;
	@%p2587 bra 	$L__BB0_544;
	mov.b64 	%rd9252, 0;
	mov.b32 	%r19897, 0;
	mov.u64 	%rd9250, __cudart_i2opi_f;
	mov.b32 	%r13724, %f10;
	shl.b32 	%r13725, %r13724, 8;
	or.b32  	%r13726, %r13725, -2147483648;
	mov.u64 	%rd9251, %rd5;
$L__BB0_540:
	.pragma "nounroll";
	ld.global.nc.u32 	%r13723, [%rd9250];
	mad.wide.u32 	%rd7015, %r13723, %r13726, %rd9252;
	shr.u64 	%rd9252, %rd7015, 32;
	st.local.u32 	[%rd9251], %rd7015;
	add.s32 	%r19897, %r19897, 1;
	add.s64 	%rd9251, %rd9251, 4;
	add.s64 	%rd9250, %rd9250, 4;
	setp.ne.s32 	%p2588, %r19897, 6;
	@%p2588 bra 	$L__BB0_540;
	mov.b32 	%r13727, %f10;
	shr.u32 	%r13728, %r13727, 23;
	st.local.u32 	[%rd5+24], %rd9252;
	and.b32  	%r13729, %r13728, 31;
	and.b32  	%r13730, %r13728, 224;
	add.s32 	%r13731, %r13730, -128;
	shr.u32 	%r13732, %r13731, 5;
	mul.wide.u32 	%rd7016, %r13732, 4;
	sub.s64 	%rd7017, %rd5, %rd7016;
	ld.local.u32 	%r19898, [%rd7017+24];
	ld.local.u32 	%r19899, [%rd7017+20];
	setp.eq.s32 	%p2589, %r13729, 0;
	@%p2589 bra 	$L__BB0_543;
	mov.b32 	%r13733, %f10;
	shr.u32 	%r13734, %r13733, 23;
	and.b32  	%r13735, %r13734, 31;
	shf.l.wrap.b32 	%r19898, %r19899, %r19898, %r13735;
	and.b32  	%r13736, %r13734, 224;
	add.s32 	%r13737, %r13736, -128;
	shr.u32 	%r13738, %r13737, 5;
	mul.wide.u32 	%rd7018, %r13738, 4;
	sub.s64 	%rd7019, %rd5, %rd7018;
	ld.local.u32 	%r13739, [%rd7019+16];
	shf.l.wrap.b32 	%r19899, %r13739, %r19899, %r13735;
$L__BB0_543:
	shr.u32 	%r13740, %r19898, 30;
	shf.l.wrap.b32 	%r13741, %r19899, %r19898, 2;
	shl.b32 	%r13742, %r19899, 2;
	shr.u32 	%r13743, %r13741, 31;
	add.s32 	%r13744, %r13743, %r13740;
	neg.s32 	%r13745, %r13744;
	mov.b32 	%r13746, %f10;
	setp.lt.s32 	%p2590, %r13746, 0;
	selp.b32 	%r19900, %r13745, %r13744, %p2590;
	xor.b32  	%r13747, %r13741, %r13746;
	shr.s32 	%r13748, %r13741, 31;
	xor.b32  	%r13749, %r13748, %r13741;
	xor.b32  	%r13750, %r13748, %r13742;
	cvt.u64.u32 	%rd7020, %r13749;
	shl.b64 	%rd7021, %rd7020, 32;
	cvt.u64.u32 	%rd7022, %r13750;
	or.b64  	%rd7023, %rd7021, %rd7022;
	cvt.rn.f64.s64 	%fd961, %rd7023;
	mul.f64 	%fd962, %fd961, 0d3BF921FB54442D19;
	cvt.rn.f32.f64 	%f7983, %fd962;
	neg.f32 	%f7984, %f7983;
	setp.lt.s32 	%p2591, %r13747, 0;
	selp.f32 	%f11495, %f7984, %f7983, %p2591;
	bra.uni 	$L__BB0_545;
$L__BB0_544:
	mov.f32 	%f7985, 0f00000000;
	mul.rn.f32 	%f11495, %f10, %f7985;
	mov.b32 	%r19900, 0;
$L__BB0_545:
	abs.f32 	%f7987, %f19;
	setp.ltu.f32 	%p2592, %f7987, 0f47CE4780;
	mul.rn.f32 	%f7988, %f11495, %f11495;
	and.b32  	%r13752, %r19900, 1;
	setp.eq.b32 	%p2593, %r13752, 1;
	selp.f32 	%f7989, 0f3F800000, %f11495, %p2593;
	fma.rn.f32 	%f7990, %f7988, %f7989, 0f00000000;
	fma.rn.f32 	%f7991, %f7988, 0f37CBAC00, 0fBAB607ED;
	selp.f32 	%f7992, %f7991, 0fB94D4153, %p2593;
	selp.f32 	%f7993, 0f3D2AAABB, 0f3C0885E4, %p2593;
	fma.rn.f32 	%f7994, %f7992, %f7988, %f7993;
	selp.f32 	%f7995, 0fBEFFFFFF, 0fBE2AAAA8, %p2593;
	fma.rn.f32 	%f7996, %f7994, %f7988, %f7995;
	fma.rn.f32 	%f7997, %f7996, %f7990, %f7989;
	and.b32  	%r13753, %r19900, 2;
	setp.eq.s32 	%p2594, %r13753, 0;
	mov.f32 	%f7998, 0f00000000;
	sub.f32 	%f7999, %f7998, %f7997;
	selp.f32 	%f8000, %f7997, %f7999, %p2594;
	neg.f32 	%f7986, %f8000;
	// begin inline asm
	{  cvt.rn.f16.f32 %rs3617, %f7986;}

	// end inline asm
	ld.global.u16 	%rs3625, [%rd36+1056];
	ld.global.u16 	%rs3619, [%rd37+1056];
	// begin inline asm
	{mul.f16 %rs3618,%rs3619,%rs3617;
}
	// end inline asm
	// begin inline asm
	{mul.f16 %rs3621,%rs2982,%rs3618;
}
	// end inline asm
	// begin inline asm
	{fma.rn.f16 %rs3624,%rs3625,%rs3616,%rs3621;
}
	// end inline asm
	st.shared.u16 	[%r50+1056], %rs3624;
	// begin inline asm
	{mul.f16 %rs3628,%rs3619,%rs3616;
}
	// end inline asm
	// begin inline asm
	{fma.rn.f16 %rs3631,%rs3625,%rs3617,%rs3628;
}
	// end inline asm
	st.shared.u16 	[%r50+9248], %rs3631;
	mov.u32 	%r19904, %r20548;
	mov.f32 	%f11496, %f11657;
	@%p2592 bra 	$L__BB0_553;
	setp.eq.f32 	%p2595, %f7987, 0f7F800000;
	@%p2595 bra 	$L__BB0_552;
	mov.b64 	%rd9255, 0;
	mov.b32 	%r19901, 0;
	mov.u64 	%rd9253, __cudart_i2opi_f;
	mov.b32 	%r13756, %f19;
	shl.b32 	%r13757, %r13756, 8;
	or.b32  	%r13758, %r13757, -2147483648;
	mov.u64 	%rd9254, %rd6;
$L__BB0_548:
	.pragma "nounroll";
	ld.global.nc.u32 	%r13755, [%rd9253];
	mad.wide.u32 	%rd7026, %r13755, %r13758, %rd9255;
	shr.u64 	%rd9255, %rd7026, 32;
	st.local.u32 	[%rd9254], %rd7026;
	add.s32 	%r19901, %r19901, 1;
	add.s64 	%rd9254, %rd9254, 4;
	add.s64 	%rd9253, %rd9253, 4;
	setp.ne.s32 	%p2596, %r19901, 6;
	@%p2596 bra 	$L__BB0_548;
	mov.b32 	%r13759, %f19;
	shr.u32 	%r13760, %r13759, 23;
	st.local.u32 	[%rd6+24], %rd9255;
	and.b32  	%r13761, %r13760, 31;
	and.b32  	%r13762, %r13760, 224;
	add.s32 	%r13763, %r13762, -128;
	shr.u32 	%r13764, %r13763, 5;
	mul.wide.u32 	%rd7027, %r13764, 4;
	sub.s64 	%rd7028, %rd6, %rd7027;
	ld.local.u32 	%r19902, [%rd7028+24];
	ld.local.u32 	%r19903, [%rd7028+20];
	setp.eq.s32 	%p2597, %r13761, 0;
	@%p2597 bra 	$L__BB0_551;
	mov.b32 	%r13765, %f19;
	shr.u32 	%r13766, %r13765, 23;
	and.b32  	%r13767, %r13766, 31;
	shf.l.wrap.b32 	%r19902, %r19903, %r19902, %r13767;
	and.b32  	%r13768, %r13766, 224;
	add.s32 	%r13769, %r13768, -128;
	shr.u32 	%r13770, %r13769, 5;
	mul.wide.u32 	%rd7029, %r13770, 4;
	sub.s64 	%rd7030, %rd6, %rd7029;
	ld.local.u32 	%r13771, [%rd7030+16];
	shf.l.wrap.b32 	%r19903, %r13771, %r19903, %r13767;
$L__BB0_551:
	shr.u32 	%r13772, %r19902, 30;
	shf.l.wrap.b32 	%r13773, %r19903, %r19902, 2;
	shl.b32 	%r13774, %r19903, 2;
	shr.u32 	%r13775, %r13773, 31;
	add.s32 	%r13776, %r13775, %r13772;
	neg.s32 	%r13777, %r13776;
	mov.b32 	%r13778, %f19;
	setp.lt.s32 	%p2598, %r13778, 0;
	selp.b32 	%r19904, %r13777, %r13776, %p2598;
	xor.b32  	%r13779, %r13773, %r13778;
	shr.s32 	%r13780, %r13773, 31;
	xor.b32  	%r13781, %r13780, %r13773;
	xor.b32  	%r13782, %r13780, %r13774;
	cvt.u64.u32 	%rd7031, %r13781;
	shl.b64 	%rd7032, %rd7031, 32;
	cvt.u64.u32 	%rd7033, %r13782;
	or.b64  	%rd7034, %rd7032, %rd7033;
	cvt.rn.f64.s64 	%fd963, %rd7034;
	mul.f64 	%fd964, %fd963, 0d3BF921FB54442D19;
	cvt.rn.f32.f64 	%f8002, %fd964;
	neg.f32 	%f8003, %f8002;
	setp.lt.s32 	%p2599, %r13779, 0;
	selp.f32 	%f11496, %f8003, %f8002, %p2599;
	bra.uni 	$L__BB0_553;
$L__BB0_552:
	mov.f32 	%f8004, 0f00000000;
	mul.rn.f32 	%f11496, %f19, %f8004;
	mov.b32 	%r19904, 0;
$L__BB0_553:
	abs.f32 	%f8006, %f19;
	setp.ltu.f32 	%p2600, %f8006, 0f47CE4780;
	add.s32 	%r13784, %r19904, 1;
	mul.rn.f32 	%f8007, %f11496, %f11496;
	and.b32  	%r13785, %r19904, 1;
	setp.eq.b32 	%p2601, %r13785, 1;
	selp.f32 	%f8008, %f11496, 0f3F800000, %p2601;
	fma.rn.f32 	%f8009, %f8007, %f8008, 0f00000000;
	fma.rn.f32 	%f8010, %f8007, 0f37CBAC00, 0fBAB607ED;
	selp.f32 	%f8011, 0fB94D4153, %f8010, %p2601;
	selp.f32 	%f8012, 0f3C0885E4, 0f3D2AAABB, %p2601;
	fma.rn.f32 	%f8013, %f8011, %f8007, %f8012;
	selp.f32 	%f8014, 0fBE2AAAA8, 0fBEFFFFFF, %p2601;
	fma.rn.f32 	%f8015, %f8013, %f8007, %f8014;
	fma.rn.f32 	%f8016, %f8015, %f8009, %f8008;
	and.b32  	%r13786, %r13784, 2;
	setp.eq.s32 	%p2602, %r13786, 0;
	mov.f32 	%f8017, 0f00000000;
	sub.f32 	%f8018, %f8017, %f8016;
	selp.f32 	%f8005, %f8016, %f8018, %p2602;
	// begin inline asm
	{  cvt.rn.f16.f32 %rs3635, %f8005;}

	// end inline asm
	mov.u32 	%r19908, %r20548;
	mov.f32 	%f11497, %f11657;
	@%p2600 bra 	$L__BB0_561;
	setp.eq.f32 	%p2603, %f8006, 0f7F800000;
	@%p2603 bra 	$L__BB0_560;
	mov.b64 	%rd9258, 0;
	mov.b32 	%r19905, 0;
	mov.u64 	%rd9256, __cudart_i2opi_f;
	mov.b32 	%r13789, %f19;
	shl.b32 	%r13790, %r13789, 8;
	or.b32  	%r13791, %r13790, -2147483648;
	mov.u64 	%rd9257, %rd5;
$L__BB0_556:
	.pragma "nounroll";
	ld.global.nc.u32 	%r13788, [%rd9256];
	mad.wide.u32 	%rd7037, %r13788, %r13791, %rd9258;
	shr.u64 	%rd9258, %rd7037, 32;
	st.local.u32 	[%rd9257], %rd7037;
	add.s32 	%r19905, %r19905, 1;
	add.s64 	%rd9257, %rd9257, 4;
	add.s64 	%rd9256, %rd9256, 4;
	setp.ne.s32 	%p2604, %r19905, 6;
	@%p2604 bra 	$L__BB0_556;
	mov.b32 	%r13792, %f19;
	shr.u32 	%r13793, %r13792, 23;
	st.local.u32 	[%rd5+24], %rd9258;
	and.b32  	%r13794, %r13793, 31;
	and.b32  	%r13795, %r13793, 224;
	add.s32 	%r13796, %r13795, -128;
	shr.u32 	%r13797, %r13796, 5;
	mul.wide.u32 	%rd7038, %r13797, 4;
	sub.s64 	%rd7039, %rd5, %rd7038;
	ld.local.u32 	%r19906, [%rd7039+24];
	ld.local.u32 	%r19907, [%rd7039+20];
	setp.eq.s32 	%p2605, %r13794, 0;
	@%p2605 bra 	$L__BB0_559;
	mov.b32 	%r13798, %f19;
	shr.u32 	%r13799, %r13798, 23;
	and.b32  	%r13800, %r13799, 31;
	shf.l.wrap.b32 	%r19906, %r19907, %r19906, %r13800;
	and.b32  	%r13801, %r13799, 224;
	add.s32 	%r13802, %r13801, -128;
	shr.u32 	%r13803, %r13802, 5;
	mul.wide.u32 	%rd7040, %r13803, 4;
	sub.s64 	%rd7041, %rd5, %rd7040;
	ld.local.u32 	%r13804, [%rd7041+16];
	shf.l.wrap.b32 	%r19907, %r13804, %r19907, %r13800;
$L__BB0_559:
	shr.u32 	%r13805, %r19906, 30;
	shf.l.wrap.b32 	%r13806, %r19907, %r19906, 2;
	shl.b32 	%r13807, %r19907, 2;
	shr.u32 	%r13808, %r13806, 31;
	add.s32 	%r13809, %r13808, %r13805;
	neg.s32 	%r13810, %r13809;
	mov.b32 	%r13811, %f19;
	setp.lt.s32 	%p2606, %r13811, 0;
	selp.b32 	%r19908, %r13810, %r13809, %p2606;
	xor.b32  	%r13812, %r13806, %r13811;
	shr.s32 	%r13813, %r13806, 31;
	xor.b32  	%r13814, %r13813, %r13806;
	xor.b32  	%r13815, %r13813, %r13807;
	cvt.u64.u32 	%rd7042, %r13814;
	shl.b64 	%rd7043, %rd7042, 32;
	cvt.u64.u32 	%rd7044, %r13815;
	or.b64  	%rd7045, %rd7043, %rd7044;
	cvt.rn.f64.s64 	%fd965, %rd7045;
	mul.f64 	%fd966, %fd965, 0d3BF921FB54442D19;
	cvt.rn.f32.f64 	%f8020, %fd966;
	neg.f32 	%f8021, %f8020;
	setp.lt.s32 	%p2607, %r13812, 0;
	selp.f32 	%f11497, %f8021, %f8020, %p2607;
	bra.uni 	$L__BB0_561;
$L__BB0_560:
	mov.f32 	%f8022, 0f00000000;
	mul.rn.f32 	%f11497, %f19, %f8022;
	mov.b32 	%r19908, 0;
$L__BB0_561:
	abs.f32 	%f8024, %f28;
	setp.ltu.f32 	%p2608, %f8024, 0f47CE4780;
	mul.rn.f32 	%f8025, %f11497, %f11497;
	and.b32  	%r13817, %r19908, 1;
	setp.eq.b32 	%p2609, %r13817, 1;
	selp.f32 	%f8026, 0f3F800000, %f11497, %p2609;
	fma.rn.f32 	%f8027, %f8025, %f8026, 0f00000000;
	fma.rn.f32 	%f8028, %f8025, 0f37CBAC00, 0fBAB607ED;
	selp.f32 	%f8029, %f8028, 0fB94D4153, %p2609;
	selp.f32 	%f8030, 0f3D2AAABB, 0f3C0885E4, %p2609;
	fma.rn.f32 	%f8031, %f8029, %f8025, %f8030;
	selp.f32 	%f8032, 0fBEFFFFFF, 0fBE2AAAA8, %p2609;
	fma.rn.f32 	%f8033, %f8031, %f8025, %f8032;
	fma.rn.f32 	%f8034, %f8033, %f8027, %f8026;
	and.b32  	%r13818, %r19908, 2;
	setp.eq.s32 	%p2610, %r13818, 0;
	mov.f32 	%f8035, 0f00000000;
	sub.f32 	%f8036, %f8035, %f8034;
	selp.f32 	%f8037, %f8034, %f8036, %p2610;
	neg.f32 	%f8023, %f8037;
	// begin inline asm
	{  cvt.rn.f16.f32 %rs3636, %f8023;}

	// end inline asm
	ld.global.u16 	%rs3644, [%rd36+1088];
	ld.global.u16 	%rs3638, [%rd37+1088];
	// begin inline asm
	{mul.f16 %rs3637,%rs3638,%rs3636;
}
	// end inline asm
	// begin inline asm
	{mul.f16 %rs3640,%rs2982,%rs3637;
}
	// end inline asm
	// begin inline asm
	{fma.rn.f16 %rs3643,%rs3644,%rs3635,%rs3640;
}
	// end inline asm
	st.shared.u16 	[%r50+1088], %rs3643;
	// begin inline asm
	{mul.f16 %rs3647,%rs3638,%rs3635;
}
	// end inline asm
	// begin inline asm
	{fma.rn.f16 %rs3650,%rs3644,%rs3636,%rs3647;
}
	// end inline asm
	st.shared.u16 	[%r50+9280], %rs3650;
	mov.u32 	%r19912, %r20556;
	mov.f32 	%f11498, %f11659;
	@%p2608 bra 	$L__BB0_569;
	setp.eq.f32 	%p2611, %f8024, 0f7F800000;
	@%p2611 bra 	$L__BB0_568;
	mov.b64 	%rd9261, 0;
	mov.b32 	%r19909, 0;
	mov.u64 	%rd9259, __cudart_i2opi_f;
	mov.b32 	%r13821, %f28;
	shl.b32 	%r13822, %r13821, 8;
	or.b32  	%r13823, %r13822, -2147483648;
	mov.u64 	%rd9260, %rd6;
$L__BB0_564:
	.pragma "nounroll";
	ld.global.nc.u32 	%r13820, [%rd9259];
	mad.wide.u32 	%rd7048, %r13820, %r13823, %rd9261;
	shr.u64 	%rd9261, %rd7048, 32;
	st.local.u32 	[%rd9260], %rd7048;
	add.s32 	%r19909, %r19909, 1;
	add.s64 	%rd9260, %rd9260, 4;
	add.s64 	%rd9259, %rd9259, 4;
	setp.ne.s32 	%p2612, %r19909, 6;
	@%p2612 bra 	$L__BB0_564;
	mov.b32 	%r13824, %f28;
	shr.u32 	%r13825, %r13824, 23;
	st.local.u32 	[%rd6+24], %rd9261;
	and.b32  	%r13826, %r13825, 31;
	and.b32  	%r13827, %r13825, 224;
	add.s32 	%r13828, %r13827, -128;
	shr.u32 	%r13829, %r13828, 5;
	mul.wide.u32 	%rd7049, %r13829, 4;
	sub.s64 	%rd7050, %rd6, %rd7049;
	ld.local.u32 	%r19910, [%rd7050+24];
	ld.local.u32 	%r19911, [%rd7050+20];
	setp.eq.s32 	%p2613, %r13826, 0;
	@%p2613 bra 	$L__BB0_567;
	mov.b32 	%r13830, %f28;
	shr.u32 	%r13831, %r13830, 23;
	and.b32  	%r13832, %r13831, 31;
	shf.l.wrap.b32 	%r19910, %r19911, %r19910, %r13832;
	and.b32  	%r13833, %r13831, 224;
	add.s32 	%r13834, %r13833, -128;
	shr.u32 	%r13835, %r13834, 5;
	mul.wide.u32 	%rd7051, %r13835, 4;
	sub.s64 	%rd7052, %rd6, %rd7051;
	ld.local.u32 	%r13836, [%rd7052+16];
	shf.l.wrap.b32 	%r19911, %r13836, %r19911, %r13832;
$L__BB0_567:
	shr.u32 	%r13837, %r19910, 30;
	shf.l.wrap.b32 	%r13838, %r19911, %r19910, 2;
	shl.b32 	%r13839, %r19911, 2;
	shr.u32 	%r13840, %r13838, 31;
	add.s32 	%r13841, %r13840, %r13837;
	neg.s32 	%r13842, %r13841;
	mov.b32 	%r13843, %f28;
	setp.lt.s32 	%p2614, %r13843, 0;
	selp.b32 	%r19912, %r13842, %r13841, %p2614;
	xor.b32  	%r13844, %r13838, %r13843;
	shr.s32 	%r13845, %r13838, 31;
	xor.b32  	%r13846, %r13845, %r13838;
	xor.b32  	%r13847, %r13845, %r13839;
	cvt.u64.u32 	%rd7053, %r13846;
	shl.b64 	%rd7054, %rd7053, 32;
	cvt.u64.u32 	%rd7055, %r13847;
	or.b64  	%rd7056, %rd7054, %rd7055;
	cvt.rn.f64.s64 	%fd967, %rd7056;
	mul.f64 	%fd968, %fd967, 0d3BF921FB54442D19;
	cvt.rn.f32.f64 	%f8039, %fd968;
	neg.f32 	%f8040, %f8039;
	setp.lt.s32 	%p2615, %r13844, 0;
	selp.f32 	%f11498, %f8040, %f8039, %p2615;
	bra.uni 	$L__BB0_569;
$L__BB0_568:
	mov.f32 	%f8041, 0f00000000;
	mul.rn.f32 	%f11498, %f28, %f8041;
	mov.b32 	%r19912, 0;
$L__BB0_569:
	abs.f32 	%f8043, %f28;
	setp.ltu.f32 	%p2616, %f8043, 0f47CE4780;
	add.s32 	%r13849, %r19912, 1;
	mul.rn.f32 	%f8044, %f11498, %f11498;
	and.b32  	%r13850, %r19912, 1;
	setp.eq.b32 	%p2617, %r13850, 1;
	selp.f32 	%f8045, %f11498, 0f3F800000, %p2617;
	fma.rn.f32 	%f8046, %f8044, %f8045, 0f00000000;
	fma.rn.f32 	%f8047, %f8044, 0f37CBAC00, 0fBAB607ED;
	selp.f32 	%f8048, 0fB94D4153, %f8047, %p2617;
	selp.f32 	%f8049, 0f3C0885E4, 0f3D2AAABB, %p2617;
	fma.rn.f32 	%f8050, %f8048, %f8044, %f8049;
	selp.f32 	%f8051, 0fBE2AAAA8, 0fBEFFFFFF, %p2617;
	fma.rn.f32 	%f8052, %f8050, %f8044, %f8051;
	fma.rn.f32 	%f8053, %f8052, %f8046, %f8045;
	and.b32  	%r13851, %r13849, 2;
	setp.eq.s32 	%p2618, %r13851, 0;
	mov.f32 	%f8054, 0f00000000;
	sub.f32 	%f8055, %f8054, %f8053;
	selp.f32 	%f8042, %f8053, %f8055, %p2618;
	// begin inline asm
	{  cvt.rn.f16.f32 %rs3654, %f8042;}

	// end inline asm
	mov.u32 	%r19916, %r20556;
	mov.f32 	%f11499, %f11659;
	@%p2616 bra 	$L__BB0_577;
	setp.eq.f32 	%p2619, %f8043, 0f7F800000;
	@%p2619 bra 	$L__BB0_576;
	mov.b64 	%rd9264, 0;
	mov.b32 	%r19913, 0;
	mov.u64 	%rd9262, __cudart_i2opi_f;
	mov.b32 	%r13854, %f28;
	shl.b32 	%r13855, %r13854, 8;
	or.b32  	%r13856, %r13855, -2147483648;
	mov.u64 	%rd9263, %rd5;
$L__BB0_572:
	.pragma "nounroll";
	ld.global.nc.u32 	%r13853, [%rd9262];
	mad.wide.u32 	%rd7059, %r13853, %r13856, %rd9264;
	shr.u64 	%rd9264, %rd7059, 32;
	st.local.u32 	[%rd9263], %rd7059;
	add.s32 	%r19913, %r19913, 1;
	add.s64 	%rd9263, %rd9263, 4;
	add.s64 	%rd9262, %rd9262, 4;
	setp.ne.s32 	%p2620, %r19913, 6;
	@%p2620 bra 	$L__BB0_572;
	mov.b32 	%r13857, %f28;
	shr.u32 	%r13858, %r13857, 23;
	st.local.u32 	[%rd5+24], %rd9264;
	and.b32  	%r13859, %r13858, 31;
	and.b32  	%r13860, %r13858, 224;
	add.s32 	%r13861, %r13860, -128;
	shr.u32 	%r13862, %r13861, 5;
	mul.wide.u32 	%rd7060, %r13862, 4;
	sub.s64 	%rd7061, %rd5, %rd7060;
	ld.local.u32 	%r19914, [%rd7061+24];
	ld.local.u32 	%r19915, [%rd7061+20];
	setp.eq.s32 	%p2621, %r13859, 0;
	@%p2621 bra 	$L__BB0_575;
	mov.b32 	%r13863, %f28;
	shr.u32 	%r13864, %r13863, 23;
	and.b32  	%r13865, %r13864, 31;
	shf.l.wrap.b32 	%r19914, %r19915, %r19914, %r13865;
	and.b32  	%r13866, %r13864, 224;
	add.s32 	%r13867, %r13866, -128;
	shr.u32 	%r13868, %r13867, 5;
	mul.wide.u32 	%rd7062, %r13868, 4;
	sub.s64 	%rd7063, %rd5, %rd7062;
	ld.local.u32 	%r13869, [%rd7063+16];
	shf.l.wrap.b32 	%r19915, %r13869, %r19915, %r13865;
$L__BB0_575:
	shr.u32 	%r13870, %r19914, 30;
	shf.l.wrap.b32 	%r13871, %r19915, %r19914, 2;
	shl.b32 	%r13872, %r19915, 2;
	shr.u32 	%r13873, %r13871, 31;
	add.s32 	%r13874, %r13873, %r13870;
	neg.s32 	%r13875, %r13874;
	mov.b32 	%r13876, %f28;
	setp.lt.s32 	%p2622, %r13876, 0;
	selp.b32 	%r19916, %r13875, %r13874, %p2622;
	xor.b32  	%r13877, %r13871, %r13876;
	shr.s32 	%r13878, %r13871, 31;
	xor.b32  	%r13879, %r13878, %r13871;
	xor.b32  	%r13880, %r13878, %r13872;
	cvt.u64.u32 	%rd7064, %r13879;
	shl.b64 	%rd7065, %rd7064, 32;
	cvt.u64.u32 	%rd7066, %r13880;
	or.b64  	%rd7067, %rd7065, %rd7066;
	cvt.rn.f64.s64 	%fd969, %rd7067;
	mul.f64 	%fd970, %fd969, 0d3BF921FB54442D19;
	cvt.rn.f32.f64 	%f8057, %fd970;
	neg.f32 	%f8058, %f8057;
	setp.lt.s32 	%p2623, %r13877, 0;
	selp.f32 	%f11499, %f8058, %f8057, %p2623;
	bra.uni 	$L__BB0_577;
$L__BB0_576:
	mov.f32 	%f8059, 0f00000000;
	mul.rn.f32 	%f11499, %f28, %f8059;
	mov.b32 	%r19916, 0;
$L__BB0_577:
	abs.f32 	%f8061, %f37;
	setp.ltu.f32 	%p2624, %f8061, 0f47CE4780;
	mul.rn.f32 	%f8062, %f11499, %f11499;
	and.b32  	%r13882, %r19916, 1;
	setp.eq.b32 	%p2625, %r13882, 1;
	selp.f32 	%f8063, 0f3F800000, %f11499, %p2625;
	fma.rn.f32 	%f8064, %f8062, %f8063, 0f00000000;
	fma.rn.f32 	%f8065, %f8062, 0f37CBAC00, 0fBAB607ED;
	selp.f32 	%f8066, %f8065, 0fB94D4153, %p2625;
	selp.f32 	%f8067, 0f3D2AAABB, 0f3C0885E4, %p2625;
	fma.rn.f32 	%f8068, %f8066, %f8062, %f8067;
	selp.f32 	%f8069, 0fBEFFFFFF, 0fBE2AAAA8, %p2625;
	fma.rn.f32 	%f8070, %f8068, %f8062, %f8069;
	fma.rn.f32 	%f8071, %f8070, %f8064, %f8063;
	and.b32  	%r13883, %r19916, 2;
	setp.eq.s32 	%p2626, %r13883, 0;
	mov.f32 	%f8072, 0f00000000;
	sub.f32 	%f8073, %f8072, %f8071;
	selp.f32 	%f8074, %f8071, %f8073, %p2626;
	neg.f32 	%f8060, %f8074;
	// begin inline asm
	{  cvt.rn.f16.f32 %rs3655, %f8060;}

	// end inline asm
	ld.global.u16 	%rs3663, [%rd36+1120];
	ld.global.u16 	%rs3657, [%rd37+1120];
	// begin inline asm
	{mul.f16 %rs3656,%rs3657,%rs3655;
}
	// end inline asm
	// begin inline asm
	{mul.f16 %rs3659,%rs2982,%rs3656;
}
	// end inline asm
	// begin inline asm
	{fma.rn.f16 %rs3662,%rs3663,%rs3654,%rs3659;
}
	// end inline asm
	st.shared.u16 	[%r50+1120], %rs3662;
	// begin inline asm
	{mul.f16 %rs3666,%rs3657,%rs3654;
}
	// end inline asm
	// begin inline asm
	{fma.rn.f16 %rs3669,%rs3663,%rs3655,%rs3666;
}
	// end inline asm
	st.shared.u16 	[%r50+9312], %rs3669;
	mov.u32 	%r19920, %r20564;
	mov.f32 	%f11500, %f11661;
	@%p2624 bra 	$L__BB0_585;
	setp.eq.f32 	%p2627, %f8061, 0f7F800000;
	@%p2627 bra 	$L__BB0_584;
	mov.b64 	%rd9267, 0;
	mov.b32 	%r19917, 0;
	mov.u64 	%rd9265, __cudart_i2opi_f;
	mov.b32 	%r13886, %f37;
	shl.b32 	%r13887, %r13886, 8;
	or.b32  	%r13888, %r13887, -2147483648;
	mov.u64 	%rd9266, %rd6;
$L__BB0_580:
	.pragma "nounroll";
	ld.global.nc.u32 	%r13885, [%rd9265];
	mad.wide.u32 	%rd7070, %r13885, %r13888, %rd9267;
	shr.u64 	%rd9267, %rd7070, 32;
	st.local.u32 	[%rd9266], %rd7070;
	add.s32 	%r19917, %r19917, 1;
	add.s64 	%rd9266, %rd9266, 4;
	add.s64 	%rd9265, %rd9265, 4;
	setp.ne.s32 	%p2628, %r19917, 6;
	@%p2628 bra 	$L__BB0_580;
	mov.b32 	%r13889, %f37;
	shr.u32 	%r13890, %r13889, 23;
	st.local.u32 	[%rd6+24], %rd9267;
	and.b32  	%r13891, %r13890, 31;
	and.b32  	%r13892, %r13890, 224;
	add.s32 	%r13893, %r13892, -128;
	shr.u32 	%r13894, %r13893, 5;
	mul.wide.u32 	%rd7071, %r13894, 4;
	sub.s64 	%rd7072, %rd6, %rd7071;
	ld.local.u32 	%r19918, [%rd7072+24];
	ld.local.u32 	%r19919, [%rd7072+20];
	setp.eq.s32 	%p2629, %r13891, 0;
	@%p2629 bra 	$L__BB0_583;
	mov.b32 	%r13895, %f37;
	shr.u32 	%r13896, %r13895, 23;
	and.b32  	%r13897, %r13896, 31;
	shf.l.wrap.b32 	%r19918, %r19919, %r19918, %r13897;
	and.b32  	%r13898, %r13896, 224;
	add.s32 	%r13899, %r13898, -128;
	shr.u32 	%r13900, %r13899, 5;
	mul.wide.u32 	%rd7073, %r13900, 4;
	sub.s64 	%rd7074, %rd6, %rd7073;
	ld.local.u32 	%r13901, [%rd7074+16];
	shf.l.wrap.b32 	%r19919, %r13901, %r19919, %r13897;
$L__BB0_583:
	shr.u32 	%r13902, %r19918, 30;
	shf.l.wrap.b32 	%r13903, %r19919, %r19918, 2;
	shl.b32 	%r13904, %r19919, 2;
	shr.u32 	%r13905, %r13903, 31;
	add.s32 	%r13906, %r13905, %r13902;
	neg.s32 	%r13907, %r13906;
	mov.b32 	%r13908, %f37;
	setp.lt.s32 	%p2630, %r13908, 0;
	selp.b32 	%r19920, %r13907, %r13906, %p2630;
	xor.b32  	%r13909, %r13903, %r13908;
	shr.s32 	%r13910, %r13903, 31;
	xor.b32  	%r13911, %r13910, %r13903;
	xor.b32  	%r13912, %r13910, %r13904;
	cvt.u64.u32 	%rd7075, %r13911;
	shl.b64 	%rd7076, %rd7075, 32;
	cvt.u64.u32 	%rd7077, %r13912;
	or.b64  	%rd7078, %rd7076, %rd7077;
	cvt.rn.f64.s64 	%fd971, %rd7078;
	mul.f64 	%fd972, %fd971, 0d3BF921FB54442D19;
	cvt.rn.f32.f64 	%f8076, %fd972;
	neg.f32 	%f8077, %f8076;
	setp.lt.s32 	%p2631, %r13909, 0;
	selp.f32 	%f11500, %f8077, %f8076, %p2631;
	bra.uni 	$L__BB0_585;
$L__BB0_584:
	mov.f32 	%f8078, 0f00000000;
	mul.rn.f32 	%f11500, %f37, %f8078;
	mov.b32 	%r19920, 0;
$L__BB0_585:
	abs.f32 	%f8080, %f37;
	setp.ltu.f32 	%p2632, %f8080, 0f47CE4780;
	add.s32 	%r13914, %r19920, 1;
	mul.rn.f32 	%f8081, %f11500, %f11500;
	and.b32  	%r13915, %r19920, 1;
	setp.eq.b32 	%p2633, %r13915, 1;
	selp.f32 	%f8082, %f11500, 0f3F800000, %p2633;
	fma.rn.f32 	%f8083, %f8081, %f8082, 0f00000000;
	fma.rn.f32 	%f8084, %f8081, 0f37CBAC00, 0fBAB607ED;
	selp.f32 	%f8085, 0fB94D4153, %f8084, %p2633;
	selp.f32 	%f8086, 0f3C0885E4, 0f3D2AAABB, %p2633;
	fma.rn.f32 	%f8087, %f8085, %f8081, %f8086;
	selp.f32 	%f8088, 0fBE2AAAA8, 0fBEFFFFFF, %p2633;
	fma.rn.f32 	%f8089, %f8087, %f8081, %f8088;
	fma.rn.f32 	%f8090, %f8089, %f8083, %f8082;
	and.b32  	%r13916, %r13914, 2;
	setp.eq.s32 	%p2634, %r13916, 0;
	mov.f32 	%f8091, 0f00000000;
	sub.f32 	%f8092, %f8091, %f8090;
	selp.f32 	%f8079, %f8090, %f8092, %p2634;
	// begin inline asm
	{  cvt.rn.f16.f32 %rs3673, %f8079;}

	// end inline asm
	mov.u32 	%r19924, %r20564;
	mov.f32 	%f11501, %f11661;
	@%p2632 bra 	$L__BB0_593;
	setp.eq.f32 	%p2635, %f8080, 0f7F800000;
	@%p2635 bra 	$L__BB0_592;
	mov.b64 	%rd9270, 0;
	mov.b32 	%r19921, 0;
	mov.u64 	%rd9268, __cudart_i2opi_f;
	mov.b32 	%r13919, %f37;
	shl.b32 	%r13920, %r13919, 8;
	or.b32  	%r13921, %r13920, -2147483648;
	mov.u64 	%rd9269, %rd5;
$L__BB0_588:
	.pragma "nounroll";
	ld.global.nc.u32 	%r13918, [%rd9268];
	mad.wide.u32 	%rd7081, %r13918, %r13921, %rd9270;
	shr.u64 	%rd9270, %rd7081, 32;
	st.local.u32 	[%rd9269], %rd7081;
	add.s32 	%r19921, %r19921, 1;
	add.s64 	%rd9269, %rd9269, 4;
	add.s64 	%rd9268, %rd9268, 4;
	setp.ne.s32 	%p2636, %r19921, 6;
	@%p2636 bra 	$L__BB0_588;
	mov.b32 	%r13922, %f37;
	shr.u32 	%r13923, %r13922, 23;
	st.local.u32 	[%rd5+24], %rd9270;
	and.b32  	%r13924, %r13923, 31;
	and.b32  	%r13925, %r13923, 224;
	add.s32 	%r13926, %r13925, -128;
	shr.u32 	%r13927, %r13926, 5;
	mul.wide.u32 	%rd7082, %r13927, 4;
	sub.s64 	%rd7083, %rd5, %rd7082;
	ld.local.u32 	%r19922, [%rd7083+24];
	ld.local.u32 	%r19923, [%rd7083+20];
	setp.eq.s32 	%p2637, %r13924, 0;
	@%p2637 bra 	$L__BB0_591;
	mov.b32 	%r13928, %f37;
	shr.u32 	%r13929, %r13928, 23;
	and.b32  	%r13930, %r13929, 31;
	shf.l.wrap.b32 	%r19922, %r19923, %r19922, %r13930;
	and.b32  	%r13931, %r13929, 224;
	add.s32 	%r13932, %r13931, -128;
	shr.u32 	%r13933, %r13932, 5;
	mul.wide.u32 	%rd7084, %r13933, 4;
	sub.s64 	%rd7085, %rd5, %rd7084;
	ld.local.u32 	%r13934, [%rd7085+16];
	shf.l.wrap.b32 	%r19923, %r13934, %r19923, %r13930;
$L__BB0_591:
	shr.u32 	%r13935, %r19922, 30;
	shf.l.wrap.b32 	%r13936, %r19923, %r19922, 2;
	shl.b32 	%r13937, %r19923, 2;
	shr.u32 	%r13938, %r13936, 31;
	add.s32 	%r13939, %r13938, %r13935;
	neg.s32 	%r13940, %r13939;
	mov.b32 	%r13941, %f37;
	setp.lt.s32 	%p2638, %r13941, 0;
	selp.b32 	%r19924, %r13940, %r13939, %p2638;
	xor.b32  	%r13942, %r13936, %r13941;
	shr.s32 	%r13943, %r13936, 31;
	xor.b32  	%r13944, %r13943, %r13936;
	xor.b32  	%r13945, %r13943, %r13937;
	cvt.u64.u32 	%rd7086, %r13944;
	shl.b64 	%rd7087, %rd7086, 32;
	cvt.u64.u32 	%rd7088, %r13945;
	or.b64  	%rd7089, %rd7087, %rd7088;
	cvt.rn.f64.s64 	%fd973, %rd7089;
	mul.f64 	%fd974, %fd973, 0d3BF921FB54442D19;
	cvt.rn.f32.f64 	%f8094, %fd974;
	neg.f32 	%f8095, %f8094;
	setp.lt.s32 	%p2639, %r13942, 0;
	selp.f32 	%f11501, %f8095, %f8094, %p2639;
	bra.uni 	$L__BB0_593;
$L__BB0_592:
	mov.f32 	%f8096, 0f00000000;
	mul.rn.f32 	%f11501, %f37, %f8096;
	mov.b32 	%r19924, 0;
$L__BB0_593:
	abs.f32 	%f8098, %f46;
	setp.ltu.f32 	%p2640, %f8098, 0f47CE4780;
	mul.rn.f32 	%f8099, %f11501, %f11501;
	and.b32  	%r13947, %r19924, 1;
	setp.eq.b32 	%p2641, %r13947, 1;
	selp.f32 	%f8100, 0f3F800000, %f11501, %p2641;
	fma.rn.f32 	%f8101, %f8099, %f8100, 0f00000000;
	fma.rn.f32 	%f8102, %f8099, 0f37CBAC00, 0fBAB607ED;
	selp.f32 	%f8103, %f8102, 0fB94D4153, %p2641;
	selp.f32 	%f8104, 0f3D2AAABB, 0f3C0885E4, %p2641;
	fma.rn.f32 	%f8105, %f8103, %f8099, %f8104;
	selp.f32 	%f8106, 0fBEFFFFFF, 0fBE2AAAA8, %p2641;
	fma.rn.f32 	%f8107, %f8105, %f8099, %f8106;
	fma.rn.f32 	%f8108, %f8107, %f8101, %f8100;
	and.b32  	%r13948, %r19924, 2;
	setp.eq.s32 	%p2642, %r13948, 0;
	mov.f32 	%f8109, 0f00000000;
	sub.f32 	%f8110, %f8109, %f8108;
	selp.f32 	%f8111, %f8108, %f8110, %p2642;
	neg.f32 	%f8097, %f8111;
	// begin inline asm
	{  cvt.rn.f16.f32 %rs3674, %f8097;}

	// end inline asm
	ld.global.u16 	%rs3682, [%rd36+1152];
	ld.global.u16 	%rs3676, [%rd37+1152];
	// begin inline asm
	{mul.f16 %rs3675,%rs3676,%rs3674;
}
	// end inline asm
	// begin inline asm
	{mul.f16 %rs3678,%rs2982,%rs3675;
}
	// end inline asm
	// begin inline asm
	{fma.rn.f16 %rs3681,%rs3682,%rs3673,%rs3678;
}
	// end inline asm
	st.shared.u16 	[%r50+1152], %rs3681;
	// begin inline asm
	{mul.f16 %rs3685,%rs3676,%rs3673;
}
	// end inline asm
	// begin inline asm
	{fma.rn.f16 %rs3688,%rs3682,%rs3674,%rs3685;
}
	// end inline asm
	st.shared.u16 	[%r50+9344], %rs3688;
	mov.u32 	%r19928, %r20572;
	mov.f32 	%f11502, %f11663;
	@%p2640 bra 	$L__BB0_601;
	setp.eq.f32 	%p2643, %f8098, 0f7F800000;
	@%p2643 bra 	$L__BB0_600;
	mov.b64 	%rd9273, 0;
	mov.b32 	%r19925, 0;
	mov.u64 	%rd9271, __cudart_i2opi_f;
	mov.b32 	%r13951, %f46;
	shl.b32 	%r13952, %r13951, 8;
	or.b32  	%r13953, %r13952, -2147483648;
	mov.u64 	%rd9272, %rd6;
$L__BB0_596:
	.pragma "nounroll";
	ld.global.nc.u32 	%r13950, [%rd9271];
	mad.wide.u32 	%rd7092, %r13950, %r13953, %rd9273;
	shr.u64 	%rd9273, %rd7092, 32;
	st.local.u32 	[%rd9272], %rd7092;
	add.s32 	%r19925, %r19925, 1;
	add.s64 	%rd9272, %rd9272, 4;
	add.s64 	%rd9271, %rd9271, 4;
	setp.ne.s32 	%p2644, %r19925, 6;
	@%p2644 bra 	$L__BB0_596;
	mov.b32 	%r13954, %f46;
	shr.u32 	%r13955, %r13954, 23;
	st.local.u32 	[%rd6+24], %rd9273;
	and.b32  	%r13956, %r13955, 31;
	and.b32  	%r13957, %r13955, 224;
	add.s32 	%r13958, %r13957, -128;
	shr.u32 	%r13959, %r13958, 5;
	mul.wide.u32 	%rd7093, %r13959, 4;
	sub.s64 	%rd7094, %rd6, %rd7093;
	ld.local.u32 	%r19926, [%rd7094+24];
	ld.local.u32 	%r19927, [%rd7094+20];
	setp.eq.s32 	%p2645, %r13956, 0;
	@%p2645 bra 	$L__BB0_599;
	mov.b32 	%r13960, %f46;
	shr.u32 	%r13961, %r13960, 23;
	and.b32  	%r13962, %r13961, 31;
	shf.l.wrap.b32 	%r19926, %r19927, %r19926, %r13962;
	and.b32  	%r13963, %r13961, 224;
	add.s32 	%r13964, %r13963, -128;
	shr.u32 	%r13965, %r13964, 5;
	mul.wide.u32 	%rd7095, %r13965, 4;
	sub.s64 	%rd7096, %rd6, %rd7095;
	ld.local.u32 	%r13966, [%rd7096+16];
	shf.l.wrap.b32 	%r19927, %r13966, %r19927, %r13962;
$L__BB0_599:
	shr.u32 	%r13967, %r19926, 30;
	shf.l.wrap.b32 	%r13968, %r19927, %r19926, 2;
	shl.b32 	%r13969, %r19927, 2;
	shr.u32 	%r13970, %r13968, 31;
	add.s32 	%r13971, %r13970, %r13967;
	neg.s32 	%r13972, %r13971;
	mov.b32 	%r13973, %f46;
	setp.lt.s32 	%p2646, %r13973, 0;
	selp.b32 	%r19928, %r13972, %r13971, %p2646;
	xor.b32  	%r13974, %r13968, %r13973;
	shr.s32 	%r13975, %r13968, 31;
	xor.b32  	%r13976, %r13975, %r13968;
	xor.b32  	%r13977, %r13975, %r13969;
	cvt.u64.u32 	%rd7097, %r13976;
	shl.b64 	%rd7098, %rd7097, 32;
	cvt.u64.u32 	%rd7099, %r13977;
	or.b64  	%rd7100, %rd7098, %rd7099;
	cvt.rn.f64.s64 	%fd975, %rd7100;
	mul.f64 	%fd976, %fd975, 0d3BF921FB54442D19;
	cvt.rn.f32.f64 	%f8113, %fd976;
	neg.f32 	%f8114, %f8113;
	setp.lt.s32 	%p2647, %r13974, 0;
	selp.f32 	%f11502, %f8114, %f8113, %p2647;
	bra.uni 	$L__BB0_601;
$L__BB0_600:
	mov.f32 	%f8115, 0f00000000;
	mul.rn.f32 	%f11502, %f46, %f8115;
	mov.b32 	%r19928, 0;
$L__BB0_601:
	abs.f32 	%f8117, %f46;
	setp.ltu.f32 	%p2648, %f8117, 0f47CE4780;
	add.s32 	%r13979, %r19928, 1;
	mul.rn.f32 	%f8118, %f11502, %f11502;
	and.b32  	%r13980, %r19928, 1;
	setp.eq.b32 	%p2649, %r13980, 1;
	selp.f32 	%f8119, %f11502, 0f3F800000, %p2649;
	fma.rn.f32 	%f8120, %f8118, %f8119, 0f00000000;
	fma.rn.f32 	%f8121, %f8118, 0f37CBAC00, 0fBAB607ED;
	selp.f32 	%f8122, 0fB94D4153, %f8121, %p2649;
	selp.f32 	%f8123, 0f3C0885E4, 0f3D2AAABB, %p2649;
	fma.rn.f32 	%f8124, %f8122, %f8118, %f8123;
	selp.f32 	%f8125, 0fBE2AAAA8, 0fBEFFFFFF, %p2649;
	fma.rn.f32 	%f8126, %f8124, %f8118, %f8125;
	fma.rn.f32 	%f8127, %f8126, %f8120, %f8119;
	and.b32  	%r13981, %r13979, 2;
	setp.eq.s32 	%p2650, %r13981, 0;
	mov.f32 	%f8128, 0f00000000;
	sub.f32 	%f8129, %f8128, %f8127;
	selp.f32 	%f8116, %f8127, %f8129, %p2650;
	// begin inline asm
	{  cvt.rn.f16.f32 %rs3692, %f8116;}

	// end inline asm
	mov.u32 	%r19932, %r20572;
	mov.f32 	%f11503, %f11663;
	@%p2648 bra 	$L__BB0_609;
	setp.eq.f32 	%p2651, %f8117, 0f7F800000;
	@%p2651 bra 	$L__BB0_608;
	mov.b64 	%rd9276, 0;
	mov.b32 	%r19929, 0;
	mov.u64 	%rd9274, __cudart_i2opi_f;
	mov.b32 	%r13984, %f46;
	shl.b32 	%r13985, %r13984, 8;
	or.b32  	%r13986, %r13985, -2147483648;
	mov.u64 	%rd9275, %rd5;
$L__BB0_604:
	.pragma "nounroll";
	ld.global.nc.u32 	%r13983, [%rd9274];
	mad.wide.u32 	%rd7103, %r13983, %r13986, %rd9276;
	shr.u64 	%rd9276, %rd7103, 32;
	st.local.u32 	[%rd9275], %rd7103;
	add.s32 	%r19929, %r19929, 1;
	add.s64 	%rd9275, %rd9275, 4;
	add.s64 	%rd9274, %rd9274, 4;
	setp.ne.s32 	%p2652, %r19929, 6;
	@%p2652 bra 	$L__BB0_604;
	mov.b32 	%r13987, %f46;
	shr.u32 	%r13988, %r13987, 23;
	st.local.u32 	[%rd5+24], %rd9276;
	and.b32  	%r13989, %r13988, 31;
	and.b32  	%r13990, %r13988, 224;
	add.s32 	%r13991, %r13990, -128;
	shr.u32 	%r13992, %r13991, 5;
	mul.wide.u32 	%rd7104, %r13992, 4;
	sub.s64 	%rd7105, %rd5, %rd7104;
	ld.local.u32 	%r19930, [%rd7105+24];
	ld.local.u32 	%r19931, [%rd7105+20];
	setp.eq.s32 	%p2653, %r13989, 0;
	@%p2653 bra 	$L__BB0_607;
	mov.b32 	%r13993, %f46;
	shr.u32 	%r13994, %r13993, 23;
	and.b32  	%r13995, %r13994, 31;
	shf.l.wrap.b32 	%r19930, %r19931, %r19930, %r13995;
	and.b32  	%r13996, %r13994, 224;
	add.s32 	%r13997, %r13996, -128;
	shr.u32 	%r13998, %r13997, 5;
	mul.wide.u32 	%rd7106, %r13998, 4;
	sub.s64 	%rd7107, %rd5, %rd7106;
	ld.local.u32 	%r13999, [%rd7107+16];
	shf.l.wrap.b32 	%r19931, %r13999, %r19931, %r13995;
$L__BB0_607:
	shr.u32 	%r14000, %r19930, 30;
	shf.l.wrap.b32 	%r14001, %r19931, %r19930, 2;
	shl.b32 	%r14002, %r19931, 2;
	shr.u32 	%r14003, %r14001, 31;
	add.s32 	%r14004, %r14003, %r14000;
	neg.s32 	%r14005, %r14004;
	mov.b32 	%r14006, %f46;
	setp.lt.s32 	%p2654, %r14006, 0;
	selp.b32 	%r19932, %r14005, %r14004, %p2654;
	xor.b32  	%r14007, %r14001, %r14006;
	shr.s32 	%r14008, %r14001, 31;
	xor.b32  	%r14009, %r14008, %r14001;
	xor.b32  	%r14010, %r14008, %r14002;
	cvt.u64.u32 	%rd7108, %r14009;
	shl.b64 	%rd7109, %rd7108, 32;
	cvt.u64.u32 	%rd7110, %r14010;
	or.b64  	%rd7111, %rd7109, %rd7110;
	cvt.rn.f64.s64 	%fd977, %rd7111;
	mul.f64 	%fd978, %fd977, 0d3BF921FB54442D19;
	cvt.rn.f32.f64 	%f8131, %fd978;
	neg.f32 	%f8132, %f8131;
	setp.lt.s32 	%p2655, %r14007, 0;
	selp.f32 	%f11503, %f8132, %f8131, %p2655;
	bra.uni 	$L__BB0_609;
$L__BB0_608:
	mov.f32 	%f8133, 0f00000000;
	mul.rn.f32 	%f11503, %f46, %f8133;
	mov.b32 	%r19932, 0;
$L__BB0_609:
	abs.f32 	%f8135, %f55;
	setp.ltu.f32 	%p2656, %f8135, 0f47CE4780;
	mul.rn.f32 	%f8136, %f11503, %f11503;
	and.b32  	%r14012, %r19932, 1;
	setp.eq.b32 	%p2657, %r14012, 1;
	selp.f32 	%f8137, 0f3F800000, %f11503, %p2657;
	fma.rn.f32 	%f8138, %f8136, %f8137, 0f00000000;
	fma.rn.f32 	%f8139, %f8136, 0f37CBAC00, 0fBAB607ED;
	selp.f32 	%f8140, %f8139, 0fB94D4153, %p2657;
	selp.f32 	%f8141, 0f3D2AAABB, 0f3C0885E4, %p2657;
	fma.rn.f32 	%f8142, %f8140, %f8136, %f8141;
	selp.f32 	%f8143, 0fBEFFFFFF, 0fBE2AAAA8, %p2657;
	fma.rn.f32 	%f8144, %f8142, %f8136, %f8143;
	fma.rn.f32 	%f8145, %f8144, %f8138, %f8137;
	and.b32  	%r14013, %r19932, 2;
	setp.eq.s32 	%p2658, %r14013, 0;
	mov.f32 	%f8146, 0f00000000;
	sub.f32 	%f8147, %f8146, %f8145;
	selp.f32 	%f8148, %f8145, %f8147, %p2658;
	neg.f32 	%f8134, %f8148;
	// begin inline asm
	{  cvt.rn.f16.f32 %rs3693, %f8134;}

	// end inline asm
	ld.global.u16 	%rs3701, [%rd36+1184];
	ld.global.u16 	%rs3695, [%rd37+1184];
	// begin inline asm
	{mul.f16 %rs3694,%rs3695,%rs3693;
}
	// end inline asm
	// begin inline asm
	{mul.f16 %rs3697,%rs2982,%rs3694;
}
	// end inline asm
	// begin inline asm
	{fma.rn.f16 %rs3700,%rs3701,%rs3692,%rs3697;
}
	// end inline asm
	st.shared.u16 	[%r50+1184], %rs3700;
	// begin inline asm
	{mul.f16 %rs3704,%rs3695,%rs3692;
}
	// end inline asm
	// begin inline asm
	{fma.rn.f16 %rs3707,%rs3701,%rs3693,%rs3704;
}
	// end inline asm
	st.shared.u16 	[%r50+9376], %rs3707;
	mov.u32 	%r19936, %r20580;
	mov.f32 	%f11504, %f11665;
	@%p2656 bra 	$L__BB0_617;
	setp.eq.f32 	%p2659, %f8135, 0f7F800000;
	@%p2659 bra 	$L__BB0_616;
	mov.b64 	%rd9279, 0;
	mov.b32 	%r19933, 0;
	mov.u64 	%rd9277, __cudart_i2opi_f;
	mov.b32 	%r14016, %f55;
	shl.b32 	%r14017, %r14016, 8;
	or.b32  	%r14018, %r14017, -2147483648;
	mov.u64 	%rd9278, %rd6;
$L__BB0_612:
	.pragma "nounroll";
	ld.global.nc.u32 	%r14015, [%rd9277];
	mad.wide.u32 	%rd7114, %r14015, %r14018, %rd9279;
	shr.u64 	%rd9279, %rd7114, 32;
	st.local.u32 	[%rd9278], %rd7114;
	add.s32 	%r19933, %r19933, 1;
	add.s64 	%rd9278, %rd9278, 4;
	add.s64 	%rd9277, %rd9277, 4;
	setp.ne.s32 	%p2660, %r19933, 6;
	@%p2660 bra 	$L__BB0_612;
	mov.b32 	%r14019, %f55;
	shr.u32 	%r14020, %r14019, 23;
	st.local.u32 	[%rd6+24], %rd9279;
	and.b32  	%r14021, %r14020, 31;
	and.b32  	%r14022, %r14020, 224;
	add.s32 	%r14023, %r14022, -128;
	shr.u32 	%r14024, %r14023, 5;
	mul.wide.u32 	%rd7115, %r14024, 4;
	sub.s64 	%rd7116, %rd6, %rd7115;
	ld.local.u32 	%r19934, [%rd7116+24];
	ld.local.u32 	%r19935, [%rd7116+20];
	setp.eq.s32 	%p2661, %r14021, 0;
	@%p2661 bra 	$L__BB0_615;
	mov.b32 	%r14025, %f55;
	shr.u32 	%r14026, %r14025, 23;
	and.b32  	%r14027, %r14026, 31;
	shf.l.wrap.b32 	%r19934, %r19935, %r19934, %r14027;
	and.b32  	%r14028, %r14026, 224;
	add.s32 	%r14029, %r14028, -128;
	shr.u32 	%r14030, %r14029, 5;
	mul.wide.u32 	%rd7117, %r14030, 4;
	sub.s64 	%rd7118, %rd6, %rd7117;
	ld.local.u32 	%r14031, [%rd7118+16];
	shf.l.wrap.b32 	%r19935, %r14031, %r19935, %r14027;
$L__BB0_615:
	shr.u32 	%r14032, %r19934, 30;
	shf.l.wrap.b32 	%r14033, %r19935, %r19934, 2;
	shl.b32 	%r14034, %r19935, 2;
	shr.u32 	%r14035, %r14033, 31;
	add.s32 	%r14036, %r14035, %r14032;
	neg.s32 	%r14037, %r14036;
	mov.b32 	%r14038, %f55;
	setp.lt.s32 	%p2662, %r14038, 0;
	selp.b32 	%r19936, %r14037, %r14036, %p2662;
	xor.b32  	%r14039, %r14033, %r14038;
	shr.s32 	%r14040, %r14033, 31;
	xor.b32  	%r14041, %r14040, %r14033;
	xor.b32  	%r14042, %r14040, %r14034;
	cvt.u64.u32 	%rd7119, %r14041;
	shl.b64 	%rd7120, %rd7119, 32;
	cvt.u64.u32 	%rd7121, %r14042;
	or.b64  	%rd7122, %rd7120, %rd7121;
	cvt.rn.f64.s64 	%fd979, %rd7122;
	mul.f64 	%fd980, %fd979, 0d3BF921FB54442D19;
	cvt.rn.f32.f64 	%f8150, %fd980;
	neg.f32 	%f8151, %f8150;
	setp.lt.s32 	%p2663, %r14039, 0;
	selp.f32 	%f11504, %f8151, %f8150, %p2663;
	bra.uni 	$L__BB0_617;
$L__BB0_616:
	mov.f32 	%f8152, 0f00000000;
	mul.rn.f32 	%f11504, %f55, %f8152;
	mov.b32 	%r19936, 0;
$L__BB0_617:
	abs.f32 	%f8154, %f55;
	setp.ltu.f32 	%p2664, %f8154, 0f47CE4780;
	add.s32 	%r14044, %r19936, 1;
	mul.rn.f32 	%f8155, %f11504, %f11504;
	and.b32  	%r14045, %r19936, 1;
	setp.eq.b32 	%p2665, %r14045, 1;
	selp.f32 	%f8156, %f11504, 0f3F800000, %p2665;
	fma.rn.f32 	%f8157, %f8155, %f8156, 0f00000000;
	fma.rn.f32 	%f8158, %f8155, 0f37CBAC00, 0fBAB607ED;
	selp.f32 	%f8159, 0fB94D4153, %f8158, %p2665;
	selp.f32 	%f8160, 0f3C0885E4, 0f3D2AAABB, %p2665;
	fma.rn.f32 	%f8161, %f8159, %f8155, %f8160;
	selp.f32 	%f8162, 0fBE2AAAA8, 0fBEFFFFFF, %p2665;
	fma.rn.f32 	%f8163, %f8161, %f8155, %f8162;
	fma.rn.f32 	%f8164, %f8163, %f8157, %f8156;
	and.b32  	%r14046, %r14044, 2;
	setp.eq.s32 	%p2666, %r14046, 0;
	mov.f32 	%f8165, 0f00000000;
	sub.f32 	%f8166, %f8165, %f8164;
	selp.f32 	%f8153, %f8164, %f8166, %p2666;
	// begin inline asm
	{  cvt.rn.f16.f32 %rs3711, %f8153;}

	// end inline asm
	mov.u32 	%r19940, %r20580;
	mov.f32 	%f11505, %f11665;
	@%p2664 bra 	$L__BB0_625;
	setp.eq.f32 	%p2667, %f8154, 0f7F800000;
	@%p2667 bra 	$L__BB0_624;
	mov.b64 	%rd9282, 0;
	mov.b32 	%r19937, 0;
	mov.u64 	%rd9280, __cudart_i2opi_f;
	mov.b32 	%r14049, %f55;
	shl.b32 	%r14050, %r14049, 8;
	or.b32  	%r14051, %r14050, -2147483648;
	mov.u64 	%rd9281, %rd5;
$L__BB0_620:
	.pragma "nounroll";
	ld.global.nc.u32 	%r14048, [%rd9280];
	mad.wide.u32 	%rd7125, %r14048, %r14051, %rd9282;
	shr.u64 	%rd9282, %rd7125, 32;
	st.local.u32 	[%rd9281], %rd7125;
	add.s32 	%r19937, %r19937, 1;
	add.s64 	%rd9281, %rd9281, 4;
	add.s64 	%rd9280, %rd9280, 4;
	setp.ne.s32 	%p2668, %r19937, 6;
	@%p2668 bra 	$L__BB0_620;
	mov.b32 	%r14052, %f55;
	shr.u32 	%r14053, %r14052, 23;
	st.local.u32 	[%rd5+24], %rd9282;
	and.b32  	%r14054, %r14053, 31;
	and.b32  	%r14055, %r14053, 224;
	add.s32 	%r14056, %r14055, -128;
	shr.u32 	%r14057, %r14056, 5;
	mul.wide.u32 	%rd7126, %r14057, 4;
	sub.s64 	%rd7127, %rd5, %rd7126;
	ld.local.u32 	%r19938, [%rd7127+24];
	ld.local.u32 	%r19939, [%rd7127+20];
	setp.eq.s32 	%p2669, %r14054, 0;
	@%p2669 bra 	$L__BB0_623;
	mov.b32 	%r14058, %f55;
	shr.u32 	%r14059, %r14058, 23;
	and.b32  	%r14060, %r14059, 31;
	shf.l.wrap.b32 	%r19938, %r19939, %r19938, %r14060;
	and.b32  	%r14061, %r14059, 224;
	add.s32 	%r14062, %r14061, -128;
	shr.u32 	%r14063, %r14062, 5;
	mul.wide.u32 	%rd7128, %r14063, 4;
	sub.s64 	%rd7129, %rd5, %rd7128;
	ld.local.u32 	%r14064, [%rd7129+16];
	shf.l.wrap.b32 	%r19939, %r14064, %r19939, %r14060;
$L__BB0_623:
	shr.u32 	%r14065, %r19938, 30;
	shf.l.wrap.b32 	%r14066, %r19939, %r19938, 2;
	shl.b32 	%r14067, %r19939, 2;
	shr.u32 	%r14068, %r14066, 31;
	add.s32 	%r14069, %r14068, %r14065;
	neg.s32 	%r14070, %r14069;
	mov.b32 	%r14071, %f55;
	setp.lt.s32 	%p2670, %r14071, 0;
	selp.b32 	%r19940, %r14070, %r14069, %p2670;
	xor.b32  	%r14072, %r14066, %r14071;
	shr.s32 	%r14073, %r14066, 31;
	xor.b32  	%r14074, %r14073, %r14066;
	xor.b32  	%r14075, %r14073, %r14067;
	cvt.u64.u32 	%rd7130, %r14074;
	shl.b64 	%rd7131, %rd7130, 32;
	cvt.u64.u32 	%rd7132, %r14075;
	or.b64  	%rd7133, %rd7131, %rd7132;
	cvt.rn.f64.s64 	%fd981, %rd7133;
	mul.f64 	%fd982, %fd981, 0d3BF921FB54442D19;
	cvt.rn.f32.f64 	%f8168, %fd982;
	neg.f32 	%f8169, %f8168;
	setp.lt.s32 	%p2671, %r14072, 0;
	selp.f32 	%f11505, %f8169, %f8168, %p2671;
	bra.uni 	$L__BB0_625;
$L__BB0_624:
	mov.f32 	%f8170, 0f00000000;
	mul.rn.f32 	%f11505, %f55, %f8170;
	mov.b32 	%r19940, 0;
$L__BB0_625:
	abs.f32 	%f8172, %f64;
	setp.ltu.f32 	%p2672, %f8172, 0f47CE4780;
	mul.rn.f32 	%f8173, %f11505, %f11505;
	and.b32  	%r14077, %r19940, 1;
	setp.eq.b32 	%p2673, %r14077, 1;
	selp.f32 	%f8174, 0f3F800000, %f11505, %p2673;
	fma.rn.f32 	%f8175, %f8173, %f8174, 0f00000000;
	fma.rn.f32 	%f8176, %f8173, 0f37CBAC00, 0fBAB607ED;
	selp.f32 	%f8177, %f8176, 0fB94D4153, %p2673;
	selp.f32 	%f8178, 0f3D2AAABB, 0f3C0885E4, %p2673;
	fma.rn.f32 	%f8179, %f8177, %f8173, %f8178;
	selp.f32 	%f8180, 0fBEFFFFFF, 0fBE2AAAA8, %p2673;
	fma.rn.f32 	%f8181, %f8179, %f8173, %f8180;
	fma.rn.f32 	%f8182, %f8181, %f8175, %f8174;
	and.b32  	%r14078, %r19940, 2;
	setp.eq.s32 	%p2674, %r14078, 0;
	mov.f32 	%f8183, 0f00000000;
	sub.f32 	%f8184, %f8183, %f8182;
	selp.f32 	%f8185, %f8182, %f8184, %p2674;
	neg.f32 	%f8171, %f8185;
	// begin inline asm
	{  cvt.rn.f16.f32 %rs3712, %f8171;}

	// end inline asm
	ld.global.u16 	%rs3720, [%rd36+1216];
	ld.global.u16 	%rs3714, [%rd37+1216];
	// begin inline asm
	{mul.f16 %rs3713,%rs3714,%rs3712;
}
	// end inline asm
	// begin inline asm
	{mul.f16 %rs3716,%rs2982,%rs3713;
}
	// end inline asm
	// begin inline asm
	{fma.rn.f16 %rs3719,%rs3720,%rs3711,%rs3716;
}
	// end inline asm
	st.shared.u16 	[%r50+1216], %rs3719;
	// begin inline asm
	{mul.f16 %rs3723,%rs3714,%rs3711;
}
	// end inline asm
	// begin inline asm
	{fma.rn.f16 %rs3726,%rs3720,%rs3712,%rs3723;
}
	// end inline asm
	st.shared.u16 	[%r50+9408], %rs3726;
	mov.u32 	%r19944, %r20588;
	mov.f32 	%f11506, %f11667;
	@%p2672 bra 	$L__BB0_633;
	setp.eq.f32 	%p2675, %f8172, 0f7F800000;
	@%p2675 bra 	$L__BB0_632;
	mov.b64 	%rd9285, 0;
	mov.b32 	%r19941, 0;
	mov.u64 	%rd9283, __cudart_i2opi_f;
	mov.b32 	%r14081, %f64;
	shl.b32 	%r14082, %r14081, 8;
	or.b32  	%r14083, %r14082, -2147483648;
	mov.u64 	%rd9284, %rd6;
$L__BB0_628:
	.pragma "nounroll";
	ld.global.nc.u32 	%r14080, [%rd9283];
	mad.wide.u32 	%rd7136, %r14080, %r14083, %rd9285;
	shr.u64 	%rd9285, %rd7136, 32;
	st.local.u32 	[%rd9284], %rd7136;
	add.s32 	%r19941, %r19941, 1;
	add.s64 	%rd9284, %rd9284, 4;
	add.s64 	%rd9283, %rd9283, 4;
	setp.ne.s32 	%p2676, %r19941, 6;
	@%p2676 bra 	$L__BB0_628;
	mov.b32 	%r14084, %f64;
	shr.u32 	%r14085, %r14084, 23;
	st.local.u32 	[%rd6+24], %rd9285;
	and.b32  	%r14086, %r14085, 31;
	and.b32  	%r14087, %r14085, 224;
	add.s32 	%r14088, %r14087, -128;
	shr.u32 	%r14089, %r14088, 5;
	mul.wide.u32 	%rd7137, %r14089, 4;
	sub.s64 	%rd7138, %rd6, %rd7137;
	ld.local.u32 	%r19942, [%rd7138+24];
	ld.local.u32 	%r19943, [%rd7138+20];
	setp.eq.s32 	%p2677, %r14086, 0;
	@%p2677 bra 	$L__BB0_631;
	mov.b32 	%r14090, %f64;
	shr.u32 	%r14091, %r14090, 23;
	and.b32  	%r14092, %r14091, 31;
	shf.l.wrap.b32 	%r19942, %r19943, %r19942, %r14092;
	and.b32  	%r14093, %r14091, 224;
	add.s32 	%r14094, %r14093, -128;
	shr.u32 	%r14095, %r14094, 5;
	mul.wide.u32 	%rd7139, %r14095, 4;
	sub.s64 	%rd7140, %rd6, %rd7139;
	ld.local.u32 	%r14096, [%rd7140+16];
	shf.l.wrap.b32 	%r19943, %r14096, %r19943, %r14092;
$L__BB0_631:
	shr.u32 	%r14097, %r19942, 30;
	shf.l.wrap.b32 	%r14098, %r19943, %r19942, 2;
	shl.b32 	%r14099, %r19943, 2;
	shr.u32 	%r14100, %r14098, 31;
	add.s32 	%r14101, %r14100, %r14097;
	neg.s32 	%r14102, %r14101;
	mov.b32 	%r14103, %f64;
	setp.lt.s32 	%p2678, %r14103, 0;
	selp.b32 	%r19944, %r14102, %r14101, %p2678;
	xor.b32  	%r14104, %r14098, %r14103;
	shr.s32 	%r14105, %r14098, 31;
	xor.b32  	%r14106, %r14105, %r14098;
	xor.b32  	%r14107, %r14105, %r14099;
	cvt.u64.u32 	%rd7141, %r14106;
	shl.b64 	%rd7142, %rd7141, 32;
	cvt.u64.u32 	%rd7143, %r14107;
	or.b64  	%rd7144, %rd7142, %rd7143;
	cvt.rn.f64.s64 	%fd983, %rd7144;
	mul.f64 	%fd984, %fd983, 0d3BF921FB54442D19;
	cvt.rn.f32.f64 	%f8187, %fd984;
	neg.f32 	%f8188, %f8187;
	setp.lt.s32 	%p2679, %r14104, 0;
	selp.f32 	%f11506, %f8188, %f8187, %p2679;
	bra.uni 	$L__BB0_633;
$L__BB0_632:
	mov.f32 	%f8189, 0f00000000;
	mul.rn.f32 	%f11506, %f64, %f8189;
	mov.b32 	%r19944, 0;
$L__BB0_633:
	abs.f32 	%f8191, %f64;
	setp.ltu.f32 	%p2680, %f8191, 0f47CE4780;
	add.s32 	%r14109, %r19944, 1;
	mul.rn.f32 	%f8192, %f11506, %f11506;
	and.b32  	%r14110, %r19944, 1;
	setp.eq.b32 	%p2681, %r14110, 1;
	selp.f32 	%f8193, %f11506, 0f3F800000, %p2681;
	fma.rn.f32 	%f8194, %f8192, %f8193, 0f00000000;
	fma.rn.f32 	%f8195, %f8192, 0f37CBAC00, 0fBAB607ED;
	selp.f32 	%f8196, 0fB94D4153, %f8195, %p2681;
	selp.f32 	%f8197, 0f3C0885E4, 0f3D2AAABB, %p2681;
	fma.rn.f32 	%f8198, %f8196, %f8192, %f8197;
	selp.f32 	%f8199, 0fBE2AAAA8, 0fBEFFFFFF, %p2681;
	fma.rn.f32 	%f8200, %f8198, %f8192, %f8199;
	fma.rn.f32 	%f8201, %f8200, %f8194, %f8193;
	and.b32  	%r14111, %r14109, 2;
	setp.eq.s32 	%p2682, %r14111, 0;
	mov.f32 	%f8202, 0f00000000;
	sub.f32 	%f8203, %f8202, %f8201;
	selp.f32 	%f8190, %f8201, %f8203, %p2682;
	// begin inline asm
	{  cvt.rn.f16.f32 %rs3730, %f8190;}

	// end inline asm
	mov.u32 	%r19948, %r20588;
	mov.f32 	%f11507, %f11667;
	@%p2680 bra 	$L__BB0_641;
	setp.eq.f32 	%p2683, %f8191, 0f7F800000;
	@%p2683 bra 	$L__BB0_640;
	mov.b64 	%rd9288, 0;
	mov.b32 	%r19945, 0;
	mov.u64 	%rd9286, __cudart_i2opi_f;
	mov.b32 	%r14114, %f64;
	shl.b32 	%r14115, %r14114, 8;
	or.b32  	%r14116, %r14115, -2147483648;
	mov.u64 	%rd9287, %rd5;
$L__BB0_636:
	.pragma "nounroll";
	ld.global.nc.u32 	%r14113, [%rd9286];
	mad.wide.u32 	%rd7147, %r14113, %r14116, %rd9288;
	shr.u64 	%rd9288, %rd7147, 32;
	st.local.u32 	[%rd9287], %rd7147;
	add.s32 	%r19945, %r19945, 1;
	add.s64 	%rd9287, %rd9287, 4;
	add.s64 	%rd9286, %rd9286, 4;
	setp.ne.s32 	%p2684, %r19945, 6;
	@%p2684 bra 	$L__BB0_636;
	mov.b32 	%r14117, %f64;
	shr.u32 	%r14118, %r14117, 23;
	st.local.u32 	[%rd5+24], %rd9288;
	and.b32  	%r14119, %r14118, 31;
	and.b32  	%r14120, %r14118, 224;
	add.s32 	%r14121, %r14120, -128;
	shr.u32 	%r14122, %r14121, 5;
	mul.wide.u32 	%rd7148, %r14122, 4;
	sub.s64 	%rd7149, %rd5, %rd7148;
	ld.local.u32 	%r19946, [%rd7149+24];
	ld.local.u32 	%r19947, [%rd7149+20];
	setp.eq.s32 	%p2685, %r14119, 0;
	@%p2685 bra 	$L__BB0_639;
	mov.b32 	%r14123, %f64;
	shr.u32 	%r14124, %r14123, 23;
	and.b32  	%r14125, %r14124, 31;
	shf.l.wrap.b32 	%r19946, %r19947, %r19946, %r14125;
	and.b32  	%r14126, %r14124, 224;
	add.s32 	%r14127, %r14126, -128;
	shr.u32 	%r14128, %r14127, 5;
	mul.wide.u32 	%rd7150, %r14128, 4;
	sub.s64 	%rd7151, %rd5, %rd7150;
	ld.local.u32 	%r14129, [%rd7151+16];
	shf.l.wrap.b32 	%r19947, %r14129, %r19947, %r14125;
$L__BB0_639:
	shr.u32 	%r14130, %r19946, 30;
	shf.l.wrap.b32 	%r14131, %r19947, %r19946, 2;
	shl.b32 	%r14132, %r19947, 2;
	shr.u32 	%r14133, %r14131, 31;
	add.s32 	%r14134, %r14133, %r14130;
	neg.s32 	%r14135, %r14134;
	mov.b32 	%r14136, %f64;
	setp.lt.s32 	%p2686, %r14136, 0;
	selp.b32 	%r19948, %r14135, %r14134, %p2686;
	xor.b32  	%r14137, %r14131, %r14136;
	shr.s32 	%r14138, %r14131, 31;
	xor.b32  	%r14139, %r14138, %r14131;
	xor.b32  	%r14140, %r14138, %r14132;
	cvt.u64.u32 	%rd7152, %r14139;
	shl.b64 	%rd7153, %rd7152, 32;
	cvt.u64.u32 	%rd7154, %r14140;
	or.b64  	%rd7155, %rd7153, %rd7154;
	cvt.rn.f64.s64 	%fd985, %rd7155;
	mul.f64 	%fd986, %fd985, 0d3BF921FB54442D19;
	cvt.rn.f32.f64 	%f8205, %fd986;
	neg.f32 	%f8206, %f8205;
	setp.lt.s32 	%p2687, %r14137, 0;
	selp.f32 	%f11507, %f8206, %f8205, %p2687;
	bra.uni 	$L__BB0_641;
$L__BB0_640:
	mov.f32 	%f8207, 0f00000000;
	mul.rn.f32 	%f11507, %f64, %f8207;
	mov.b32 	%r19948, 0;
$L__BB0_641:
	abs.f32 	%f8209, %f74;
	setp.ltu.f32 	%p2688, %f8209, 0f47CE4780;
	mul.rn.f32 	%f8210, %f11507, %f11507;
	and.b32  	%r14142, %r19948, 1;
	setp.eq.b32 	%p2689, %r14142, 1;
	selp.f32 	%f8211, 0f3F800000, %f11507, %p2689;
	fma.rn.f32 	%f8212, %f8210, %f8211, 0f00000000;
	fma.rn.f32 	%f8213, %f8210, 0f37CBAC00, 0fBAB607ED;
	selp.f32 	%f8214, %f8213, 0fB94D4153, %p2689;
	selp.f32 	%f8215, 0f3D2AAABB, 0f3C0885E4, %p2689;
	fma.rn.f32 	%f8216, %f8214, %f8210, %f8215;
	selp.f32 	%f8217, 0fBEFFFFFF, 0fBE2AAAA8, %p2689;
	fma.rn.f32 	%f8218, %f8216, %f8210, %f8217;
	fma.rn.f32 	%f8219, %f8218, %f8212, %f8211;
	and.b32  	%r14143, %r19948, 2;
	setp.eq.s32 	%p2690, %r14143, 0;
	mov.f32 	%f8220, 0f00000000;
	sub.f32 	%f8221, %f8220, %f8219;
	selp.f32 	%f8222, %f8219, %f8221, %p2690;
	neg.f32 	%f8208, %f8222;
	// begin inline asm
	{  cvt.rn.f16.f32 %rs3731, %f8208;}

	// end inline asm
	ld.global.u16 	%rs3739, [%rd36+1248];
	ld.global.u16 	%rs3733, [%rd37+1248];
	// begin inline asm
	{mul.f16 %rs3732,%rs3733,%rs3731;
}
	// end inline asm
	// begin inline asm
	{mul.f16 %rs3735,%rs2982,%rs3732;
}
	// end inline asm
	// begin inline asm
	{fma.rn.f16 %rs3738,%rs3739,%rs3730,%rs3735;
}
	// end inline asm
	st.shared.u16 	[%r50+1248], %rs3738;
	// begin inline asm
	{mul.f16 %rs3742,%rs3733,%rs3730;
}
	// end inline asm
	// begin inline asm
	{fma.rn.f16 %rs3745,%rs3739,%rs3731,%rs3742;
}
	// end inline asm
	st.shared.u16 	[%r50+9440], %rs3745;
	mov.u32 	%r19952, %r20596;
	mov.f32 	%f11508, %f11669;
	@%p2688 bra 	$L__BB0_649;
	setp.eq.f32 	%p2691, %f8209, 0f7F800000;
	@%p2691 bra 	$L__BB0_648;
	mov.b64 	%rd9291, 0;
	mov.b32 	%r19949, 0;
	mov.u64 	%rd9289, __cudart_i2opi_f;
	mov.b32 	%r14146, %f74;
	shl.b32 	%r14147, %r14146, 8;
	or.b32  	%r14148, %r14147, -2147483648;
	mov.u64 	%rd9290, %rd6;
$L__BB0_644:
	.pragma "nounroll";
	ld.global.nc.u32 	%r14145, [%rd9289];
	mad.wide.u32 	%rd7158, %r14145, %r14148, %rd9291;
	shr.u64 	%rd9291, %rd7158, 32;
	st.local.u32 	[%rd9290], %rd7158;
	add.s32 	%r19949, %r19949, 1;
	add.s64 	%rd9290, %rd9290, 4;
	add.s64 	%rd9289, %rd9289, 4;
	setp.ne.s32 	%p2692, %r19949, 6;
	@%p2692 bra 	$L__BB0_644;
	mov.b32 	%r14149, %f74;
	shr.u32 	%r14150, %r14149, 23;
	st.local.u32 	[%rd6+24], %rd9291;
	and.b32  	%r14151, %r14150, 31;
	and.b32  	%r14152, %r14150, 224;
	add.s32 	%r14153, %r14152, -128;
	shr.u32 	%r14154, %r14153, 5;
	mul.wide.u32 	%rd7159, %r14154, 4;
	sub.s64 	%rd7160, %rd6, %rd7159;
	ld.local.u32 	%r19950, [%rd7160+24];
	ld.local.u32 	%r19951, [%rd7160+20];
	setp.eq.s32 	%p2693, %r14151, 0;
	@%p2693 bra 	$L__BB0_647;
	mov.b32 	%r14155, %f74;
	shr.u32 	%r14156, %r14155, 23;
	and.b32  	%r14157, %r14156, 31;
	shf.l.wrap.b32 	%r19950, %r19951, %r19950, %r14157;
	and.b32  	%r14158, %r14156, 224;
	add.s32 	%r14159, %r14158, -128;
	shr.u32 	%r14160, %r14159, 5;
	mul.wide.u32 	%rd7161, %r14160, 4;
	sub.s64 	%rd7162, %rd6, %rd7161;
	ld.local.u32 	%r14161, [%rd7162+16];
	shf.l.wrap.b32 	%r19951, %r14161, %r19951, %r14157;
$L__BB0_647:
	shr.u32 	%r14162, %r19950, 30;
	shf.l.wrap.b32 	%r14163, %r19951, %r19950, 2;
	shl.b32 	%r14164, %r19951, 2;
	shr.u32 	%r14165, %r14163, 31;
	add.s32 	%r14166, %r14165, %r14162;
	neg.s32 	%r14167, %r14166;
	mov.b32 	%r14168, %f74;
	setp.lt.s32 	%p2694, %r14168, 0;
	selp.b32 	%r19952, %r14167, %r14166, %p2694;
	xor.b32  	%r14169, %r14163, %r14168;
	shr.s32 	%r14170, %r14163, 31;
	xor.b32  	%r14171, %r14170, %r14163;
	xor.b32  	%r14172, %r14170, %r14164;
	cvt.u64.u32 	%rd7163, %r14171;
	shl.b64 	%rd7164, %rd7163, 32;
	cvt.u64.u32 	%rd7165, %r14172;
	or.b64  	%rd7166, %rd7164, %rd7165;
	cvt.rn.f64.s64 	%fd987, %rd7166;
	mul.f64 	%fd988, %fd987, 0d3BF921FB54442D19;
	cvt.rn.f32.f64 	%f8224, %fd988;
	neg.f32 	%f8225, %f8224;
	setp.lt.s32 	%p2695, %r14169, 0;
	selp.f32 	%f11508, %f8225, %f8224, %p2695;
	bra.uni 	$L__BB0_649;
$L__BB0_648:
	mov.f32 	%f8226, 0f00000000;
	mul.rn.f32 	%f11508, %f74, %f8226;
	mov.b32 	%r19952, 0;
$L__BB0_649:
	abs.f32 	%f8228, %f74;
	setp.ltu.f32 	%p2696, %f8228, 0f47CE4780;
	add.s32 	%r14174, %r19952, 1;
	mul.rn.f32 	%f8229, %f11508, %f11508;
	and.b32  	%r14175, %r19952, 1;
	setp.eq.b32 	%p2697, %r14175, 1;
	selp.f32 	%f8230, %f11508, 0f3F800000, %p2697;
	fma.rn.f32 	%f8231, %f8229, %f8230, 0f00000000;
	fma.rn.f32 	%f8232, %f8229, 0f37CBAC00, 0fBAB607ED;
	selp.f32 	%f8233, 0fB94D4153, %f8232, %p2697;
	selp.f32 	%f8234, 0f3C0885E4, 0f3D2AAABB, %p2697;
	fma.rn.f32 	%f8235, %f8233, %f8229, %f8234;
	selp.f32 	%f8236, 0fBE2AAAA8, 0fBEFFFFFF, %p2697;
	fma.rn.f32 	%f8237, %f8235, %f8229, %f8236;
	fma.rn.f32 	%f8238, %f8237, %f8231, %f8230;
	and.b32  	%r14176, %r14174, 2;
	setp.eq.s32 	%p2698, %r14176, 0;
	mov.f32 	%f8239, 0f00000000;
	sub.f32 	%f8240, %f8239, %f8238;
	selp.f32 	%f8227, %f8238, %f8240, %p2698;
	// begin inline asm
	{  cvt.rn.f16.f32 %rs3749, %f8227;}

	// end inline asm
	mov.u32 	%r19956, %r20596;
	mov.f32 	%f11509, %f11669;
	@%p2696 bra 	$L__BB0_657;
	setp.eq.f32 	%p2699, %f8228, 0f7F800000;
	@%p2699 bra 	$L__BB0_656;
	mov.b64 	%rd9294, 0;
	mov.b32 	%r19953, 0;
	mov.u64 	%rd9292, __cudart_i2opi_f;
	mov.b32 	%r14179, %f74;
	shl.b32 	%r14180, %r14179, 8;
	or.b32  	%r14181, %r14180, -2147483648;
	mov.u64 	%rd9293, %rd5;
$L__BB0_652:
	.pragma "nounroll";
	ld.global.nc.u32 	%r14178, [%rd9292];
	mad.wide.u32 	%rd7169, %r14178, %r14181, %rd9294;
	shr.u64 	%rd9294, %rd7169, 32;
	st.local.u32 	[%rd9293], %rd7169;
	add.s32 	%r19953, %r19953, 1;
	add.s64 	%rd9293, %rd9293, 4;
	add.s64 	%rd9292, %rd9292, 4;
	setp.ne.s32 	%p2700, %r19953, 6;
	@%p2700 bra 	$L__BB0_652;
	mov.b32 	%r14182, %f74;
	shr.u32 	%r14183, %r14182, 23;
	st.local.u32 	[%rd5+24], %rd9294;
	and.b32  	%r14184, %r14183, 31;
	and.b32  	%r14185, %r14183, 224;
	add.s32 	%r14186, %r14185, -128;
	shr.u32 	%r14187, %r14186, 5;
	mul.wide.u32 	%rd7170, %r14187, 4;
	sub.s64 	%rd7171, %rd5, %rd7170;
	ld.local.u32 	%r19954, [%rd7171+24];
	ld.local.u32 	%r19955, [%rd7171+20];
	setp.eq.s32 	%p2701, %r14184, 0;
	@%p2701 bra 	$L__BB0_655;
	mov.b32 	%r14188, %f74;
	shr.u32 	%r14189, %r14188, 23;
	and.b32  	%r14190, %r14189, 31;
	shf.l.wrap.b32 	%r19954, %r19955, %r19954, %r14190;
	and.b32  	%r14191, %r14189, 224;
	add.s32 	%r14192, %r14191, -128;
	shr.u32 	%r14193, %r14192, 5;
	mul.wide.u32 	%rd7172, %r14193, 4;
	sub.s64 	%rd7173, %rd5, %rd7172;
	ld.local.u32 	%r14194, [%rd7173+16];
	shf.l.wrap.b32 	%r19955, %r14194, %r19955, %r14190;
$L__BB0_655:
	shr.u32 	%r14195, %r19954, 30;
	shf.l.wrap.b32 	%r14196, %r19955, %r19954, 2;
	shl.b32 	%r14197, %r19955, 2;
	shr.u32 	%r14198, %r14196, 31;
	add.s32 	%r14199, %r14198, %r14195;
	neg.s32 	%r14200, %r14199;
	mov.b32 	%r14201, %f74;
	setp.lt.s32 	%p2702, %r14201, 0;
	selp.b32 	%r19956, %r14200, %r14199, %p2702;
	xor.b32  	%r14202, %r14196, %r14201;
	shr.s32 	%r14203, %r14196, 31;
	xor.b32  	%r14204, %r14203, %r14196;
	xor.b32  	%r14205, %r14203, %r14197;
	cvt.u64.u32 	%rd7174, %r14204;
	shl.b64 	%rd7175, %rd7174, 32;
	cvt.u64.u32 	%rd7176, %r14205;
	or.b64  	%rd7177, %rd7175, %rd7176;
	cvt.rn.f64.s64 	%fd989, %rd7177;
	mul.f64 	%fd990, %fd989, 0d3BF921FB54442D19;
	cvt.rn.f32.f64 	%f8242, %fd990;
	neg.f32 	%f8243, %f8242;
	setp.lt.s32 	%p2703, %r14202, 0;
	selp.f32 	%f11509, %f8243, %f8242, %p2703;
	bra.uni 	$L__BB0_657;
$L__BB0_656:
	mov.f32 	%f8244, 0f00000000;
	mul.rn.f32 	%f11509, %f74, %f8244;
	mov.b32 	%r19956, 0;
$L__BB0_657:
	abs.f32 	%f8246, %f84;
	setp.ltu.f32 	%p2704, %f8246, 0f47CE4780;
	mul.rn.f32 	%f8247, %f11509, %f11509;
	and.b32  	%r14207, %r19956, 1;
	setp.eq.b32 	%p2705, %r14207, 1;
	selp.f32 	%f8248, 0f3F800000, %f11509, %p2705;
	fma.rn.f32 	%f8249, %f8247, %f8248, 0f00000000;
	fma.rn.f32 	%f8250, %f8247, 0f37CBAC00, 0fBAB607ED;
	selp.f32 	%f8251, %f8250, 0fB94D4153, %p2705;
	selp.f32 	%f8252, 0f3D2AAABB, 0f3C0885E4, %p2705;
	fma.rn.f32 	%f8253, %f8251, %f8247, %f8252;
	selp.f32 	%f8254, 0fBEFFFFFF, 0fBE2AAAA8, %p2705;
	fma.rn.f32 	%f8255, %f8253, %f8247, %f8254;
	fma.rn.f32 	%f8256, %f8255, %f8249, %f8248;
	and.b32  	%r14208, %r19956, 2;
	setp.eq.s32 	%p2706, %r14208, 0;
	mov.f32 	%f8257, 0f00000000;
	sub.f32 	%f8258, %f8257, %f8256;
	selp.f32 	%f8259, %f8256, %f8258, %p2706;
	neg.f32 	%f8245, %f8259;
	// begin inline asm
	{  cvt.rn.f16.f32 %rs3750, %f8245;}

	// end inline asm
	ld.global.u16 	%rs3758, [%rd36+1280];
	ld.global.u16 	%rs3752, [%rd37+1280];
	// begin inline asm
	{mul.f16 %rs3751,%rs3752,%rs3750;
}
	// end inline asm
	// begin inline asm
	{mul.f16 %rs3754,%rs2982,%rs3751;
}
	// end inline asm
	// begin inline asm
	{fma.rn.f16 %rs3757,%rs3758,%rs3749,%rs3754;
}
	// end inline asm
	st.shared.u16 	[%r50+1280], %rs3757;
	// begin inline asm
	{mul.f16 %rs3761,%rs3752,%rs3749;
}
	// end inline asm
	// begin inline asm
	{fma.rn.f16 %rs3764,%rs3758,%rs3750,%rs3761;
}
	// end inline asm
	st.shared.u16 	[%r50+9472], %rs3764;
	mov.u32 	%r19960, %r20604;
	mov.f32 	%f11510, %f11671;
	@%p2704 bra 	$L__BB0_665;
	setp.eq.f32 	%p2707, %f8246, 0f7F800000;
	@%p2707 bra 	$L__BB0_664;
	mov.b64 	%rd9297, 0;
	mov.b32 	%r19957, 0;
	mov.u64 	%rd9295, __cudart_i2opi_f;
	mov.b32 	%r14211, %f84;
	shl.b32 	%r14212, %r14211, 8;
	or.b32  	%r14213, %r14212, -2147483648;
	mov.u64 	%rd9296, %rd6;
$L__BB0_660:
	.pragma "nounroll";
	ld.global.nc.u32 	%r14210, [%rd9295];
	mad.wide.u32 	%rd7180, %r14210, %r14213, %rd9297;
	shr.u64 	%rd9297, %rd7180, 32;
	st.local.u32 	[%rd9296], %rd7180;
	add.s32 	%r19957, %r19957, 1;
	add.s64 	%rd9296, %rd9296, 4;
	add.s64 	%rd9295, %rd9295, 4;
	setp.ne.s32 	%p2708, %r19957, 6;
	@%p2708 bra 	$L__BB0_660;
	mov.b32 	%r14214, %f84;
	shr.u32 	%r14215, %r14214, 23;
	st.local.u32 	[%rd6+24], %rd9297;
	and.b32  	%r14216, %r14215, 31;
	and.b32  	%r14217, %r14215, 224;
	add.s32 	%r14218, %r14217, -128;
	shr.u32 	%r14219, %r14218, 5;
	mul.wide.u32 	%rd7181, %r14219, 4;
	sub.s64 	%rd7182, %rd6, %rd7181;
	ld.local.u32 	%r19958, [%rd7182+24];
	ld.local.u32 	%r19959, [%rd7182+20];
	setp.eq.s32 	%p2709, %r14216, 0;
	@%p2709 bra 	$L__BB0_663;
	mov.b32 	%r14220, %f84;
	shr.u32 	%r14221, %r14220, 23;
	and.b32  	%r14222, %r14221, 31;
	shf.l.wrap.b32 	%r19958, %r19959, %r19958, %r14222;
	and.b32  	%r14223, %r14221, 224;
	add.s32 	%r14224, %r14223, -128;
	shr.u32 	%r14225, %r14224, 5;
	mul.wide.u32 	%rd7183, %r14225, 4;
	sub.s64 	%rd7184, %rd6, %rd7183;
	ld.local.u32 	%r14226, [%rd7184+16];
	shf.l.wrap.b32 	%r19959, %r14226, %r19959, %r14222;
$L__BB0_663:
	shr.u32 	%r14227, %r19958, 30;
	shf.l.wrap.b32 	%r14228, %r19959, %r19958, 2;
	shl.b32 	%r14229, %r19959, 2;
	shr.u32 	%r14230, %r14228, 31;
	add.s32 	%r14231, %r14230, %r14227;
	neg.s32 	%r14232, %r14231;
	mov.b32 	%r14233, %f84;
	setp.lt.s32 	%p2710, %r14233, 0;
	selp.b32 	%r19960, %r14232, %r14231, %p2710;
	xor.b32  	%r14234, %r14228, %r14233;
	shr.s32 	%r14235, %r14228, 31;
	xor.b32  	%r14236, %r14235, %r14228;
	xor.b32  	%r14237, %r14235, %r14229;
	cvt.u64.u32 	%rd7185, %r14236;
	shl.b64 	%rd7186, %rd7185, 32;
	cvt.u64.u32 	%rd7187, %r14237;
	or.b64  	%rd7188, %rd7186, %rd7187;
	cvt.rn.f64.s64 	%fd991, %rd7188;
	mul.f64 	%fd992, %fd991, 0d3BF921FB54442D19;
	cvt.rn.f32.f64 	%f8261, %fd992;
	neg.f32 	%f8262, %f8261;
	setp.lt.s32 	%p2711, %r14234, 0;
	selp.f32 	%f11510, %f8262, %f8261, %p2711;
	bra.uni 	$L__BB0_665;
$L__BB0_664:
	mov.f32 	%f8263, 0f00000000;
	mul.rn.f32 	%f11510, %f84, %f8263;
	mov.b32 	%r19960, 0;
$L__BB0_665:
	abs.f32 	%f8265, %f84;
	setp.ltu.f32 	%p2712, %f8265, 0f47CE4780;
	add.s32 	%r14239, %r19960, 1;
	mul.rn.f32 	%f8266, %f11510, %f11510;
	and.b32  	%r14240, %r19960, 1;
	setp.eq.b32 	%p2713, %r14240, 1;
	selp.f32 	%f8267, %f11510, 0f3F800000, %p2713;
	fma.rn.f32 	%f8268, %f8266, %f8267, 0f00000000;
	fma.rn.f32 	%f8269, %f8266, 0f37CBAC00, 0fBAB607ED;
	selp.f32 	%f8270, 0fB94D4153, %f8269, %p2713;
	selp.f32 	%f8271, 0f3C0885E4, 0f3D2AAABB, %p2713;
	fma.rn.f32 	%f8272, %f8270, %f8266, %f8271;
	selp.f32 	%f8273, 0fBE2AAAA8, 0fBEFFFFFF, %p2713;
	fma.rn.f32 	%f8274, %f8272, %f8266, %f8273;
	fma.rn.f32 	%f8275, %f8274, %f8268, %f8267;
	and.b32  	%r14241, %r14239, 2;
	setp.eq.s32 	%p2714, %r14241, 0;
	mov.f32 	%f8276, 0f00000000;
	sub.f32 	%f8277, %f8276, %f8275;
	selp.f32 	%f8264, %f8275, %f8277, %p2714;
	// begin inline asm
	{  cvt.rn.f16.f32 %rs3768, %f8264;}

	// end inline asm
	mov.u32 	%r19964, %r20604;
	mov.f32 	%f11511, %f11671;
	@%p2712 bra 	$L__BB0_673;
	setp.eq.f32 	%p2715, %f8265, 0f7F800000;
	@%p2715 bra 	$L__BB0_672;
	mov.b64 	%rd9300, 0;
	mov.b32 	%r19961, 0;
	mov.u64 	%rd9298, __cudart_i2opi_f;
	mov.b32 	%r14244, %f84;
	shl.b32 	%r14245, %r14244, 8;
	or.b32  	%r14246, %r14245, -2147483648;
	mov.u64 	%rd9299, %rd5;
$L__BB0_668:
	.pragma "nounroll";
	ld.global.nc.u32 	%r14243, [%rd9298];
	mad.wide.u32 	%rd7191, %r14243, %r14246, %rd9300;
	shr.u64 	%rd9300, %rd7191, 32;
	st.local.u32 	[%rd9299], %rd7191;
	add.s32 	%r19961, %r19961, 1;
	add.s64 	%rd9299, %rd9299, 4;
	add.s64 	%rd9298, %rd9298, 4;
	setp.ne.s32 	%p2716, %r19961, 6;
	@%p2716 bra 	$L__BB0_668;
	mov.b32 	%r14247, %f84;
	shr.u32 	%r14248, %r14247, 23;
	st.local.u32 	[%rd5+24], %rd9300;
	and.b32  	%r14249, %r14248, 31;
	and.b32  	%r14250, %r14248, 224;
	add.s32 	%r14251, %r14250, -128;
	shr.u32 	%r14252, %r14251, 5;
	mul.wide.u32 	%rd7192, %r14252, 4;
	sub.s64 	%rd7193, %rd5, %rd7192;
	ld.local.u32 	%r19962, [%rd7193+24];
	ld.local.u32 	%r19963, [%rd7193+20];
	setp.eq.s32 	%p2717, %r14249, 0;
	@%p2717 bra 	$L__BB0_671;
	mov.b32 	%r14253, %f84;
	shr.u32 	%r14254, %r14253, 23;
	and.b32  	%r14255, %r14254, 31;
	shf.l.wrap.b32 	%r19962, %r19963, %r19962, %r14255;
	and.b32  	%r14256, %r14254, 224;
	add.s32 	%r14257, %r14256, -128;
	shr.u32 	%r14258, %r14257, 5;
	mul.wide.u32 	%rd7194, %r14258, 4;
	sub.s64 	%rd7195, %rd5, %rd7194;
	ld.local.u32 	%r14259, [%rd7195+16];
	shf.l.wrap.b32 	%r19963, %r14259, %r19963, %r14255;
$L__BB0_671:
	shr.u32 	%r14260, %r19962, 30;
	shf.l.wrap.b32 	%r14261, %r19963, %r19962, 2;
	shl.b32 	%r14262, %r19963, 2;
	shr.u32 	%r14263, %r14261, 31;
	add.s32 	%r14264, %r14263, %r14260;
	neg.s32 	%r14265, %r14264;
	mov.b32 	%r14266, %f84;
	setp.lt.s32 	%p2718, %r14266, 0;
	selp.b32 	%r19964, %r14265, %r14264, %p2718;
	xor.b32  	%r14267, %r14261, %r14266;
	shr.s32 	%r14268, %r14261, 31;
	xor.b32  	%r14269, %r14268, %r14261;
	xor.b32  	%r14270, %r14268, %r14262;
	cvt.u64.u32 	%rd7196, %r14269;
	shl.b64 	%rd7197, %rd7196, 32;
	cvt.u64.u32 	%rd7198, %r14270;
	or.b64  	%rd7199, %rd7197, %rd7198;
	cvt.rn.f64.s64 	%fd993, %rd7199;
	mul.f64 	%fd994, %fd993, 0d3BF921FB54442D19;
	cvt.rn.f32.f64 	%f8279, %fd994;
	neg.f32 	%f8280, %f8279;
	setp.lt.s32 	%p2719, %r14267, 0;
	selp.f32 	%f11511, %f8280, %f8279, %p2719;
	bra.uni 	$L__BB0_673;
$L__BB0_672:
	mov.f32 	%f8281, 0f00000000;
	mul.rn.f32 	%f11511, %f84, %f8281;
	mov.b32 	%r19964, 0;
$L__BB0_673:
	abs.f32 	%f8283, %f94;
	setp.ltu.f32 	%p2720, %f8283, 0f47CE4780;
	mul.rn.f32 	%f8284, %f11511, %f11511;
	and.b32  	%r14272, %r19964, 1;
	setp.eq.b32 	%p2721, %r14272, 1;
	selp.f32 	%f8285, 0f3F800000, %f11511, %p2721;
	fma.rn.f32 	%f8286, %f8284, %f8285, 0f00000000;
	fma.rn.f32 	%f8287, %f8284, 0f37CBAC00, 0fBAB607ED;
	selp.f32 	%f8288, %f8287, 0fB94D4153, %p2721;
	selp.f32 	%f8289, 0f3D2AAABB, 0f3C0885E4, %p2721;
	fma.rn.f32 	%f8290, %f8288, %f8284, %f8289;
	selp.f32 	%f8291, 0fBEFFFFFF, 0fBE2AAAA8, %p2721;
	fma.rn.f32 	%f8292, %f8290, %f8284, %f8291;
	fma.rn.f32 	%f8293, %f8292, %f8286, %f8285;
	and.b32  	%r14273, %r19964, 2;
	setp.eq.s32 	%p2722, %r14273, 0;
	mov.f32 	%f8294, 0f00000000;
	sub.f32 	%f8295, %f8294, %f8293;
	selp.f32 	%f8296, %f8293, %f8295, %p2722;
	neg.f32 	%f8282, %f8296;
	// begin inline asm
	{  cvt.rn.f16.f32 %rs3769, %f8282;}

	// end inline asm
	ld.global.u16 	%rs3777, [%rd36+1312];
	ld.global.u16 	%rs3771, [%rd37+1312];
	// begin inline asm
	{mul.f16 %rs3770,%rs3771,%rs3769;
}
	// end inline asm
	// begin inline asm
	{mul.f16 %rs3773,%rs2982,%rs3770;
}
	// end inline asm
	// begin inline asm
	{fma.rn.f16 %rs3776,%rs3777,%rs3768,%rs3773;
}
	// end inline asm
	st.shared.u16 	[%r50+1312], %rs3776;
	// begin inline asm
	{mul.f16 %rs3780,%rs3771,%rs3768;
}
	// end inline asm
	// begin inline asm
	{fma.rn.f16 %rs3783,%rs3777,%rs3769,%rs3780;
}
	// end inline asm
	st.shared.u16 	[%r50+9504], %rs3783;
	mov.u32 	%r19968, %r20612;
	mov.f32 	%f11512, %f11673;
	@%p2720 bra 	$L__BB0_681;
	setp.eq.f32 	%p2723, %f8283, 0f7F800000;
	@%p2723 bra 	$L__BB0_680;
	mov.b64 	%rd9303, 0;
	mov.b32 	%r19965, 0;
	mov.u64 	%rd9301, __cudart_i2opi_f;
	mov.b32 	%r14276, %f94;
	shl.b32 	%r14277, %r14276, 8;
	or.b32  	%r14278, %r14277, -2147483648;
	mov.u64 	%rd9302, %rd6;
$L__BB0_676:
	.pragma "nounroll";
	ld.global.nc.u32 	%r14275, [%rd9301];
	mad.wide.u32 	%rd7202, %r14275, %r14278, %rd9303;
	shr.u64 	%rd9303, %rd7202, 32;
	st.local.u32 	[%rd9302], %rd7202;
	add.s32 	%r19965, %r19965, 1;
	add.s64 	%rd9302, %rd9302, 4;
	add.s64 	%rd9301, %rd9301, 4;
	setp.ne.s32 	%p2724, %r19965, 6;
	@%p2724 bra 	$L__BB0_676;
	mov.b32 	%r14279, %f94;
	shr.u32 	%r14280, %r14279, 23;
	st.local.u32 	[%rd6+24], %rd9303;
	and.b32  	%r14281, %r14280, 31;
	and.b32  	%r14282, %r14280, 224;
	add.s32 	%r14283, %r14282, -128;
	shr.u32 	%r14284, %r14283, 5;
	mul.wide.u32 	%rd7203, %r14284, 4;
	sub.s64 	%rd7204, %rd6, %rd7203;
	ld.local.u32 	%r19966, [%rd7204+24];
	ld.local.u32 	%r19967, [%rd7204+20];
	setp.eq.s32 	%p2725, %r14281, 0;
	@%p2725 bra 	$L__BB0_679;
	mov.b32 	%r14285, %f94;
	shr.u32 	%r14286, %r14285, 23;
	and.b32  	%r14287, %r14286, 31;
	shf.l.wrap.b32 	%r19966, %r19967, %r19966, %r14287;
	and.b32  	%r14288, %r14286, 224;
	add.s32 	%r14289, %r14288, -128;
	shr.u32 	%r14290, %r14289, 5;
	mul.wide.u32 	%rd7205, %r14290, 4;
	sub.s64 	%rd7206, %rd6, %rd7205;
	ld.local.u32 	%r14291, [%rd7206+16];
	shf.l.wrap.b32 	%r19967, %r14291, %r19967, %r14287;
$L__BB0_679:
	shr.u32 	%r14292, %r19966, 30;
	shf.l.wrap.b32 	%r14293, %r19967, %r19966, 2;
	shl.b32 	%r14294, %r19967, 2;
	shr.u32 	%r14295, %r14293, 31;
	add.s32 	%r14296, %r14295, %r14292;
	neg.s32 	%r14297, %r14296;
	mov.b32 	%r14298, %f94;
	setp.lt.s32 	%p2726, %r14298, 0;
	selp.b32 	%r19968, %r14297, %r14296, %p2726;
	xor.b32  	%r14299, %r14293, %r14298;
	shr.s32 	%r14300, %r14293, 31;
	xor.b32  	%r14301, %r14300, %r14293;
	xor.b32  	%r14302, %r14300, %r14294;
	cvt.u64.u32 	%rd7207, %r14301;
	shl.b64 	%rd7208, %rd7207, 32;
	cvt.u64.u32 	%rd7209, %r14302;
	or.b64  	%rd7210, %rd7208, %rd7209;
	cvt.rn.f64.s64 	%fd995, %rd7210;
	mul.f64 	%fd996, %fd995, 0d3BF921FB54442D19;
	cvt.rn.f32.f64 	%f8298, %fd996;
	neg.f32 	%f8299, %f8298;
	setp.lt.s32 	%p2727, %r14299, 0;
	selp.f32 	%f11512, %f8299, %f8298, %p2727;
	bra.uni 	$L__BB0_681;
$L__BB0_680:
	mov.f32 	%f8300, 0f00000000;
	mul.rn.f32 	%f11512, %f94, %f8300;
	mov.b32 	%r19968, 0;
$L__BB0_681:
	abs.f32 	%f8302, %f94;
	setp.ltu.f32 	%p2728, %f8302, 0f47CE4780;
	add.s32 	%r14304, %r19968, 1;
	mul.rn.f32 	%f8303, %f11512, %f11512;
	and.b32  	%r14305, %r19968, 1;
	setp.eq.b32 	%p2729, %r14305, 1;
	selp.f32 	%f8304, %f11512, 0f3F800000, %p2729;
	fma.rn.f32 	%f8305, %f8303, %f8304, 0f00000000;
	fma.rn.f32 	%f8306, %f8303, 0f37CBAC00, 0fBAB607ED;
	selp.f32 	%f8307, 0fB94D4153, %f8306, %p2729;
	selp.f32 	%f8308, 0f3C0885E4, 0f3D2AAABB, %p2729;
	fma.rn.f32 	%f8309, %f8307, %f8303, %f8308;
	selp.f32 	%f8310, 0fBE2AAAA8, 0fBEFFFFFF, %p2729;
	fma.rn.f32 	%f8311, %f8309, %f8303, %f8310;
	fma.rn.f32 	%f8312, %f8311, %f8305, %f8304;
	and.b32  	%r14306, %r14304, 2;
	setp.eq.s32 	%p2730, %r14306, 0;
	mov.f32 	%f8313, 0f00000000;
	sub.f32 	%f8314, %f8313, %f8312;
	selp.f32 	%f8301, %f8312, %f8314, %p2730;
	// begin inline asm
	{  cvt.rn.f16.f32 %rs3787, %f8301;}

	// end inline asm
	mov.u32 	%r19972, %r20612;
	mov.f32 	%f11513, %f11673;
	@%p2728 bra 	$L__BB0_689;
	setp.eq.f32 	%p2731, %f8302, 0f7F800000;
	@%p2731 bra 	$L__BB0_688;
	mov.b64 	%rd9306, 0;
	mov.b32 	%r19969, 0;
	mov.u64 	%rd9304, __cudart_i2opi_f;
	mov.b32 	%r14309, %f94;
	shl.b32 	%r14310, %r14309, 8;
	or.b32  	%r14311, %r14310, -2147483648;
	mov.u64 	%rd9305, %rd5;
$L__BB0_684:
	.pragma "nounroll";
	ld.global.nc.u32 	%r14308, [%rd9304];
	mad.wide.u32 	%rd7213, %r14308, %r14311, %rd9306;
	shr.u64 	%rd9306, %rd7213, 32;
	st.local.u32 	[%rd9305], %rd7213;
	add.s32 	%r19969, %r19969, 1;
	add.s64 	%rd9305, %rd9305, 4;
	add.s64 	%rd9304, %rd9304, 4;
	setp.ne.s32 	%p2732, %r19969, 6;
	@%p2732 bra 	$L__BB0_684;
	mov.b32 	%r14312, %f94;
	shr.u32 	%r14313, %r14312, 23;
	st.local.u32 	[%rd5+24], %rd9306;
	and.b32  	%r14314, %r14313, 31;
	and.b32  	%r14315, %r14313, 224;
	add.s32 	%r14316, %r14315, -128;
	shr.u32 	%r14317, %r14316, 5;
	mul.wide.u32 	%rd7214, %r14317, 4;
	sub.s64 	%rd7215, %rd5, %rd7214;
	ld.local.u32 	%r19970, [%rd7215+24];
	ld.local.u32 	%r19971, [%rd7215+20];
	setp.eq.s32 	%p2733, %r14314, 0;
	@%p2733 bra 	$L__BB0_687;
	mov.b32 	%r14318, %f94;
	shr.u32 	%r14319, %r14318, 23;
	and.b32  	%r14320, %r14319, 31;
	shf.l.wrap.b32 	%r19970, %r19971, %r19970, %r14320;
	and.b32  	%r14321, %r14319, 224;
	add.s32 	%r14322, %r14321, -128;
	shr.u32 	%r14323, %r14322, 5;
	mul.wide.u32 	%rd7216, %r14323, 4;
	sub.s64 	%rd7217, %rd5, %rd7216;
	ld.local.u32 	%r14324, [%rd7217+16];
	shf.l.wrap.b32 	%r19971, %r14324, %r19971, %r14320;
$L__BB0_687:
	shr.u32 	%r14325, %r19970, 30;
	shf.l.wrap.b32 	%r14326, %r19971, %r19970, 2;
	shl.b32 	%r14327, %r19971, 2;
	shr.u32 	%r14328, %r14326, 31;
	add.s32 	%r14329, %r14328, %r14325;
	neg.s32 	%r14330, %r14329;
	mov.b32 	%r14331, %f94;
	setp.lt.s32 	%p2734, %r14331, 0;
	selp.b32 	%r19972, %r14330, %r14329, %p2734;
	xor.b32  	%r14332, %r14326, %r14331;
	shr.s32 	%r14333, %r14326, 31;
	xor.b32  	%r14334, %r14333, %r14326;
	xor.b32  	%r14335, %r14333, %r14327;
	cvt.u64.u32 	%rd7218, %r14334;
	shl.b64 	%rd7219, %rd7218, 32;
	cvt.u64.u32 	%rd7220, %r14335;
	or.b64  	%rd7221, %rd7219, %rd7220;
	cvt.rn.f64.s64 	%fd997, %rd7221;
	mul.f64 	%fd998, %fd997, 0d3BF921FB54442D19;
	cvt.rn.f32.f64 	%f8316, %fd998;
	neg.f32 	%f8317, %f8316;
	setp.lt.s32 	%p2735, %r14332, 0;
	selp.f32 	%f11513, %f8317, %f8316, %p2735;
	bra.uni 	$L__BB0_689;
$L__BB0_688:
	mov.f32 	%f8318, 0f00000000;
	mul.rn.f32 	%f11513, %f94, %f8318;
	mov.b32 	%r19972, 0;
$L__BB0_689:
	abs.f32 	%f8320, %f104;
	setp.ltu.f32 	%p2736, %f8320, 0f47CE4780;
	mul.rn.f32 	%f8321, %f11513, %f11513;
	and.b32  	%r14337, %r19972, 1;
	setp.eq.b32 	%p2737, %r14337, 1;
	selp.f32 	%f8322, 0f3F800000, %f11513, %p2737;
	fma.rn.f32 	%f8323, %f8321, %f8322, 0f00000000;
	fma.rn.f32 	%f8324, %f8321, 0f37CBAC00, 0fBAB607ED;
	selp.f32 	%f8325, %f8324, 0fB94D4153, %p2737;
	selp.f32 	%f8326, 0f3D2AAABB, 0f3C0885E4, %p2737;
	fma.rn.f32 	%f8327, %f8325, %f8321, %f8326;
	selp.f32 	%f8328, 0fBEFFFFFF, 0fBE2AAAA8, %p2737;
	fma.rn.f32 	%f8329, %f8327, %f8321, %f8328;
	fma.rn.f32 	%f8330, %f8329, %f8323, %f8322;
	and.b32  	%r14338, %r19972, 2;
	setp.eq.s32 	%p2738, %r14338, 0;
	mov.f32 	%f8331, 0f00000000;
	sub.f32 	%f8332, %f8331, %f8330;
	selp.f32 	%f8333, %f8330, %f8332, %p2738;
	neg.f32 	%f8319, %f8333;
	// begin inline asm
	{  cvt.rn.f16.f32 %rs3788, %f8319;}

	// end inline asm
	ld.global.u16 	%rs3796, [%rd36+1344];
	ld.global.u16 	%rs3790, [%rd37+1344];
	// begin inline asm
	{mul.f16 %rs3789,%rs3790,%rs3788;
}
	// end inline asm
	// begin inline asm
	{mul.f16 %rs3792,%rs2982,%rs3789;
}
	// end inline asm
	// begin inline asm
	{fma.rn.f16 %rs3795,%rs3796,%rs3787,%rs3792;
}
	// end inline asm
	st.shared.u16 	[%r50+1344], %rs3795;
	// begin inline asm
	{mul.f16 %rs3799,%rs3790,%rs3787;
}
	// end inline asm
	// begin inline asm
	{fma.rn.f16 %rs3802,%rs3796,%rs3788,%rs3799;
}
	// end inline asm
	st.shared.u16 	[%r50+9536], %rs3802;
	mov.u32 	%r19976, %r20620;
	mov.f32 	%f11514, %f11675;
	@%p2736 bra 	$L__BB0_697;
	setp.eq.f32 	%p2739, %f8320, 0f7F800000;
	@%p2739 bra 	$L__BB0_696;
	mov.b64 	%rd9309, 0;
	mov.b32 	%r19973, 0;
	mov.u64 	%rd9307, __cudart_i2opi_f;
	mov.b32 	%r14341, %f104;
	shl.b32 	%r14342, %r14341, 8;
	or.b32  	%r14343, %r14342, -2147483648;
	mov.u64 	%rd9308, %rd6;
$L__BB0_692:
	.pragma "nounroll";
	ld.global.nc.u32 	%r14340, [%rd9307];
	mad.wide.u32 	%rd7224, %r14340, %r14343, %rd9309;
	shr.u64 	%rd9309, %rd7224, 32;
	st.local.u32 	[%rd9308], %rd7224;
	add.s32 	%r19973, %r19973, 1;
	add.s64 	%rd9308, %rd9308, 4;
	add.s64 	%rd9307, %rd9307, 4;
	setp.ne.s32 	%p2740, %r19973, 6;
	@%p2740 bra 	$L__BB0_692;
	mov.b32 	%r14344, %f104;
	shr.u32 	%r14345, %r14344, 23;
	st.local.u32 	[%rd6+24], %rd9309;
	and.b32  	%r14346, %r14345, 31;
	and.b32  	%r14347, %r14345, 224;
	add.s32 	%r14348, %r14347, -128;
	shr.u32 	%r14349, %r14348, 5;
	mul.wide.u32 	%rd7225, %r14349, 4;
	sub.s64 	%rd7226, %rd6, %rd7225;
	ld.local.u32 	%r19974, [%rd7226+24];
	ld.local.u32 	%r19975, [%rd7226+20];
	setp.eq.s32 	%p2741, %r14346, 0;
	@%p2741 bra 	$L__BB0_695;
	mov.b32 	%r14350, %f104;
	shr.u32 	%r14351, %r14350, 23;
	and.b32  	%r14352, %r14351, 31;
	shf.l.wrap.b32 	%r19974, %r19975, %r19974, %r14352;
	and.b32  	%r14353, %r14351, 224;
	add.s32 	%r14354, %r14353, -128;
	shr.u32 	%r14355, %r14354, 5;
	mul.wide.u32 	%rd7227, %r14355, 4;
	sub.s64 	%rd7228, %rd6, %rd7227;
	ld.local.u32 	%r14356, [%rd7228+16];
	shf.l.wrap.b32 	%r19975, %r14356, %r19975, %r14352;
$L__BB0_695:
	shr.u32 	%r14357, %r19974, 30;
	shf.l.wrap.b32 	%r14358, %r19975, %r19974, 2;
	shl.b32 	%r14359, %r19975, 2;
	shr.u32 	%r14360, %r14358, 31;
	add.s32 	%r14361, %r14360, %r14357;
	neg.s32 	%r14362, %r14361;
	mov.b32 	%r14363, %f104;
	setp.lt.s32 	%p2742, %r14363, 0;
	selp.b32 	%r19976, %r14362, %r14361, %p2742;
	xor.b32  	%r14364, %r14358, %r14363;
	shr.s32 	%r14365, %r14358, 31;
	xor.b32  	%r14366, %r14365, %r14358;
	xor.b32  	%r14367, %r14365, %r14359;
	cvt.u64.u32 	%rd7229, %r14366;
	shl.b64 	%rd7230, %rd7229, 32;
	cvt.u64.u32 	%rd7231, %r14367;
	or.b64  	%rd7232, %rd7230, %rd7231;
	cvt.rn.f64.s64 	%fd999, %rd7232;
	mul.f64 	%fd1000, %fd999, 0d3BF921FB54442D19;
	cvt.rn.f32.f64 	%f8335, %fd1000;
	neg.f32 	%f8336, %f8335;
	setp.lt.s32 	%p2743, %r14364, 0;
	selp.f32 	%f11514, %f8336, %f8335, %p2743;
	bra.uni 	$L__BB0_697;
$L__BB0_696:
	mov.f32 	%f8337, 0f00000000;
	mul.rn.f32 	%f11514, %f104, %f8337;
	mov.b32 	%r19976, 0;
$L__BB0_697:
	abs.f32 	%f8339, %f104;
	setp.ltu.f32 	%p2744, %f8339, 0f47CE4780;
	add.s32 	%r14369, %r19976, 1;
	mul.rn.f32 	%f8340, %f11514, %f11514;
	and.b32  	%r14370, %r19976, 1;
	setp.eq.b32 	%p2745, %r14370, 1;
	selp.f32 	%f8341, %f11514, 0f3F800000, %p2745;
	fma.rn.f32 	%f8342, %f8340, %f8341, 0f00000000;
	fma.rn.f32 	%f8343, %f8340, 0f37CBAC00, 0fBAB607ED;
	selp.f32 	%f8344, 0fB94D4153, %f8343, %p2745;
	selp.f32 	%f8345, 0f3C0885E4, 0f3D2AAABB, %p2745;
	fma.rn.f32 	%f8346, %f8344, %f8340, %f8345;
	selp.f32 	%f8347, 0fBE2AAAA8, 0fBEFFFFFF, %p2745;
	fma.rn.f32 	%f8348, %f8346, %f8340, %f8347;
	fma.rn.f32 	%f8349, %f8348, %f8342, %f8341;
	and.b32  	%r14371, %r14369, 2;
	setp.eq.s32 	%p2746, %r14371, 0;
	mov.f32 	%f8350, 0f00000000;
	sub.f32 	%f8351, %f8350, %f8349;
	selp.f32 	%f8338, %f8349, %f8351, %p2746;
	// begin inline asm
	{  cvt.rn.f16.f32 %rs3806, %f8338;}

	// end inline asm
	mov.u32 	%r19980, %r20620;
	mov.f32 	%f11515, %f11675;
	@%p2744 bra 	$L__BB0_705;
	setp.eq.f32 	%p2747, %f8339, 0f7F800000;
	@%p2747 bra 	$L__BB0_704;
	mov.b64 	%rd9312, 0;
	mov.b32 	%r19977, 0;
	mov.u64 	%rd9310, __cudart_i2opi_f;
	mov.b32 	%r14374, %f104;
	shl.b32 	%r14375, %r14374, 8;
	or.b32  	%r14376, %r14375, -2147483648;
	mov.u64 	%rd9311, %rd5;
$L__BB0_700:
	.pragma "nounroll";
	ld.global.nc.u32 	%r14373, [%rd9310];
	mad.wide.u32 	%rd7235, %r14373, %r14376, %rd9312;
	shr.u64 	%rd9312, %rd7235, 32;
	st.local.u32 	[%rd9311], %rd7235;
	add.s32 	%r19977, %r19977, 1;
	add.s64 	%rd9311, %rd9311, 4;
	add.s64 	%rd9310, %rd9310, 4;
	setp.ne.s32 	%p2748, %r19977, 6;
	@%p2748 bra 	$L__BB0_700;
	mov.b32 	%r14377, %f104;
	shr.u32 	%r14378, %r14377, 23;
	st.local.u32 	[%rd5+24], %rd9312;
	and.b32  	%r14379, %r14378, 31;
	and.b32  	%r14380, %r14378, 224;
	add.s32 	%r14381, %r14380, -128;
	shr.u32 	%r14382, %r14381, 5;
	mul.wide.u32 	%rd7236, %r14382, 4;
	sub.s64 	%rd7237, %rd5, %rd7236;
	ld.local.u32 	%r19978, [%rd7237+24];
	ld.local.u32 	%r19979, [%rd7237+20];
	setp.eq.s32 	%p2749, %r14379, 0;
	@%p2749 bra 	$L__BB0_703;
	mov.b32 	%r14383, %f104;
	shr.u32 	%r14384, %r14383, 23;
	and.b32  	%r14385, %r14384, 31;
	shf.l.wrap.b32 	%r19978, %r19979, %r19978, %r14385;
	and.b32  	%r14386, %r14384, 224;
	add.s32 	%r14387, %r14386, -128;
	shr.u32 	%r14388, %r14387, 5;
	mul.wide.u32 	%rd7238, %r14388, 4;
	sub.s64 	%rd7239, %rd5, %rd7238;
	ld.local.u32 	%r14389, [%rd7239+16];
	shf.l.wrap.b32 	%r19979, %r14389, %r19979, %r14385;
$L__BB0_703:
	shr.u32 	%r14390, %r19978, 30;
	shf.l.wrap.b32 	%r14391, %r19979, %r19978, 2;
	shl.b32 	%r14392, %r19979, 2;
	shr.u32 	%r14393, %r14391, 31;
	add.s32 	%r14394, %r14393, %r14390;
	neg.s32 	%r14395, %r14394;
	mov.b32 	%r14396, %f104;
	setp.lt.s32 	%p2750, %r14396, 0;
	selp.b32 	%r19980, %r14395, %r14394, %p2750;
	xor.b32  	%r14397, %r14391, %r14396;
	shr.s32 	%r14398, %r14391, 31;
	xor.b32  	%r14399, %r14398, %r14391;
	xor.b32  	%r14400, %r14398, %r14392;
	cvt.u64.u32 	%rd7240, %r14399;
	shl.b64 	%rd7241, %rd7240, 32;
	cvt.u64.u32 	%rd7242, %r14400;
	or.b64  	%rd7243, %rd7241, %rd7242;
	cvt.rn.f64.s64 	%fd1001, %rd7243;
	mul.f64 	%fd1002, %fd1001, 0d3BF921FB54442D19;
	cvt.rn.f32.f64 	%f8353, %fd1002;
	neg.f32 	%f8354, %f8353;
	setp.lt.s32 	%p2751, %r14397, 0;
	selp.f32 	%f11515, %f8354, %f8353, %p2751;
	bra.uni 	$L__BB0_705;
$L__BB0_704:
	mov.f32 	%f8355, 0f00000000;
	mul.rn.f32 	%f11515, %f104, %f8355;
	mov.b32 	%r19980, 0;
$L__BB0_705:
	abs.f32 	%f8357, %f113;
	setp.ltu.f32 	%p2752, %f8357, 0f47CE4780;
	mul.rn.f32 	%f8358, %f11515, %f11515;
	and.b32  	%r14402, %r19980, 1;
	setp.eq.b32 	%p2753, %r14402, 1;
	selp.f32 	%f8359, 0f3F800000, %f11515, %p2753;
	fma.rn.f32 	%f8360, %f8358, %f8359, 0f00000000;
	fma.rn.f32 	%f8361, %f8358, 0f37CBAC00, 0fBAB607ED;
	selp.f32 	%f8362, %f8361, 0fB94D4153, %p2753;
	selp.f32 	%f8363, 0f3D2AAABB, 0f3C0885E4, %p2753;
	fma.rn.f32 	%f8364, %f8362, %f8358, %f8363;
	selp.f32 	%f8365, 0fBEFFFFFF, 0fBE2AAAA8, %p2753;
	fma.rn.f32 	%f8366, %f8364, %f8358, %f8365;
	fma.rn.f32 	%f8367, %f8366, %f8360, %f8359;
	and.b32  	%r14403, %r19980, 2;
	setp.eq.s32 	%p2754, %r14403, 0;
	mov.f32 	%f8368, 0f00000000;
	sub.f32 	%f8369, %f8368, %f8367;
	selp.f32 	%f8370, %f8367, %f8369, %p2754;
	neg.f32 	%f8356, %f8370;
	// begin inline asm
	{  cvt.rn.f16.f32 %rs3807, %f8356;}

	// end inline asm
	ld.global.u16 	%rs3815, [%rd36+1376];
	ld.global.u16 	%rs3809, [%rd37+1376];
	// begin inline asm
	{mul.f16 %rs3808,%rs3809,%rs3807;
}
	// end inline asm
	// begin inline asm
	{mul.f16 %rs3811,%rs2982,%rs3808;
}
	// end inline asm
	// begin inline asm
	{fma.rn.f16 %rs3814,%rs3815,%rs3806,%rs3811;
}
	// end inline asm
	st.shared.u16 	[%r50+1376], %rs3814;
	// begin inline asm
	{mul.f16 %rs3818,%rs3809,%rs3806;
}
	// end inline asm
	// begin inline asm
	{fma.rn.f16 %rs3821,%rs3815,%rs3807,%rs3818;
}
	// end inline asm
	st.shared.u16 	[%r50+9568], %rs3821;
	mov.u32 	%r19984, %r20628;
	mov.f32 	%f11516, %f11677;
	@%p2752 bra 	$L__BB0_713;
	setp.eq.f32 	%p2755, %f8357, 0f7F800000;
	@%p2755 bra 	$L__BB0_712;
	mov.b64 	%rd9315, 0;
	mov.b32 	%r19981, 0;
	mov.u64 	%rd9313, __cudart_i2opi_f;
	mov.b32 	%r14406, %f113;
	shl.b32 	%r14407, %r14406, 8;
	or.b32  	%r14408, %r14407, -2147483648;
	mov.u64 	%rd9314, %rd6;
$L__BB0_708:
	.pragma "nounroll";
	ld.global.nc.u32 	%r14405, [%rd9313];
	mad.wide.u32 	%rd7246, %r14405, %r14408, %rd9315;
	shr.u64 	%rd9315, %rd7246, 32;
	st.local.u32 	[%rd9314], %rd7246;
	add.s32 	%r19981, %r19981, 1;
	add.s64 	%rd9314, %rd9314, 4;
	add.s64 	%rd9313, %rd9313, 4;
	setp.ne.s32 	%p2756, %r19981, 6;
	@%p2756 bra 	$L__BB0_708;
	mov.b32 	%r14409, %f113;
	shr.u32 	%r14410, %r14409, 23;
	st.local.u32 	[%rd6+24], %rd9315;
	and.b32  	%r14411, %r14410, 31;
	and.b32  	%r14412, %r14410, 224;
	add.s32 	%r14413, %r14412, -128;
	shr.u32 	%r14414, %r14413, 5;
	mul.wide.u32 	%rd7247, %r14414, 4;
	sub.s64 	%rd7248, %rd6, %rd7247;
	ld.local.u32 	%r19982, [%rd7248+24];
	ld.local.u32 	%r19983, [%rd7248+20];
	setp.eq.s32 	%p2757, %r14411, 0;
	@%p2757 bra 	$L__BB0_711;
	mov.b32 	%r14415, %f113;
	shr.u32 	%r14416, %r14415, 23;
	and.b32  	%r14417, %r14416, 31;
	shf.l.wrap.b32 	%r19982, %r19983, %r19982, %r14417;
	and.b32  	%r14418, %r14416, 224;
	add.s32 	%r14419, %r14418, -128;
	shr.u32 	%r14420, %r14419, 5;
	mul.wide.u32 	%rd7249, %r14420, 4;
	sub.s64 	%rd7250, %rd6, %rd7249;
	ld.local.u32 	%r14421, [%rd7250+16];
	shf.l.wrap.b32 	%r19983, %r14421, %r19983, %r14417;
$L__BB0_711:
	shr.u32 	%r14422, %r19982, 30;
	shf.l.wrap.b32 	%r14423, %r19983, %r19982, 2;
	shl.b32 	%r14424, %r19983, 2;
	shr.u32 	%r14425, %r14423, 31;
	add.s32 	%r14426, %r14425, %r14422;
	neg.s32 	%r14427, %r14426;
	mov.b32 	%r14428, %f113;
	setp.lt.s32 	%p2758, %r14428, 0;
	selp.b32 	%r19984, %r14427, %r14426, %p2758;
	xor.b32  	%r14429, %r14423, %r14428;
	shr.s32 	%r14430, %r14423, 31;
	xor.b32  	%r14431, %r14430, %r14423;
	xor.b32  	%r14432, %r14430, %r14424;
	cvt.u64.u32 	%rd7251, %r14431;
	shl.b64 	%rd7252, %rd7251, 32;
	cvt.u64.u32 	%rd7253, %r14432;
	or.b64  	%rd7254, %rd7252, %rd7253;
	cvt.rn.f64.s64 	%fd1003, %rd7254;
	mul.f64 	%fd1004, %fd1003, 0d3BF921FB54442D19;
	cvt.rn.f32.f64 	%f8372, %fd1004;
	neg.f32 	%f8373, %f8372;
	setp.lt.s32 	%p2759, %r14429, 0;
	selp.f32 	%f11516, %f8373, %f8372, %p2759;
	bra.uni 	$L__BB0_713;
$L__BB0_712:
	mov.f32 	%f8374, 0f00000000;
	mul.rn.f32 	%f11516, %f113, %f8374;
	mov.b32 	%r19984, 0;
$L__BB0_713:
	abs.f32 	%f8376, %f113;
	setp.ltu.f32 	%p2760, %f8376, 0f47CE4780;
	add.s32 	%r14434, %r19984, 1;
	mul.rn.f32 	%f8377, %f11516, %f11516;
	and.b32  	%r14435, %r19984, 1;
	setp.eq.b32 	%p2761, %r14435, 1;
	selp.f32 	%f8378, %f11516, 0f3F800000, %p2761;
	fma.rn.f32 	%f8379, %f8377, %f8378, 0f00000000;
	fma.rn.f32 	%f8380, %f8377, 0f37CBAC00, 0fBAB607ED;
	selp.f32 	%f8381, 0fB94D4153, %f8380, %p2761;
	selp.f32 	%f8382, 0f3C0885E4, 0f3D2AAABB, %p2761;
	fma.rn.f32 	%f8383, %f8381, %f8377, %f8382;
	selp.f32 	%f8384, 0fBE2AAAA8, 0fBEFFFFFF, %p2761;
	fma.rn.f32 	%f8385, %f8383, %f8377, %f8384;
	fma.rn.f32 	%f8386, %f8385, %f8379, %f8378;
	and.b32  	%r14436, %r14434, 2;
	setp.eq.s32 	%p2762, %r14436, 0;
	mov.f32 	%f8387, 0f00000000;
	sub.f32 	%f8388, %f8387, %f8386;
	selp.f32 	%f8375, %f8386, %f8388, %p2762;
	// begin inline asm
	{  cvt.rn.f16.f32 %rs3825, %f8375;}

	// end inline asm
	mov.u32 	%r19988, %r20628;
	mov.f32 	%f11517, %f11677;
	@%p2760 bra 	$L__BB0_721;
	setp.eq.f32 	%p2763, %f8376, 0f7F800000;
	@%p2763 bra 	$L__BB0_720;
	mov.b64 	%rd9318, 0;
	mov.b32 	%r19985, 0;
	mov.u64 	%rd9316, __cudart_i2opi_f;
	mov.b32 	%r14439, %f113;
	shl.b32 	%r14440, %r14439, 8;
	or.b32  	%r14441, %r14440, -2147483648;
	mov.u64 	%rd9317, %rd5;
$L__BB0_716:
	.pragma "nounroll";
	ld.global.nc.u32 	%r14438, [%rd9316];
	mad.wide.u32 	%rd7257, %r14438, %r14441, %rd9318;
	shr.u64 	%rd9318, %rd7257, 32;
	st.local.u32 	[%rd9317], %rd7257;
	add.s32 	%r19985, %r19985, 1;
	add.s64 	%rd9317, %rd9317, 4;
	add.s64 	%rd9316, %rd9316, 4;
	setp.ne.s32 	%p2764, %r19985, 6;
	@%p2764 bra 	$L__BB0_716;
	mov.b32 	%r14442, %f113;
	shr.u32 	%r14443, %r14442, 23;
	st.local.u32 	[%rd5+24], %rd9318;
	and.b32  	%r14444, %r14443, 31;
	and.b32  	%r14445, %r14443, 224;
	add.s32 	%r14446, %r14445, -128;
	shr.u32 	%r14447, %r14446, 5;
	mul.wide.u32 	%rd7258, %r14447, 4;
	sub.s64 	%rd7259, %rd5, %rd7258;
	ld.local.u32 	%r19986, [%rd7259+24];
	ld.local.u32 	%r19987, [%rd7259+20];
	setp.eq.s32 	%p2765, %r14444, 0;
	@%p2765 bra 	$L__BB0_719;
	mov.b32 	%r14448, %f113;
	shr.u32 	%r14449, %r14448, 23;
	and.b32  	%r14450, %r14449, 31;
	shf.l.wrap.b32 	%r19986, %r19987, %r19986, %r14450;
	and.b32  	%r14451, %r14449, 224;
	add.s32 	%r14452, %r14451, -128;
	shr.u32 	%r14453, %r14452, 5;
	mul.wide.u32 	%rd7260, %r14453, 4;
	sub.s64 	%rd7261, %rd5, %rd7260;
	ld.local.u32 	%r14454, [%rd7261+16];
	shf.l.wrap.b32 	%r19987, %r14454, %r19987, %r14450;
$L__BB0_719:
	shr.u32 	%r14455, %r19986, 30;
	shf.l.wrap.b32 	%r14456, %r19987, %r19986, 2;
	shl.b32 	%r14457, %r19987, 2;
	shr.u32 	%r14458, %r14456, 31;
	add.s32 	%r14459, %r14458, %r14455;
	neg.s32 	%r14460, %r14459;
	mov.b32 	%r14461, %f113;
	setp.lt.s32 	%p2766, %r14461, 0;
	selp.b32 	%r19988, %r14460, %r14459, %p2766;
	xor.b32  	%r14462, %r14456, %r14461;
	shr.s32 	%r14463, %r14456, 31;
	xor.b32  	%r14464, %r14463, %r14456;
	xor.b32  	%r14465, %r14463, %r14457;
	cvt.u64.u32 	%rd7262, %r14464;
	shl.b64 	%rd7263, %rd7262, 32;
	cvt.u64.u32 	%rd7264, %r14465;
	or.b64  	%rd7265, %rd7263, %rd7264;
	cvt.rn.f64.s64 	%fd1005, %rd7265;
	mul.f64 	%fd1006, %fd1005, 0d3BF921FB54442D19;
	cvt.rn.f32.f64 	%f8390, %fd1006;
	neg.f32 	%f8391, %f8390;
	setp.lt.s32 	%p2767, %r14462, 0;
	selp.f32 	%f11517, %f8391, %f8390, %p2767;
	bra.uni 	$L__BB0_721;
$L__BB0_720:
	mov.f32 	%f8392, 0f00000000;
	mul.rn.f32 	%f11517, %f113, %f8392;
	mov.b32 	%r19988, 0;
$L__BB0_721:
	abs.f32 	%f8394, %f121;
	setp.ltu.f32 	%p2768, %f8394, 0f47CE4780;
	mul.rn.f32 	%f8395, %f11517, %f11517;
	and.b32  	%r14467, %r19988, 1;
	setp.eq.b32 	%p2769, %r14467, 1;
	selp.f32 	%f8396, 0f3F800000, %f11517, %p2769;
	fma.rn.f32 	%f8397, %f8395, %f8396, 0f00000000;
	fma.rn.f32 	%f8398, %f8395, 0f37CBAC00, 0fBAB607ED;
	selp.f32 	%f8399, %f8398, 0fB94D4153, %p2769;
	selp.f32 	%f8400, 0f3D2AAABB, 0f3C0885E4, %p2769;
	fma.rn.f32 	%f8401, %f8399, %f8395, %f8400;
	selp.f32 	%f8402, 0fBEFFFFFF, 0fBE2AAAA8, %p2769;
	fma.rn.f32 	%f8403, %f8401, %f8395, %f8402;
	fma.rn.f32 	%f8404, %f8403, %f8397, %f8396;
	and.b32  	%r14468, %r19988, 2;
	setp.eq.s32 	%p2770, %r14468, 0;
	mov.f32 	%f8405, 0f00000000;
	sub.f32 	%f8406, %f8405, %f8404;
	selp.f32 	%f8407, %f8404, %f8406, %p2770;
	neg.f32 	%f8393, %f8407;
	// begin inline asm
	{  cvt.rn.f16.f32 %rs3826, %f8393;}

	// end inline asm
	ld.global.u16 	%rs3834, [%rd36+1408];
	ld.global.u16 	%rs3828, [%rd37+1408];
	// begin inline asm
	{mul.f16 %rs3827,%rs3828,%rs3826;
}
	// end inline asm
	// begin inline asm
	{mul.f16 %rs3830,%rs2982,%rs3827;
}
	// end inline asm
	// begin inline asm
	{fma.rn.f16 %rs3833,%rs3834,%rs3825,%rs3830;
}
	// end inline asm
	st.shared.u16 	[%r50+1408], %rs3833;
	// begin inline asm
	{mul.f16 %rs3837,%rs3828,%rs3825;
}
	// end inline asm
	// begin inline asm
	{fma.rn.f16 %rs3840,%rs3834,%rs3826,%rs3837;
}
	// end inline asm
	st.shared.u16 	[%r50+9600], %rs3840;
	mov.u32 	%r19992, %r20636;
	mov.f32 	%f11518, %f11679;
	@%p2768 bra 	$L__BB0_729;
	setp.eq.f32 	%p2771, %f8394, 0f7F800000;
	@%p2771 bra 	$L__BB0_728;
	mov.b64 	%rd9321, 0;
	mov.b32 	%r19989, 0;
	mov.u64 	%rd9319, __cudart_i2opi_f;
	mov.b32 	%r14471, %f121;
	shl.b32 	%r14472, %r14471, 8;
	or.b32  	%r14473, %r14472, -2147483648;
	mov.u64 	%rd9320, %rd6;
$L__BB0_724:
	.pragma "nounroll";
	ld.global.nc.u32 	%r14470, [%rd9319];
	mad.wide.u32 	%rd7268, %r14470, %r14473, %rd9321;
	shr.u64 	%rd9321, %rd7268, 32;
	st.local.u32 	[%rd9320], %rd7268;
	add.s32 	%r19989, %r19989, 1;
	add.s64 	%rd9320, %rd9320, 4;
	add.s64 	%rd9319, %rd9319, 4;
	setp.ne.s32 	%p2772, %r19989, 6;
	@%p2772 bra 	$L__BB0_724;
	mov.b32 	%r14474, %f121;
	shr.u32 	%r14475, %r14474, 23;
	st.local.u32 	[%rd6+24], %rd9321;
	and.b32  	%r14476, %r14475, 31;
	and.b32  	%r14477, %r14475, 224;
	add.s32 	%r14478, %r14477, -128;
	shr.u32 	%r14479, %r14478, 5;
	mul.wide.u32 	%rd7269, %r14479, 4;
	sub.s64 	%rd7270, %rd6, %rd7269;
	ld.local.u32 	%r19990, [%rd7270+24];
	ld.local.u32 	%r19991, [%rd7270+20];
	setp.eq.s32 	%p2773, %r14476, 0;
	@%p2773 bra 	$L__BB0_727;
	mov.b32 	%r14480, %f121;
	shr.u32 	%r14481, %r14480, 23;
	and.b32  	%r14482, %r14481, 31;
	shf.l.wrap.b32 	%r19990, %r19991, %r19990, %r14482;
	and.b32  	%r14483, %r14481, 224;
	add.s32 	%r14484, %r14483, -128;
	shr.u32 	%r14485, %r14484, 5;
	mul.wide.u32 	%rd7271, %r14485, 4;
	sub.s64 	%rd7272, %rd6, %rd7271;
	ld.local.u32 	%r14486, [%rd7272+16];
	shf.l.wrap.b32 	%r19991, %r14486, %r19991, %r14482;
$L__BB0_727:
	shr.u32 	%r14487, %r19990, 30;
	shf.l.wrap.b32 	%r14488, %r19991, %r19990, 2;
	shl.b32 	%r14489, %r19991, 2;
	shr.u32 	%r14490, %r14488, 31;
	add.s32 	%r14491, %r14490, %r14487;
	neg.s32 	%r14492, %r14491;
	mov.b32 	%r14493, %f121;
	setp.lt.s32 	%p2774, %r14493, 0;
	selp.b32 	%r19992, %r14492, %r14491, %p2774;
	xor.b32  	%r14494, %r14488, %r14493;
	shr.s32 	%r14495, %r14488, 31;
	xor.b32  	%r14496, %r14495, %r14488;
	xor.b32  	%r14497, %r14495, %r14489;
	cvt.u64.u32 	%rd7273, %r14496;
	shl.b64 	%rd7274, %rd7273, 32;
	cvt.u64.u32 	%rd7275, %r14497;
	or.b64  	%rd7276, %rd7274, %rd7275;
	cvt.rn.f64.s64 	%fd1007, %rd7276;
	mul.f64 	%fd1008, %fd1007, 0d3BF921FB54442D19;
	cvt.rn.f32.f64 	%f8409, %fd1008;
	neg.f32 	%f8410, %f8409;
	setp.lt.s32 	%p2775, %r14494, 0;
	selp.f32 	%f11518, %f8410, %f8409, %p2775;
	bra.uni 	$L__BB0_729;
$L__BB0_728:
	mov.f32 	%f8411, 0f00000000;
	mul.rn.f32 	%f11518, %f121, %f8411;
	mov.b32 	%r19992, 0;
$L__BB0_729:
	abs.f32 	%f8413, %f121;
	setp.ltu.f32 	%p2776, %f8413, 0f47CE4780;
	add.s32 	%r14499, %r19992, 1;
	mul.rn.f32 	%f8414, %f11518, %f11518;
	and.b32  	%r14500, %r19992, 1;
	setp.eq.b32 	%p2777, %r14500, 1;
	selp.f32 	%f8415, %f11518, 0f3F800000, %p2777;
	fma.rn.f32 	%f8416, %f8414, %f8415, 0f00000000;
	fma.rn.f32 	%f8417, %f8414, 0f37CBAC00, 0fBAB607ED;
	selp.f32 	%f8418, 0fB94D4153, %f8417, %p2777;
	selp.f32 	%f8419, 0f3C0885E4, 0f3D2AAABB, %p2777;
	fma.rn.f32 	%f8420, %f8418, %f8414, %f8419;
	selp.f32 	%f8421, 0fBE2AAAA8, 0fBEFFFFFF, %p2777;
	fma.rn.f32 	%f8422, %f8420, %f8414, %f8421;
	fma.rn.f32 	%f8423, %f8422, %f8416, %f8415;
	and.b32  	%r14501, %r14499, 2;
	setp.eq.s32 	%p2778, %r14501, 0;
	mov.f32 	%f8424, 0f00000000;
	sub.f32 	%f8425, %f8424, %f8423;
	selp.f32 	%f8412, %f8423, %f8425, %p2778;
	// begin inline asm
	{  cvt.rn.f16.f32 %rs3844, %f8412;}

	// end inline asm
	mov.u32 	%r19996, %r20636;
	mov.f32 	%f11519, %f11679;
	@%p2776 bra 	$L__BB0_737;
	setp.eq.f32 	%p2779, %f8413, 0f7F800000;
	@%p2779 bra 	$L__BB0_736;
	mov.b64 	%rd9324, 0;
	mov.b32 	%r19993, 0;
	mov.u64 	%rd9322, __cudart_i2opi_f;
	mov.b32 	%r14504, %f121;
	shl.b32 	%r14505, %r14504, 8;
	or.b32  	%r14506, %r14505, -2147483648;
	mov.u64 	%rd9323, %rd5;
$L__BB0_732:
	.pragma "nounroll";
	ld.global.nc.u32 	%r14503, [%rd9322];
	mad.wide.u32 	%rd7279, %r14503, %r14506, %rd9324;
	shr.u64 	%rd9324, %rd7279, 32;
	st.local.u32 	[%rd9323], %rd7279;
	add.s32 	%r19993, %r19993, 1;
	add.s64 	%rd9323, %rd9323, 4;
	add.s64 	%rd9322, %rd9322, 4;
	setp.ne.s32 	%p2780, %r19993, 6;
	@%p2780 bra 	$L__BB0_732;
	mov.b32 	%r14507, %f121;
	shr.u32 	%r14508, %r14507, 23;
	st.local.u32 	[%rd5+24], %rd9324;
	and.b32  	%r14509, %r14508, 31;
	and.b32  	%r14510, %r14508, 224;
	add.s32 	%r14511, %r14510, -128;
	shr.u32 	%r14512, %r14511, 5;
	mul.wide.u32 	%rd7280, %r14512, 4;
	sub.s64 	%rd7281, %rd5, %rd7280;
	ld.local.u32 	%r19994, [%rd7281+24];
	ld.local.u32 	%r19995, [%rd7281+20];
	setp.eq.s32 	%p2781, %r14509, 0;
	@%p2781 bra 	$L__BB0_735;
	mov.b32 	%r14513, %f121;
	shr.u32 	%r14514, %r14513, 23;
	and.b32  	%r14515, %r14514, 31;
	shf.l.wrap.b32 	%r19994, %r19995, %r19994, %r14515;
	and.b32  	%r14516, %r14514, 224;
	add.s32 	%r14517, %r14516, -128;
	shr.u32 	%r14518, %r14517, 5;
	mul.wide.u32 	%rd7282, %r14518, 4;
	sub.s64 	%rd7283, %rd5, %rd7282;
	ld.local.u32 	%r14519, [%rd7283+16];
	shf.l.wrap.b32 	%r19995, %r14519, %r19995, %r14515;
$L__BB0_735:
	shr.u32 	%r14520, %r19994, 30;
	shf.l.wrap.b32 	%r14521, %r19995, %r19994, 2;
	shl.b32 	%r14522, %r19995, 2;
	shr.u32 	%r14523, %r14521, 31;
	add.s32 	%r14524, %r14523, %r14520;
	neg.s32 	%r14525, %r14524;
	mov.b32 	%r14526, %f121;
	setp.lt.s32 	%p2782, %r14526, 0;
	selp.b32 	%r19996, %r14525, %r14524, %p2782;
	xor.b32  	%r14527, %r14521, %r14526;
	shr.s32 	%r14528, %r14521, 31;
	xor.b32  	%r14529, %r14528, %r14521;
	xor.b32  	%r14530, %r14528, %r14522;
	cvt.u64.u32 	%rd7284, %r14529;
	shl.b64 	%rd7285, %rd7284, 32;
	cvt.u64.u32 	%rd7286, %r14530;
	or.b64  	%rd7287, %rd7285, %rd7286;
	cvt.rn.f64.s64 	%fd1009, %rd7287;
	mul.f64 	%fd1010, %fd1009, 0d3BF921FB54442D19;
	cvt.rn.f32.f64 	%f8427, %fd1010;
	neg.f32 	%f8428, %f8427;
	setp.lt.s32 	%p2783, %r14527, 0;
	selp.f32 	%f11519, %f8428, %f8427, %p2783;
	bra.uni 	$L__BB0_737;
$L__BB0_736:
	mov.f32 	%f8429, 0f00000000;
	mul.rn.f32 	%f11519, %f121, %f8429;
	mov.b32 	%r19996, 0;
$L__BB0_737:
	abs.f32 	%f8431, %f129;
	setp.ltu.f32 	%p2784, %f8431, 0f47CE4780;
	mul.rn.f32 	%f8432, %f11519, %f11519;
	and.b32  	%r14532, %r19996, 1;
	setp.eq.b32 	%p2785, %r14532, 1;
	selp.f32 	%f8433, 0f3F800000, %f11519, %p2785;
	fma.rn.f32 	%f8434, %f8432, %f8433, 0f00000000;
	fma.rn.f32 	%f8435, %f8432, 0f37CBAC00, 0fBAB607ED;
	selp.f32 	%f8436, %f8435, 0fB94D4153, %p2785;
	selp.f32 	%f8437, 0f3D2AAABB, 0f3C0885E4, %p2785;
	fma.rn.f32 	%f8438, %f8436, %f8432, %f8437;
	selp.f32 	%f8439, 0fBEFFFFFF, 0fBE2AAAA8, %p2785;
	fma.rn.f32 	%f8440, %f8438, %f8432, %f8439;
	fma.rn.f32 	%f8441, %f8440, %f8434, %f8433;
	and.b32  	%r14533, %r19996, 2;
	setp.eq.s32 	%p2786, %r14533, 0;
	mov.f32 	%f8442, 0f00000000;
	sub.f32 	%f8443, %f8442, %f8441;
	selp.f32 	%f8444, %f8441, %f8443, %p2786;
	neg.f32 	%f8430, %f8444;
	// begin inline asm
	{  cvt.rn.f16.f32 %rs3845, %f8430;}

	// end inline asm
	ld.global.u16 	%rs3853, [%rd36+1440];
	ld.global.u16 	%rs3847, [%rd37+1440];
	// begin inline asm
	{mul.f16 %rs3846,%rs3847,%rs3845;
}
	// end inline asm
	// begin inline asm
	{mul.f16 %rs3849,%rs2982,%rs3846;
}
	// end inline asm
	// begin inline asm
	{fma.rn.f16 %rs3852,%rs3853,%rs3844,%rs3849;
}
	// end inline asm
	st.shared.u16 	[%r50+1440], %rs3852;
	// begin inline asm
	{mul.f16 %rs3856,%rs3847,%rs3844;
}
	// end inline asm
	// begin inline asm
	{fma.rn.f16 %rs3859,%rs3853,%rs3845,%rs3856;
}
	// end inline asm
	st.shared.u16 	[%r50+9632], %rs3859;
	mov.u32 	%r20000, %r20644;
	mov.f32 	%f11520, %f11681;
	@%p2784 bra 	$L__BB0_745;
	setp.eq.f32 	%p2787, %f8431, 0f7F800000;
	@%p2787 bra 	$L__BB0_744;
	mov.b64 	%rd9327, 0;
	mov.b32 	%r19997, 0;
	mov.u64 	%rd9325, __cudart_i2opi_f;
	mov.b32 	%r14536, %f129;
	shl.b32 	%r14537, %r14536, 8;
	or.b32  	%r14538, %r14537, -2147483648;
	mov.u64 	%rd9326, %rd6;
$L__BB0_740:
	.pragma "nounroll";
	ld.global.nc.u32 	%r14535, [%rd9325];
	mad.wide.u32 	%rd7290, %r14535, %r14538, %rd9327;
	shr.u64 	%rd9327, %rd7290, 32;
	st.local.u32 	[%rd9326], %rd7290;
	add.s32 	%r19997, %r19997, 1;
	add.s64 	%rd9326, %rd9326, 4;
	add.s64 	%rd9325, %rd9325, 4;
	setp.ne.s32 	%p2788, %r19997, 6;
	@%p2788 bra 	$L__BB0_740;
	mov.b32 	%r14539, %f129;
	shr.u32 	%r14540, %r14539, 23;
	st.local.u32 	[%rd6+24], %rd9327;
	and.b32  	%r14541, %r14540, 31;
	and.b32  	%r14542, %r14540, 224;
	add.s32 	%r14543, %r14542, -128;
	shr.u32 	%r14544, %r14543, 5;
	mul.wide.u32 	%rd7291, %r14544, 4;
	sub.s64 	%rd7292, %rd6, %rd7291;
	ld.local.u32 	%r19998, [%rd7292+24];
	ld.local.u32 	%r19999, [%rd7292+20];
	setp.eq.s32 	%p2789, %r14541, 0;
	@%p2789 bra 	$L__BB0_743;
	mov.b32 	%r14545, %f129;
	shr.u32 	%r14546, %r14545, 23;
	and.b32  	%r14547, %r14546, 31;
	shf.l.wrap.b32 	%r19998, %r19999, %r19998, %r14547;
	and.b32  	%r14548, %r14546, 224;
	add.s32 	%r14549, %r14548, -128;
	shr.u32 	%r14550, %r14549, 5;
	mul.wide.u32 	%rd7293, %r14550, 4;
	sub.s64 	%rd7294, %rd6, %rd7293;
	ld.local.u32 	%r14551, [%rd7294+16];
	shf.l.wrap.b32 	%r19999, %r14551, %r19999, %r14547;
$L__BB0_743:
	shr.u32 	%r14552, %r19998, 30;
	shf.l.wrap.b32 	%r14553, %r19999, %r19998, 2;
	shl.b32 	%r14554, %r19999, 2;
	shr.u32 	%r14555, %r14553, 31;
	add.s32 	%r14556, %r14555, %r14552;
	neg.s32 	%r14557, %r14556;
	mov.b32 	%r14558, %f129;
	setp.lt.s32 	%p2790, %r14558, 0;
	selp.b32 	%r20000, %r14557, %r14556, %p2790;
	xor.b32  	%r14559, %r14553, %r14558;
	shr.s32 	%r14560, %r14553, 31;
	xor.b32  	%r14561, %r14560, %r14553;
	xor.b32  	%r14562, %r14560, %r14554;
	cvt.u64.u32 	%rd7295, %r14561;
	shl.b64 	%rd7296, %rd7295, 32;
	cvt.u64.u32 	%rd7297, %r14562;
	or.b64  	%rd7298, %rd7296, %rd7297;
	cvt.rn.f64.s64 	%fd1011, %rd7298;
	mul.f64 	%fd1012, %fd1011, 0d3BF921FB54442D19;
	cvt.rn.f32.f64 	%f8446, %fd1012;
	neg.f32 	%f8447, %f8446;
	setp.lt.s32 	%p2791, %r14559, 0;
	selp.f32 	%f11520, %f8447, %f8446, %p2791;
	bra.uni 	$L__BB0_745;
$L__BB0_744:
	mov.f32 	%f8448, 0f00000000;
	mul.rn.f32 	%f11520, %f129, %f8448;
	mov.b32 	%r20000, 0;
$L__BB0_745:
	abs.f32 	%f8450, %f129;
	setp.ltu.f32 	%p2792, %f8450, 0f47CE4780;
	add.s32 	%r14564, %r20000, 1;
	mul.rn.f32 	%f8451, %f11520, %f11520;
	and.b32  	%r14565, %r20000, 1;
	setp.eq.b32 	%p2793, %r14565, 1;
	selp.f32 	%f8452, %f11520, 0f3F800000, %p2793;
	fma.rn.f32 	%f8453, %f8451, %f8452, 0f00000000;
	fma.rn.f32 	%f8454, %f8451, 0f37CBAC00, 0fBAB607ED;
	selp.f32 	%f8455, 0fB94D4153, %f8454, %p2793;
	selp.f32 	%f8456, 0f3C0885E4, 0f3D2AAABB, %p2793;
	fma.rn.f32 	%f8457, %f8455, %f8451, %f8456;
	selp.f32 	%f8458, 0fBE2AAAA8, 0fBEFFFFFF, %p2793;
	fma.rn.f32 	%f8459, %f8457, %f8451, %f8458;
	fma.rn.f32 	%f8460, %f8459, %f8453, %f8452;
	and.b32  	%r14566, %r14564, 2;
	setp.eq.s32 	%p2794, %r14566, 0;
	mov.f32 	%f8461, 0f00000000;
	sub.f32 	%f8462, %f8461, %f8460;
	selp.f32 	%f8449, %f8460, %f8462, %p2794;
	// begin inline asm
	{  cvt.rn.f16.f32 %rs3863, %f8449;}

	// end inline asm
	mov.u32 	%r20004, %r20644;
	mov.f32 	%f11521, %f11681;
	@%p2792 bra 	$L__BB0_753;
	setp.eq.f32 	%p2795, %f8450, 0f7F800000;
	@%p2795 bra 	$L__BB0_752;
	mov.b64 	%rd9330, 0;
	mov.b32 	%r20001, 0;
	mov.u64 	%rd9328, __cudart_i2opi_f;
	mov.b32 	%r14569, %f129;
	shl.b32 	%r14570, %r14569, 8;
	or.b32  	%r14571, %r14570, -2147483648;
	mov.u64 	%rd9329, %rd5;
$L__BB0_748:
	.pragma "nounroll";
	ld.global.nc.u32 	%r14568, [%rd9328];
	mad.wide.u32 	%rd7301, %r14568, %r14571, %rd9330;
	shr.u64 	%rd9330, %rd7301, 32;
	st.local.u32 	[%rd9329], %rd7301;
	add.s32 	%r20001, %r20001, 1;
	add.s64 	%rd9329, %rd9329, 4;
	add.s64 	%rd9328, %rd9328, 4;
	setp.ne.s32 	%p2796, %r20001, 6;
	@%p2796 bra 	$L__BB0_748;
	mov.b32 	%r14572, %f129;
	shr.u32 	%r14573, %r14572, 23;
	st.local.u32 	[%rd5+24], %rd9330;
	and.b32  	%r14574, %r14573, 31;
	and.b32  	%r14575, %r14573, 224;
	add.s32 	%r14576, %r14575, -128;
	shr.u32 	%r14577, %r14576, 5;
	mul.wide.u32 	%rd7302, %r14577, 4;
	sub.s64 	%rd7303, %rd5, %rd7302;
	ld.local.u32 	%r20002, [%rd7303+24];
	ld.local.u32 	%r20003, [%rd7303+20];
	setp.eq.s32 	%p2797, %r14574, 0;
	@%p2797 bra 	$L__BB0_751;
	mov.b32 	%r14578, %f129;
	shr.u32 	%r14579, %r14578, 23;
	and.b32  	%r14580, %r14579, 31;
	shf.l.wrap.b32 	%r20002, %r20003, %r20002, %r14580;
	and.b32  	%r14581, %r14579, 224;
	add.s32 	%r14582, %r14581, -128;
	shr.u32 	%r14583, %r14582, 5;
	mul.wide.u32 	%rd7304, %r14583, 4;
	sub.s64 	%rd7305, %rd5, %rd7304;
	ld.local.u32 	%r14584, [%rd7305+16];
	shf.l.wrap.b32 	%r20003, %r14584, %r20003, %r14580;
$L__BB0_751:
	shr.u32 	%r14585, %r20002, 30;
	shf.l.wrap.b32 	%r14586, %r20003, %r20002, 2;
	shl.b32 	%r14587, %r20003, 2;
	shr.u32 	%r14588, %r14586, 31;
	add.s32 	%r14589, %r14588, %r14585;
	neg.s32 	%r14590, %r14589;
	mov.b32 	%r14591, %f129;
	setp.lt.s32 	%p2798, %r14591, 0;
	selp.b32 	%r20004, %r14590, %r14589, %p2798;
	xor.b32  	%r14592, %r14586, %r14591;
	shr.s32 	%r14593, %r14586, 31;
	xor.b32  	%r14594, %r14593, %r14586;
	xor.b32  	%r14595, %r14593, %r14587;
	cvt.u64.u32 	%rd7306, %r14594;
	shl.b64 	%rd7307, %rd7306, 32;
	cvt.u64.u32 	%rd7308, %r14595;
	or.b64  	%rd7309, %rd7307, %rd7308;
	cvt.rn.f64.s64 	%fd1013, %rd7309;
	mul.f64 	%fd1014, %fd1013, 0d3BF921FB54442D19;
	cvt.rn.f32.f64 	%f8464, %fd1014;
	neg.f32 	%f8465, %f8464;
	setp.lt.s32 	%p2799, %r14592, 0;
	selp.f32 	%f11521, %f8465, %f8464, %p2799;
	bra.uni 	$L__BB0_753;
$L__BB0_752:
	mov.f32 	%f8466, 0f00000000;
	mul.rn.f32 	%f11521, %f129, %f8466;
	mov.b32 	%r20004, 0;
$L__BB0_753:
	abs.f32 	%f8468, %f137;
	setp.ltu.f32 	%p2800, %f8468, 0f47CE4780;
	mul.rn.f32 	%f8469, %f11521, %f11521;
	and.b32  	%r14597, %r20004, 1;
	setp.eq.b32 	%p2801, %r14597, 1;
	selp.f32 	%f8470, 0f3F800000, %f11521, %p2801;
	fma.rn.f32 	%f8471, %f8469, %f8470, 0f00000000;
	fma.rn.f32 	%f8472, %f8469, 0f37CBAC00, 0fBAB607ED;
	selp.f32 	%f8473, %f8472, 0fB94D4153, %p2801;
	selp.f32 	%f8474, 0f3D2AAABB, 0f3C0885E4, %p2801;
	fma.rn.f32 	%f8475, %f8473, %f8469, %f8474;
	selp.f32 	%f8476, 0fBEFFFFFF, 0fBE2AAAA8, %p2801;
	fma.rn.f32 	%f8477, %f8475, %f8469, %f8476;
	fma.rn.f32 	%f8478, %f8477, %f8471, %f8470;
	and.b32  	%r14598, %r20004, 2;
	setp.eq.s32 	%p2802, %r14598, 0;
	mov.f32 	%f8479, 0f00000000;
	sub.f32 	%f8480, %f8479, %f8478;
	selp.f32 	%f8481, %f8478, %f8480, %p2802;
	neg.f32 	%f8467, %f8481;
	// begin inline asm
	{  cvt.rn.f16.f32 %rs3864, %f8467;}

	// end inline asm
	ld.global.u16 	%rs3872, [%rd36+1472];
	ld.global.u16 	%rs3866, [%rd37+1472];
	// begin inline asm
	{mul.f16 %rs3865,%rs3866,%rs3864;
}
	// end inline asm
	// begin inline asm
	{mul.f16 %rs3868,%rs2982,%rs3865;
}
	// end inline asm
	// begin inline asm
	{fma.rn.f16 %rs3871,%rs3872,%rs3863,%rs3868;
}
	// end inline asm
	st.shared.u16 	[%r50+1472], %rs3871;
	// begin inline asm
	{mul.f16 %rs3875,%rs3866,%rs3863;
}
	// end inline asm
	// begin inline asm
	{fma.rn.f16 %rs3878,%rs3872,%rs3864,%rs3875;
}
	// end inline asm
	st.shared.u16 	[%r50+9664], %rs3878;
	mov.u32 	%r20008, %r20652;
	mov.f32 	%f11522, %f11683;
	@%p2800 bra 	$L__BB0_761;
	setp.eq.f32 	%p2803, %f8468, 0f7F800000;
	@%p2803 bra 	$L__BB0_760;
	mov.b64 	%rd9333, 0;
	mov.b32 	%r20005, 0;
	mov.u64 	%rd9331, __cudart_i2opi_f;
	mov.b32 	%r14601, %f137;
	shl.b32 	%r14602, %r14601, 8;
	or.b32  	%r14603, %r14602, -2147483648;
	mov.u64 	%rd9332, %rd6;
$L__BB0_756:
	.pragma "nounroll";
	ld.global.nc.u32 	%r14600, [%rd9331];
	mad.wide.u32 	%rd7312, %r14600, %r14603, %rd9333;
	shr.u64 	%rd9333, %rd7312, 32;
	st.local.u32 	[%rd9332], %rd7312;
	add.s32 	%r20005, %r20005, 1;
	add.s64 	%rd9332, %rd9332, 4;
	add.s64 	%rd9331, %rd9331, 4;
	setp.ne.s32 	%p2804, %r20005, 6;
	@%p2804 bra 	$L__BB0_756;
	mov.b32 	%r14604, %f137;
	shr.u32 	%r14605, %r14604, 23;
	st.local.u32 	[%rd6+24], %rd9333;
	and.b32  	%r14606, %r14605, 31;
	and.b32  	%r14607, %r14605, 224;
	add.s32 	%r14608, %r14607, -128;
	shr.u32 	%r14609, %r14608, 5;
	mul.wide.u32 	%rd7313, %r14609, 4;
	sub.s64 	%rd7314, %rd6, %rd7313;
	ld.local.u32 	%r20006, [%rd7314+24];
	ld.local.u32 	%r20007, [%rd7314+20];
	setp.eq.s32 	%p2805, %r14606, 0;
	@%p2805 bra 	$L__BB0_759;
	mov.b32 	%r14610, %f137;
	shr.u32 	%r14611, %r14610, 23;
	and.b32  	%r14612, %r14611, 31;
	shf.l.wrap.b32 	%r20006, %r20007, %r20006, %r14612;
	and.b32  	%r14613, %r14611, 224;
	add.s32 	%r14614, %r14613, -128;
	shr.u32 	%r14615, %r14614, 5;
	mul.wide.u32 	%rd7315, %r14615, 4;
	sub.s64 	%rd7316, %rd6, %rd7315;
	ld.local.u32 	%r14616, [%rd7316+16];
	shf.l.wrap.b32 	%r20007, %r14616, %r20007, %r14612;
$L__BB0_759:
	shr.u32 	%r14617, %r20006, 30;
	shf.l.wrap.b32 	%r14618, %r20007, %r20006, 2;
	shl.b32 	%r14619, %r20007, 2;
	shr.u32 	%r14620, %r14618, 31;
	add.s32 	%r14621, %r14620, %r14617;
	neg.s32 	%r14622, %r14621;
	mov.b32 	%r14623, %f137;
	setp.lt.s32 	%p2806, %r14623, 0;
	selp.b32 	%r20008, %r14622, %r14621, %p2806;
	xor.b32  	%r14624, %r14618, %r14623;
	shr.s32 	%r14625, %r14618, 31;
	xor.b32  	%r14626, %r14625, %r14618;
	xor.b32  	%r14627, %r14625, %r14619;
	cvt.u64.u32 	%rd7317, %r14626;
	shl.b64 	%rd7318, %rd7317, 32;
	cvt.u64.u32 	%rd7319, %r14627;
	or.b64  	%rd7320, %rd7318, %rd7319;
	cvt.rn.f64.s64 	%fd1015, %rd7320;
	mul.f64 	%fd1016, %fd1015, 0d3BF921FB54442D19;
	cvt.rn.f32.f64 	%f8483, %fd1016;
	neg.f32 	%f8484, %f8483;
	setp.lt.s32 	%p2807, %r14624, 0;
	selp.f32 	%f11522, %f8484, %f8483, %p2807;
	bra.uni 	$L__BB0_761;
$L__BB0_760:
	mov.f32 	%f8485, 0f00000000;
	mul.rn.f32 	%f11522, %f137, %f8485;
	mov.b32 	%r20008, 0;
$L__BB0_761:
	abs.f32 	%f8487, %f137;
	setp.ltu.f32 	%p2808, %f8487, 0f47CE4780;
	add.s32 	%r14629, %r20008, 1;
	mul.rn.f32 	%f8488, %f11522, %f11522;
	and.b32  	%r14630, %r20008, 1;
	setp.eq.b32 	%p2809, %r14630, 1;
	selp.f32 	%f8489, %f11522, 0f3F800000, %p2809;
	fma.rn.f32 	%f8490, %f8488, %f8489, 0f00000000;
	fma.rn.f32 	%f8491, %f8488, 0f37CBAC00, 0fBAB607ED;
	selp.f32 	%f8492, 0fB94D4153, %f8491, %p2809;
	selp.f32 	%f8493, 0f3C0885E4, 0f3D2AAABB, %p2809;
	fma.rn.f32 	%f8494, %f8492, %f8488, %f8493;
	selp.f32 	%f8495, 0fBE2AAAA8, 0fBEFFFFFF, %p2809;
	fma.rn.f32 	%f8496, %f8494, %f8488, %f8495;
	fma.rn.f32 	%f8497, %f8496, %f8490, %f8489;
	and.b32  	%r14631, %r14629, 2;
	setp.eq.s32 	%p2810, %r14631, 0;
	mov.f32 	%f8498, 0f00000000;
	sub.f32 	%f8499, %f8498, %f8497;
	selp.f32 	%f8486, %f8497, %f8499, %p2810;
	// begin inline asm
	{  cvt.rn.f16.f32 %rs3882, %f8486;}

	// end inline asm
	mov.u32 	%r20012, %r20652;
	mov.f32 	%f11523, %f11683;
	@%p2808 bra 	$L__BB0_769;
	setp.eq.f32 	%p2811, %f8487, 0f7F800000;
	@%p2811 bra 	$L__BB0_768;
	mov.b64 	%rd9336, 0;
	mov.b32 	%r20009, 0;
	mov.u64 	%rd9334, __cudart_i2opi_f;
	mov.b32 	%r14634, %f137;
	shl.b32 	%r14635, %r14634, 8;
	or.b32  	%r14636, %r14635, -2147483648;
	mov.u64 	%rd9335, %rd5;
$L__BB0_764:
	.pragma "nounroll";
	ld.global.nc.u32 	%r14633, [%rd9334];
	mad.wide.u32 	%rd7323, %r14633, %r14636, %rd9336;
	shr.u64 	%rd9336, %rd7323, 32;
	st.local.u32 	[%rd9335], %rd7323;
	add.s32 	%r20009, %r20009, 1;
	add.s64 	%rd9335, %rd9335, 4;
	add.s64 	%rd9334, %rd9334, 4;
	setp.ne.s32 	%p2812, %r20009, 6;
	@%p2812 bra 	$L__BB0_764;
	mov.b32 	%r14637, %f137;
	shr.u32 	%r14638, %r14637, 23;
	st.local.u32 	[%rd5+24], %rd9336;
	and.b32  	%r14639, %r14638, 31;
	and.b32  	%r14640, %r14638, 224;
	add.s32 	%r14641, %r14640, -128;
	shr.u32 	%r14642, %r14641, 5;
	mul.wide.u32 	%rd7324, %r14642, 4;
	sub.s64 	%rd7325, %rd5, %rd7324;
	ld.local.u32 	%r20010, [%rd7325+24];
	ld.local.u32 	%r20011, [%rd7325+20];
	setp.eq.s32 	%p2813, %r14639, 0;
	@%p2813 bra 	$L__BB0_767;
	mov.b32 	%r14643, %f137;
	shr.u32 	%r14644, %r14643, 23;
	and.b32  	%r14645, %r14644, 31;
	shf.l.wrap.b32 	%r20010, %r20011, %r20010, %r14645;
	and.b32  	%r14646, %r14644, 224;
	add.s32 	%r14647, %r14646, -128;
	shr.u32 	%r14648, %r14647, 5;
	mul.wide.u32 	%rd7326, %r14648, 4;
	sub.s64 	%rd7327, %rd5, %rd7326;
	ld.local.u32 	%r14649, [%rd7327+16];
	shf.l.wrap.b32 	%r20011, %r14649, %r20011, %r14645;
$L__BB0_767:
	shr.u32 	%r14650, %r20010, 30;
	shf.l.wrap.b32 	%r14651, %r20011, %r20010, 2;
	shl.b32 	%r14652, %r20011, 2;
	shr.u32 	%r14653, %r14651, 31;
	add.s32 	%r14654, %r14653, %r14650;
	neg.s32 	%r14655, %r14654;
	mov.b32 	%r14656, %f137;
	setp.lt.s32 	%p2814, %r14656, 0;
	selp.b32 	%r20012, %r14655, %r14654, %p2814;
	xor.b32  	%r14657, %r14651, %r14656;
	shr.s32 	%r14658, %r14651, 31;
	xor.b32  	%r14659, %r14658, %r14651;
	xor.b32  	%r14660, %r14658, %r14652;
	cvt.u64.u32 	%rd7328, %r14659;
	shl.b64 	%rd7329, %rd7328, 32;
	cvt.u64.u32 	%rd7330, %r14660;
	or.b64  	%rd7331, %rd7329, %rd7330;
	cvt.rn.f64.s64 	%fd1017, %rd7331;
	mul.f64 	%fd1018, %fd1017, 0d3BF921FB54442D19;
	cvt.rn.f32.f64 	%f8501, %fd1018;
	neg.f32 	%f8502, %f8501;
	setp.lt.s32 	%p2815, %r14657, 0;
	selp.f32 	%f11523, %f8502, %f8501, %p2815;
	bra.uni 	$L__BB0_769;
$L__BB0_768:
	mov.f32 	%f8503, 0f00000000;
	mul.rn.f32 	%f11523, %f137, %f8503;
	mov.b32 	%r20012, 0;
$L__BB0_769:
	abs.f32 	%f8505, %f1;
	setp.ltu.f32 	%p2816, %f8505, 0f47CE4780;
	mul.rn.f32 	%f8506, %f11523, %f11523;
	and.b32  	%r14662, %r20012, 1;
	setp.eq.b32 	%p2817, %r14662, 1;
	selp.f32 	%f8507, 0f3F800000, %f11523, %p2817;
	fma.rn.f32 	%f8508, %f8506, %f8507, 0f00000000;
	fma.rn.f32 	%f8509, %f8506, 0f37CBAC00, 0fBAB607ED;
	selp.f32 	%f8510, %f8509, 0fB94D4153, %p2817;
	selp.f32 	%f8511, 0f3D2AAABB, 0f3C0885E4, %p2817;
	fma.rn.f32 	%f8512, %f8510, %f8506, %f8511;
	selp.f32 	%f8513, 0fBEFFFFFF, 0fBE2AAAA8, %p2817;
	fma.rn.f32 	%f8514, %f8512, %f8506, %f8513;
	fma.rn.f32 	%f8515, %f8514, %f8508, %f8507;
	and.b32  	%r14663, %r20012, 2;
	setp.eq.s32 	%p2818, %r14663, 0;
	mov.f32 	%f8516, 0f00000000;
	sub.f32 	%f8517, %f8516, %f8515;
	selp.f32 	%f8518, %f8515, %f8517, %p2818;
	neg.f32 	%f8504, %f8518;
	// begin inline asm
	{  cvt.rn.f16.f32 %rs3883, %f8504;}

	// end inline asm
	ld.global.u16 	%rs3891, [%rd36+1504];
	ld.global.u16 	%rs3885, [%rd37+1504];
	// begin inline asm
	{mul.f16 %rs3884,%rs3885,%rs3883;
}
	// end inline asm
	// begin inline asm
	{mul.f16 %rs3887,%rs2982,%rs3884;
}
	// end inline asm
	// begin inline asm
	{fma.rn.f16 %rs3890,%rs3891,%rs3882,%rs3887;
}
	// end inline asm
	st.shared.u16 	[%r50+1504], %rs3890;
	// begin inline asm
	{mul.f16 %rs3894,%rs3885,%rs3882;
}
	// end inline asm
	// begin inline asm
	{fma.rn.f16 %rs3897,%rs3891,%rs3883,%rs3894;
}
	// end inline asm
	st.shared.u16 	[%r50+9696], %rs3897;
	mov.u32 	%r20016, %r20532;
	mov.f32 	%f11524, %f11653;
	@%p2816 bra 	$L__BB0_777;
	setp.eq.f32 	%p2819, %f8505, 0f7F800000;
	@%p2819 bra 	$L__BB0_776;
	mov.b64 	%rd9339, 0;
	mov.b32 	%r20013, 0;
	mov.u64 	%rd9337, __cudart_i2opi_f;
	mov.b32 	%r14666, %f1;
	shl.b32 	%r14667, %r14666, 8;
	or.b32  	%r14668, %r14667, -2147483648;
	mov.u64 	%rd9338, %rd6;
$L__BB0_772:
	.pragma "nounroll";
	ld.global.nc.u32 	%r14665, [%rd9337];
	mad.wide.u32 	%rd7334, %r14665, %r14668, %rd9339;
	shr.u64 	%rd9339, %rd7334, 32;
	st.local.u32 	[%rd9338], %rd7334;
	add.s32 	%r20013, %r20013, 1;
	add.s64 	%rd9338, %rd9338, 4;
	add.s64 	%rd9337, %rd9337, 4;
	setp.ne.s32 	%p2820, %r20013, 6;
	@%p2820 bra 	$L__BB0_772;
	mov.b32 	%r14669, %f1;
	shr.u32 	%r14670, %r14669, 23;
	st.local.u32 	[%rd6+24], %rd9339;
	and.b32  	%r14671, %r14670, 31;
	and.b32  	%r14672, %r14670, 224;
	add.s32 	%r14673, %r14672, -128;
	shr.u32 	%r14674, %r14673, 5;
	mul.wide.u32 	%rd7335, %r14674, 4;
	sub.s64 	%rd7336, %rd6, %rd7335;
	ld.local.u32 	%r20014, [%rd7336+24];
	ld.local.u32 	%r20015, [%rd7336+20];
	setp.eq.s32 	%p2821, %r14671, 0;
	@%p2821 bra 	$L__BB0_775;
	mov.b32 	%r14675, %f1;
	shr.u32 	%r14676, %r14675, 23;
	and.b32  	%r14677, %r14676, 31;
	shf.l.wrap.b32 	%r20014, %r20015, %r20014, %r14677;
	and.b32  	%r14678, %r14676, 224;
	add.s32 	%r14679, %r14678, -128;
	shr.u32 	%r14680, %r14679, 5;
	mul.wide.u32 	%rd7337, %r14680, 4;
	sub.s64 	%rd7338, %rd6, %rd7337;
	ld.local.u32 	%r14681, [%rd7338+16];
	shf.l.wrap.b32 	%r20015, %r14681, %r20015, %r14677;
$L__BB0_775:
	shr.u32 	%r14682, %r20014, 30;
	shf.l.wrap.b32 	%r14683, %r20015, %r20014, 2;
	shl.b32 	%r14684, %r20015, 2;
	shr.u32 	%r14685, %r14683, 31;
	add.s32 	%r14686, %r14685, %r14682;
	neg.s32 	%r14687, %r14686;
	mov.b32 	%r14688, %f1;
	setp.lt.s32 	%p2822, %r14688, 0;
	selp.b32 	%r20016, %r14687, %r14686, %p2822;
	xor.b32  	%r14689, %r14683, %r14688;
	shr.s32 	%r14690, %r14683, 31;
	xor.b32  	%r14691, %r14690, %r14683;
	xor.b32  	%r14692, %r14690, %r14684;
	cvt.u64.u32 	%rd7339, %r14691;
	shl.b64 	%rd7340, %rd7339, 32;
	cvt.u64.u32 	%rd7341, %r14692;
	or.b64  	%rd7342, %rd7340, %rd7341;
	cvt.rn.f64.s64 	%fd1019, %rd7342;
	mul.f64 	%fd1020, %fd1019, 0d3BF921FB54442D19;
	cvt.rn.f32.f64 	%f8520, %fd1020;
	neg.f32 	%f8521, %f8520;
	setp.lt.s32 	%p2823, %r14689, 0;
	selp.f32 	%f11524, %f8521, %f8520, %p2823;
	bra.uni 	$L__BB0_777;
$L__BB0_776:
	mov.f32 	%f8522, 0f00000000;
	mul.rn.f32 	%f11524, %f1, %f8522;
	mov.b32 	%r20016, 0;
$L__BB0_777:
	abs.f32 	%f8524, %f1;
	setp.ltu.f32 	%p2824, %f8524, 0f47CE4780;
	add.s32 	%r14694, %r20016, 1;
	mul.rn.f32 	%f8525, %f11524, %f11524;
	and.b32  	%r14695, %r20016, 1;
	setp.eq.b32 	%p2825, %r14695, 1;
	selp.f32 	%f8526, %f11524, 0f3F800000, %p2825;
	fma.rn.f32 	%f8527, %f8525, %f8526, 0f00000000;
	fma.rn.f32 	%f8528, %f8525, 0f37CBAC00, 0fBAB607ED;
	selp.f32 	%f8529, 0fB94D4153, %f8528, %p2825;
	selp.f32 	%f8530, 0f3C0885E4, 0f3D2AAABB, %p2825;
	fma.rn.f32 	%f8531, %f8529, %f8525, %f8530;
	selp.f32 	%f8532, 0fBE2AAAA8, 0fBEFFFFFF, %p2825;
	fma.rn.f32 	%f8533, %f8531, %f8525, %f8532;
	fma.rn.f32 	%f8534, %f8533, %f8527, %f8526;
	and.b32  	%r14696, %r14694, 2;
	setp.eq.s32 	%p2826, %r14696, 0;
	mov.f32 	%f8535, 0f00000000;
	sub.f32 	%f8536, %f8535, %f8534;
	selp.f32 	%f8523, %f8534, %f8536, %p2826;
	// begin inline asm
	{  cvt.rn.f16.f32 %rs3901, %f8523;}

	// end inline asm
	mov.u32 	%r20020, %r20532;
	mov.f32 	%f11525, %f11653;
	@%p2824 bra 	$L__BB0_785;
	setp.eq.f32 	%p2827, %f8524, 0f7F800000;
	@%p2827 bra 	$L__BB0_784;
	mov.b64 	%rd9342, 0;
	mov.b32 	%r20017, 0;
	mov.u64 	%rd9340, __cudart_i2opi_f;
	mov.b32 	%r14699, %f1;
	shl.b32 	%r14700, %r14699, 8;
	or.b32  	%r14701, %r14700, -2147483648;
	mov.u64 	%rd9341, %rd5;
$L__BB0_780:
	.pragma "nounroll";
	ld.global.nc.u32 	%r14698, [%rd9340];
	mad.wide.u32 	%rd7345, %r14698, %r14701, %rd9342;
	shr.u64 	%rd9342, %rd7345, 32;
	st.local.u32 	[%rd9341], %rd7345;
	add.s32 	%r20017, %r20017, 1;
	add.s64 	%rd9341, %rd9341, 4;
	add.s64 	%rd9340, %rd9340, 4;
	setp.ne.s32 	%p2828, %r20017, 6;
	@%p2828 bra 	$L__BB0_780;
	mov.b32 	%r14702, %f1;
	shr.u32 	%r14703, %r14702, 23;
	st.local.u32 	[%rd5+24], %rd9342;
	and.b32  	%r14704, %r14703, 31;
	and.b32  	%r14705, %r14703, 224;
	add.s32 	%r14706, %r14705, -128;
	shr.u32 	%r14707, %r14706, 5;
	mul.wide.u32 	%rd7346, %r14707, 4;
	sub.s64 	%rd7347, %rd5, %rd7346;
	ld.local.u32 	%r20018, [%rd7347+24];
	ld.local.u32 	%r20019, [%rd7347+20];
	setp.eq.s32 	%p2829, %r14704, 0;
	@%p2829 bra 	$L__BB0_783;
	mov.b32 	%r14708, %f1;
	shr.u32 	%r14709, %r14708, 23;
	and.b32  	%r14710, %r14709, 31;
	shf.l.wrap.b32 	%r20018, %r20019, %r20018, %r14710;
	and.b32  	%r14711, %r14709, 224;
	add.s32 	%r14712, %r14711, -128;
	shr.u32 	%r14713, %r14712, 5;
	mul.wide.u32 	%rd7348, %r14713, 4;
	sub.s64 	%rd7349, %rd5, %rd7348;
	ld.local.u32 	%r14714, [%rd7349+16];
	shf.l.wrap.b32 	%r20019, %r14714, %r20019, %r14710;
$L__BB0_783:
	shr.u32 	%r14715, %r20018, 30;
	shf.l.wrap.b32 	%r14716, %r20019, %r20018, 2;
	shl.b32 	%r14717, %r20019, 2;
	shr.u32 	%r14718, %r14716, 31;
	add.s32 	%r14719, %r14718, %r14715;
	neg.s32 	%r14720, %r14719;
	mov.b32 	%r14721, %f1;
	setp.lt.s32 	%p2830, %r14721, 0;
	selp.b32 	%r20020, %r14720, %r14719, %p2830;
	xor.b32  	%r14722, %r14716, %r14721;
	shr.s32 	%r14723, %r14716, 31;
	xor.b32  	%r14724, %r14723, %r14716;
	xor.b32  	%r14725, %r14723, %r14717;
	cvt.u64.u32 	%rd7350, %r14724;
	shl.b64 	%rd7351, %rd7350, 32;
	cvt.u64.u32 	%rd7352, %r14725;
	or.b64  	%rd7353, %rd7351, %rd7352;
	cvt.rn.f64.s64 	%fd1021, %rd7353;
	mul.f64 	%fd1022, %fd1021, 0d3BF921FB54442D19;
	cvt.rn.f32.f64 	%f8538, %fd1022;
	neg.f32 	%f8539, %f8538;
	setp.lt.s32 	%p2831, %r14722, 0;
	selp.f32 	%f11525, %f8539, %f8538, %p2831;
	bra.uni 	$L__BB0_785;
$L__BB0_784:
	mov.f32 	%f8540, 0f00000000;
	mul.rn.f32 	%f11525, %f1, %f8540;
	mov.b32 	%r20020, 0;
$L__BB0_785:
	abs.f32 	%f8542, %f10;
	setp.ltu.f32 	%p2832, %f8542, 0f47CE4780;
	mul.rn.f32 	%f8543, %f11525, %f11525;
	and.b32  	%r14727, %r20020, 1;
	setp.eq.b32 	%p2833, %r14727, 1;
	selp.f32 	%f8544, 0f3F800000, %f11525, %p2833;
	fma.rn.f32 	%f8545, %f8543, %f8544, 0f00000000;
	fma.rn.f32 	%f8546, %f8543, 0f37CBAC00, 0fBAB607ED;
	selp.f32 	%f8547, %f8546, 0fB94D4153, %p2833;
	selp.f32 	%f8548, 0f3D2AAABB, 0f3C0885E4, %p2833;
	fma.rn.f32 	%f8549, %f8547, %f8543, %f8548;
	selp.f32 	%f8550, 0fBEFFFFFF, 0fBE2AAAA8, %p2833;
	fma.rn.f32 	%f8551, %f8549, %f8543, %f8550;
	fma.rn.f32 	%f8552, %f8551, %f8545, %f8544;
	and.b32  	%r14728, %r20020, 2;
	setp.eq.s32 	%p2834, %r14728, 0;
	mov.f32 	%f8553, 0f00000000;
	sub.f32 	%f8554, %f8553, %f8552;
	selp.f32 	%f8555, %f8552, %f8554, %p2834;
	neg.f32 	%f8541, %f8555;
	// begin inline asm
	{  cvt.rn.f16.f32 %rs3902, %f8541;}

	// end inline asm
	ld.global.u16 	%rs3910, [%rd36+1536];
	ld.global.u16 	%rs3904, [%rd37+1536];
	// begin inline asm
	{mul.f16 %rs3903,%rs3904,%rs3902;
}
	// end inline asm
	// begin inline asm
	{mul.f16 %rs3906,%rs2982,%rs3903;
}
	// end inline asm
	// begin inline asm
	{fma.rn.f16 %rs3909,%rs3910,%rs3901,%rs3906;
}
	// end inline asm
	st.shared.u16 	[%r50+1536], %rs3909;
	// begin inline asm
	{mul.f16 %rs3913,%rs3904,%rs3901;
}
	// end inline asm
	// begin inline asm
	{fma.rn.f16 %rs3916,%rs3910,%rs3902,%rs3913;
}
	// end inline asm
	st.shared.u16 	[%r50+9728], %rs3916;
	mov.u32 	%r20024, %r20540;
	mov.f32 	%f11526, %f11655;
	@%p2832 bra 	$L__BB0_793;
	setp.eq.f32 	%p2835, %f8542, 0f7F800000;
	@%p2835 bra 	$L__BB0_792;
	mov.b64 	%rd9345, 0;
	mov.b32 	%r20021, 0;
	mov.u64 	%rd9343, __cudart_i2opi_f;
	mov.b32 	%r14731, %f10;
	shl.b32 	%r14732, %r14731, 8;
	or.b32  	%r14733, %r14732, -2147483648;
	mov.u64 	%rd9344, %rd6;
$L__BB0_788:
	.pragma "nounroll";
	ld.global.nc.u32 	%r14730, [%rd9343];
	mad.wide.u32 	%rd7356, %r14730, %r14733, %rd9345;
	shr.u64 	%rd9345, %rd7356, 32;
	st.local.u32 	[%rd9344], %rd7356;
	add.s32 	%r20021, %r20021, 1;
	add.s64 	%rd9344, %rd9344, 4;
	add.s64 	%rd9343, %rd9343, 4;
	setp.ne.s32 	%p2836, %r20021, 6;
	@%p2836 bra 	$L__BB0_788;
	mov.b32 	%r14734, %f10;
	shr.u32 	%r14735, %r14734, 23;
	st.local.u32 	[%rd6+24], %rd9345;
	and.b32  	%r14736, %r14735, 31;
	and.b32  	%r14737, %r14735, 224;
	add.s32 	%r14738, %r14737, -128;
	shr.u32 	%r14739, %r14738, 5;
	mul.wide.u32 	%rd7357, %r14739, 4;
	sub.s64 	%rd7358, %rd6, %rd7357;
	ld.local.u32 	%r20022, [%rd7358+24];
	ld.local.u32 	%r20023, [%rd7358+20];
	setp.eq.s32 	%p2837, %r14736, 0;
	@%p2837 bra 	$L__BB0_791;
	mov.b32 	%r14740, %f10;
	shr.u32 	%r14741, %r14740, 23;
	and.b32  	%r14742, %r14741, 31;
	shf.l.wrap.b32 	%r20022, %r20023, %r20022, %r14742;
	and.b32  	%r14743, %r14741, 224;
	add.s32 	%r14744, %r14743, -128;
	shr.u32 	%r14745, %r14744, 5;
	mul.wide.u32 	%rd7359, %r14745, 4;
	sub.s64 	%rd7360, %rd6, %rd7359;
	ld.local.u32 	%r14746, [%rd7360+16];
	shf.l.wrap.b32 	%r20023, %r14746, %r20023, %r14742;
$L__BB0_791:
	shr.u32 	%r14747, %r20022, 30;
	shf.l.wrap.b32 	%r14748, %r20023, %r20022, 2;
	shl.b32 	%r14749, %r20023, 2;
	shr.u32 	%r14750, %r14748, 31;
	add.s32 	%r14751, %r14750, %r14747;
	neg.s32 	%r14752, %r14751;
	mov.b32 	%r14753, %f10;
	setp.lt.s32 	%p2838, %r14753, 0;
	selp.b32 	%r20024, %r14752, %r14751, %p2838;
	xor.b32  	%r14754, %r14748, %r14753;
	shr.s32 	%r14755, %r14748, 31;
	xor.b32  	%r14756, %r14755, %r14748;
	xor.b32  	%r14757, %r14755, %r14749;
	cvt.u64.u32 	%rd7361, %r14756;
	shl.b64 	%rd7362, %rd7361, 32;
	cvt.u64.u32 	%rd7363, %r14757;
	or.b64  	%rd7364, %rd7362, %rd7363;
	cvt.rn.f64.s64 	%fd1023, %rd7364;
	mul.f64 	%fd1024, %fd1023, 0d3BF921FB54442D19;
	cvt.rn.f32.f64 	%f8557, %fd1024;
	neg.f32 	%f8558, %f8557;
	setp.lt.s32 	%p2839, %r14754, 0;
	selp.f32 	%f11526, %f8558, %f8557, %p2839;
	bra.uni 	$L__BB0_793;
$L__BB0_792:
	mov.f32 	%f8559, 0f00000000;
	mul.rn.f32 	%f11526, %f10, %f8559;
	mov.b32 	%r20024, 0;
$L__BB0_793:
	abs.f32 	%f8561, %f10;
	setp.ltu.f32 	%p2840, %f8561, 0f47CE4780;
	add.s32 	%r14759, %r20024, 1;
	mul.rn.f32 	%f8562, %f11526, %f11526;
	and.b32  	%r14760, %r20024, 1;
	setp.eq.b32 	%p2841, %r14760, 1;
	selp.f32 	%f8563, %f11526, 0f3F800000, %p2841;
	fma.rn.f32 	%f8564, %f8562, %f8563, 0f00000000;
	fma.rn.f32 	%f8565, %f8562, 0f37CBAC00, 0fBAB607ED;
	selp.f32 	%f8566, 0fB94D4153, %f8565, %p2841;
	selp.f32 	%f8567, 0f3C0885E4, 0f3D2AAABB, %p2841;
	fma.rn.f32 	%f8568, %f8566, %f8562, %f8567;
	selp.f32 	%f8569, 0fBE2AAAA8, 0fBEFFFFFF, %p2841;
	fma.rn.f32 	%f8570, %f8568, %f8562, %f8569;
	fma.rn.f32 	%f8571, %f8570, %f8564, %f8563;
	and.b32  	%r14761, %r14759, 2;
	setp.eq.s32 	%p2842, %r14761, 0;
	mov.f32 	%f8572, 0f00000000;
	sub.f32 	%f8573, %f8572, %f8571;
	selp.f32 	%f8560, %f8571, %f8573, %p2842;
	// begin inline asm
	{  cvt.rn.f16.f32 %rs3920, %f8560;}

	// end inline asm
	mov.u32 	%r20028, %r20540;
	mov.f32 	%f11527, %f11655;
	@%p2840 bra 	$L__BB0_801;
	setp.eq.f32 	%p2843, %f8561, 0f7F800000;
	@%p2843 bra 	$L__BB0_800;
	mov.b64 	%rd9348, 0;
	mov.b32 	%r20025, 0;
	mov.u64 	%rd9346, __cudart_i2opi_f;
	mov.b32 	%r14764, %f10;
	shl.b32 	%r14765, %r14764, 8;
	or.b32  	%r14766, %r14765, -2147483648;
	mov.u64 	%rd9347, %rd5;
$L__BB0_796:
	.pragma "nounroll";
	ld.global.nc.u32 	%r14763, [%rd9346];
	mad.wide.u32 	%rd7367, %r14763, %r14766, %rd9348;
	shr.u64 	%rd9348, %rd7367, 32;
	st.local.u32 	[%rd9347], %rd7367;
	add.s32 	%r20025, %r20025, 1;
	add.s64 	%rd9347, %rd9347, 4;
	add.s64 	%rd9346, %rd9346, 4;
	setp.ne.s32 	%p2844, %r20025, 6;
	@%p2844 bra 	$L__BB0_796;
	mov.b32 	%r14767, %f10;
	shr.u32 	%r14768, %r14767, 23;
	st.local.u32 	[%rd5+24], %rd9348;
	and.b32  	%r14769, %r14768, 31;
	and.b32  	%r14770, %r14768, 224;
	add.s32 	%r14771, %r14770, -128;
	shr.u32 	%r14772, %r14771, 5;
	mul.wide.u32 	%rd7368, %r14772, 4;
	sub.s64 	%rd7369, %rd5, %rd7368;
	ld.local.u32 	%r20026, [%rd7369+24];
	ld.local.u32 	%r20027, [%rd7369+20];
	setp.eq.s32 	%p2845, %r14769, 0;
	@%p2845 bra 	$L__BB0_799;
	mov.b32 	%r14773, %f10;
	shr.u32 	%r14774, %r14773, 23;
	and.b32  	%r14775, %r14774, 31;
	shf.l.wrap.b32 	%r20026, %r20027, %r20026, %r14775;
	and.b32  	%r14776, %r14774, 224;
	add.s32 	%r14777, %r14776, -128;
	shr.u32 	%r14778, %r14777, 5;
	mul.wide.u32 	%rd7370, %r14778, 4;
	sub.s64 	%rd7371, %rd5, %rd7370;
	ld.local.u32 	%r14779, [%rd7371+16];
	shf.l.wrap.b32 	%r20027, %r14779, %r20027, %r14775;
$L__BB0_799:
	shr.u32 	%r14780, %r20026, 30;
	shf.l.wrap.b32 	%r14781, %r20027, %r20026, 2;
	shl.b32 	%r14782, %r20027, 2;
	shr.u32 	%r14783, %r14781, 31;
	add.s32 	%r14784, %r14783, %r14780;
	neg.s32 	%r14785, %r14784;
	mov.b32 	%r14786, %f10;
	setp.lt.s32 	%p2846, %r14786, 0;
	selp.b32 	%r20028, %r14785, %r14784, %p2846;
	xor.b32  	%r14787, %r14781, %r14786;
	shr.s32 	%r14788, %r14781, 31;
	xor.b32  	%r14789, %r14788, %r14781;
	xor.b32  	%r14790, %r14788, %r14782;
	cvt.u64.u32 	%rd7372, %r14789;
	shl.b64 	%rd7373, %rd7372, 32;
	cvt.u64.u32 	%rd7374, %r14790;
	or.b64  	%rd7375, %rd7373, %rd7374;
	cvt.rn.f64.s64 	%fd1025, %rd7375;
	mul.f64 	%fd1026, %fd1025, 0d3BF921FB54442D19;
	cvt.rn.f32.f64 	%f8575, %fd1026;
	neg.f32 	%f8576, %f8575;
	setp.lt.s32 	%p2847, %r14787, 0;
	selp.f32 	%f11527, %f8576, %f8575, %p2847;
	bra.uni 	$L__BB0_801;
$L__BB0_800:
	mov.f32 	%f8577, 0f00000000;
	mul.rn.f32 	%f11527, %f10, %f8577;
	mov.b32 	%r20028, 0;
$L__BB0_801:
	abs.f32 	%f8579, %f19;
	setp.ltu.f32 	%p2848, %f8579, 0f47CE4780;
	mul.rn.f32 	%f8580, %f11527, %f11527;
	and.b32  	%r14792, %r20028, 1;
	setp.eq.b32 	%p2849, %r14792, 1;
	selp.f32 	%f8581, 0f3F800000, %f11527, %p2849;
	fma.rn.f32 	%f8582, %f8580, %f8581, 0f00000000;
	fma.rn.f32 	%f8583, %f8580, 0f37CBAC00, 0fBAB607ED;
	selp.f32 	%f8584, %f8583, 0fB94D4153, %p2849;
	selp.f32 	%f8585, 0f3D2AAABB, 0f3C0885E4, %p2849;
	fma.rn.f32 	%f8586, %f8584, %f8580, %f8585;
	selp.f32 	%f8587, 0fBEFFFFFF, 0fBE2AAAA8, %p2849;
	fma.rn.f32 	%f8588, %f8586, %f8580, %f8587;
	fma.rn.f32 	%f8589, %f8588, %f8582, %f8581;
	and.b32  	%r14793, %r20028, 2;
	setp.eq.s32 	%p2850, %r14793, 0;
	mov.f32 	%f8590, 0f00000000;
	sub.f32 	%f8591, %f8590, %f8589;
	selp.f32 	%f8592, %f8589, %f8591, %p2850;
	neg.f32 	%f8578, %f8592;
	// begin inline asm
	{  cvt.rn.f16.f32 %rs3921, %f8578;}

	// end inline asm
	ld.global.u16 	%rs3929, [%rd36+1568];
	ld.global.u16 	%rs3923, [%rd37+1568];
	// begin inline asm
	{mul.f16 %rs3922,%rs3923,%rs3921;
}
	// end inline asm
	// begin inline asm
	{mul.f16 %rs3925,%rs2982,%rs3922;
}
	// end inline asm
	// begin inline asm
	{fma.rn.f16 %rs3928,%rs3929,%rs3920,%rs3925;
}
	// end inline asm
	st.shared.u16 	[%r50+1568], %rs3928;
	// begin inline asm
	{mul.f16 %rs3932,%rs3923,%rs3920;
}
	// end inline asm
	// begin inline asm
	{fma.rn.f16 %rs3935,%rs3929,%rs3921,%rs3932;
}
	// end inline asm
	st.shared.u16 	[%r50+9760], %rs3935;
	mov.u32 	%r20032, %r20548;
	mov.f32 	%f11528, %f11657;
	@%p2848 bra 	$L__BB0_809;
	setp.eq.f32 	%p2851, %f8579, 0f7F800000;
	@%p2851 bra 	$L__BB0_808;
	mov.b64 	%rd9351, 0;
	mov.b32 	%r20029, 0;
	mov.u64 	%rd9349, __cudart_i2opi_f;
	mov.b32 	%r14796, %f19;
	shl.b32 	%r14797, %r14796, 8;
	or.b32  	%r14798, %r14797, -2147483648;
	mov.u64 	%rd9350, %rd6;
$L__BB0_804:
	.pragma "nounroll";
	ld.global.nc.u32 	%r14795, [%rd9349];
	mad.wide.u32 	%rd7378, %r14795, %r14798, %rd9351;
	shr.u64 	%rd9351, %rd7378, 32;
	st.local.u32 	[%rd9350], %rd7378;
	add.s32 	%r20029, %r20029, 1;
	add.s64 	%rd9350, %rd9350, 4;
	add.s64 	%rd9349, %rd9349, 4;
	setp.ne.s32 	%p2852, %r20029, 6;
	@%p2852 bra 	$L__BB0_804;
	mov.b32 	%r14799, %f19;
	shr.u32 	%r14800, %r14799, 23;
	st.local.u32 	[%rd6+24], %rd9351;
	and.b32  	%r14801, %r14800, 31;
	and.b32  	%r14802, %r14800, 224;
	add.s32 	%r14803, %r14802, -128;
	shr.u32 	%r14804, %r14803, 5;
	mul.wide.u32 	%rd7379, %r14804, 4;
	sub.s64 	%rd7380, %rd6, %rd7379;
	ld.local.u32 	%r20030, [%rd7380+24];
	ld.local.u32 	%r20031, [%rd7380+20];
	setp.eq.s32 	%p2853, %r14801, 0;
	@%p2853 bra 	$L__BB0_807;
	mov.b32 	%r14805, %f19;
	shr.u32 	%r14806, %r14805, 23;
	and.b32  	%r14807, %r14806, 31;
	shf.l.wrap.b32 	%r20030, %r20031, %r20030, %r14807;
	and.b32  	%r14808, %r14806, 224;
	add.s32 	%r14809, %r14808, -128;
	shr.u32 	%r14810, %r14809, 5;
	mul.wide.u32 	%rd7381, %r14810, 4;
	sub.s64 	%rd7382, %rd6, %rd7381;
	ld.local.u32 	%r14811, [%rd7382+16];
	shf.l.wrap.b32 	%r20031, %r14811, %r20031, %r14807;
$L__BB0_807:
	shr.u32 	%r14812, %r20030, 30;
	shf.l.wrap.b32 	%r14813, %r20031, %r20030, 2;
	shl.b32 	%r14814, %r20031, 2;
	shr.u32 	%r14815, %r14813, 31;
	add.s32 	%r14816, %r14815, %r14812;
	neg.s32 	%r14817, %r14816;
	mov.b32 	%r14818, %f19;
	setp.lt.s32 	%p2854, %r14818, 0;
	selp.b32 	%r20032, %r14817, %r14816, %p2854;
	xor.b32  	%r14819, %r14813, %r14818;
	shr.s32 	%r14820, %r14813, 31;
	xor.b32  	%r14821, %r14820, %r14813;
	xor.b32  	%r14822, %r14820, %r14814;
	cvt.u64.u32 	%rd7383, %r14821;
	shl.b64 	%rd7384, %rd7383, 32;
	cvt.u64.u32 	%rd7385, %r14822;
	or.b64  	%rd7386, %rd7384, %rd7385;
	cvt.rn.f64.s64 	%fd1027, %rd7386;
	mul.f64 	%fd1028, %fd1027, 0d3BF921FB54442D19;
	cvt.rn.f32.f64 	%f8594, %fd1028;
	neg.f32 	%f8595, %f8594;
	setp.lt.s32 	%p2855, %r14819, 0;
	selp.f32 	%f11528, %f8595, %f8594, %p2855;
	bra.uni 	$L__BB0_809;
$L__BB0_808:
	mov.f32 	%f8596, 0f00000000;
	mul.rn.f32 	%f11528, %f19, %f8596;
	mov.b32 	%r20032, 0;
$L__BB0_809:
	abs.f32 	%f8598, %f19;
	setp.ltu.f32 	%p2856, %f8598, 0f47CE4780;
	add.s32 	%r14824, %r20032, 1;
	mul.rn.f32 	%f8599, %f11528, %f11528;
	and.b32  	%r14825, %r20032, 1;
	setp.eq.b32 	%p2857, %r14825, 1;
	selp.f32 	%f8600, %f11528, 0f3F800000, %p2857;
	fma.rn.f32 	%f8601, %f8599, %f8600, 0f00000000;
	fma.rn.f32 	%f8602, %f8599, 0f37CBAC00, 0fBAB607ED;
	selp.f32 	%f8603, 0fB94D4153, %f8602, %p2857;
	selp.f32 	%f8604, 0f3C0885E4, 0f3D2AAABB, %p2857;
	fma.rn.f32 	%f8605, %f8603, %f8599, %f8604;
	selp.f32 	%f8606, 0fBE2AAAA8, 0fBEFFFFFF, %p2857;
	fma.rn.f32 	%f8607, %f8605, %f8599, %f8606;
	fma.rn.f32 	%f8608, %f8607, %f8601, %f8600;
	and.b32  	%r14826, %r14824, 2;
	setp.eq.s32 	%p2858, %r14826, 0;
	mov.f32 	%f8609, 0f00000000;
	sub.f32 	%f8610, %f8609, %f8608;
	selp.f32 	%f8597, %f8608, %f8610, %p2858;
	// begin inline asm
	{  cvt.rn.f16.f32 %rs3939, %f8597;}

	// end inline asm
	mov.u32 	%r20036, %r20548;
	mov.f32 	%f11529, %f11657;
	@%p2856 bra 	$L__BB0_817;
	setp.eq.f32 	%p2859, %f8598, 0f7F800000;
	@%p2859 bra 	$L__BB0_816;
	mov.b64 	%rd9354, 0;
	mov.b32 	%r20033, 0;
	mov.u64 	%rd9352, __cudart_i2opi_f;
	mov.b32 	%r14829, %f19;
	shl.b32 	%r14830, %r14829, 8;
	or.b32  	%r14831, %r14830, -2147483648;
	mov.u64 	%rd9353, %rd5;
$L__BB0_812:
	.pragma "nounroll";
	ld.global.nc.u32 	%r14828, [%rd9352];
	mad.wide.u32 	%rd7389, %r14828, %r14831, %rd9354;
	shr.u64 	%rd9354, %rd7389, 32;
	st.local.u32 	[%rd9353], %rd7389;
	add.s32 	%r20033, %r20033, 1;
	add.s64 	%rd9353, %rd9353, 4;
	add.s64 	%rd9352, %rd9352, 4;
	setp.ne.s32 	%p2860, %r20033, 6;
	@%p2860 bra 	$L__BB0_812;
	mov.b32 	%r14832, %f19;
	shr.u32 	%r14833, %r14832, 23;
	st.local.u32 	[%rd5+24], %rd9354;
	and.b32  	%r14834, %r14833, 31;
	and.b32  	%r14835, %r14833, 224;
	add.s32 	%r14836, %r14835, -128;
	shr.u32 	%r14837, %r14836, 5;
	mul.wide.u32 	%rd7390, %r14837, 4;
	sub.s64 	%rd7391, %rd5, %rd7390;
	ld.local.u32 	%r20034, [%rd7391+24];
	ld.local.u32 	%r20035, [%rd7391+20];
	setp.eq.s32 	%p2861, %r14834, 0;
	@%p2861 bra 	$L__BB0_815;
	mov.b32 	%r14838, %f19;
	shr.u32 	%r14839, %r14838, 23;
	and.b32  	%r14840, %r14839, 31;
	shf.l.wrap.b32 	%r20034, %r20035, %r20034, %r14840;
	and.b32  	%r14841, %r14839, 224;
	add.s32 	%r14842, %r14841, -128;
	shr.u32 	%r14843, %r14842, 5;
	mul.wide.u32 	%rd7392, %r14843, 4;
	sub.s64 	%rd7393, %rd5, %rd7392;
	ld.local.u32 	%r14844, [%rd7393+16];
	shf.l.wrap.b32 	%r20035, %r14844, %r20035, %r14840;
$L__BB0_815:
	shr.u32 	%r14845, %r20034, 30;
	shf.l.wrap.b32 	%r14846, %r20035, %r20034, 2;
	shl.b32 	%r14847, %r20035, 2;
	shr.u32 	%r14848, %r14846, 31;
	add.s32 	%r14849, %r14848, %r14845;
	neg.s32 	%r14850, %r14849;
	mov.b32 	%r14851, %f19;
	setp.lt.s32 	%p2862, %r14851, 0;
	selp.b32 	%r20036, %r14850, %r14849, %p2862;
	xor.b32  	%r14852, %r14846, %r14851;
	shr.s32 	%r14853, %r14846, 31;
	xor.b32  	%r14854, %r14853, %r14846;
	xor.b32  	%r14855, %r14853, %r14847;
	cvt.u64.u32 	%rd7394, %r14854;
	shl.b64 	%rd7395, %rd7394, 32;
	cvt.u64.u32 	%rd7396, %r14855;
	or.b64  	%rd7397, %rd7395, %rd7396;
	cvt.rn.f64.s64 	%fd1029, %rd7397;
	mul.f64 	%fd1030, %fd1029, 0d3BF921FB54442D19;
	cvt.rn.f32.f64 	%f8612, %fd1030;
	neg.f32 	%f8613, %f8612;
	setp.lt.s32 	%p2863, %r14852, 0;
	selp.f32 	%f11529, %f8613, %f8612, %p2863;
	bra.uni 	$L__BB0_817;
$L__BB0_816:
	mov.f32 	%f8614, 0f00000000;
	mul.rn.f32 	%f11529, %f19, %f8614;
	mov.b32 	%r20036, 0;
$L__BB0_817:
	abs.f32 	%f8616, %f28;
	setp.ltu.f32 	%p2864, %f8616, 0f47CE4780;
	mul.rn.f32 	%f8617, %f11529, %f11529;
	and.b32  	%r14857, %r20036, 1;
	setp.eq.b32 	%p2865, %r14857, 1;
	selp.f32 	%f8618, 0f3F800000, %f11529, %p2865;
	fma.rn.f32 	%f8619, %f8617, %f8618, 0f00000000;
	fma.rn.f32 	%f8620, %f8617, 0f37CBAC00, 0fBAB607ED;
	selp.f32 	%f8621, %f8620, 0fB94D4153, %p2865;
	selp.f32 	%f8622, 0f3D2AAABB, 0f3C0885E4, %p2865;
	fma.rn.f32 	%f8623, %f8621, %f8617, %f8622;
	selp.f32 	%f8624, 0fBEFFFFFF, 0fBE2AAAA8, %p2865;
	fma.rn.f32 	%f8625, %f8623, %f8617, %f8624;
	fma.rn.f32 	%f8626, %f8625, %f8619, %f8618;
	and.b32  	%r14858, %r20036, 2;
	setp.eq.s32 	%p2866, %r14858, 0;
	mov.f32 	%f8627, 0f00000000;
	sub.f32 	%f8628, %f8627, %f8626;
	selp.f32 	%f8629, %f8626, %f8628, %p2866;
	neg.f32 	%f8615, %f8629;
	// begin inline asm
	{  cvt.rn.f16.f32 %rs3940, %f8615;}

	// end inline asm
	ld.global.u16 	%rs3948, [%rd36+1600];
	ld.global.u16 	%rs3942, [%rd37+1600];
	// begin inline asm
	{mul.f16 %rs3941,%rs3942,%rs3940;
}
	// end inline asm
	// begin inline asm
	{mul.f16 %rs3944,%rs2982,%rs3941;
}
	// end inline asm
	// begin inline asm
	{fma.rn.f16 %rs3947,%rs3948,%rs3939,%rs3944;
}
	// end inline asm
	st.shared.u16 	[%r50+1600], %rs3947;
	// begin inline asm
	{mul.f16 %rs3951,%rs3942,%rs3939;
}
	// end inline asm
	// begin inline asm
	{fma.rn.f16 %rs3954,%rs3948,%rs3940,%rs3951;
}
	// end inline asm
	st.shared.u16 	[%r50+9792], %rs3954;
	mov.u32 	%r20040, %r20556;
	mov.f32 	%f11530, %f11659;
	@%p2864 bra 	$L__BB0_825;
	setp.eq.f32 	%p2867, %f8616, 0f7F800000;
	@%p2867 bra 	$L__BB0_824;
	mov.b64 	%rd9357, 0;
	mov.b32 	%r20037, 0;
	mov.u64 	%rd9355, __cudart_i2opi_f;
	mov.b32 	%r14861, %f28;
	shl.b32 	%r14862, %r14861, 8;
	or.b32  	%r14863, %r14862, -2147483648;
	mov.u64 	%rd9356, %rd6;
$L__BB0_820:
	.pragma "nounroll";
	ld.global.nc.u32 	%r14860, [%rd9355];
	mad.wide.u32 	%rd7400, %r14860, %r14863, %rd9357;
	shr.u64 	%rd9357, %rd7400, 32;
	st.local.u32 	[%rd9356], %rd7400;
	add.s32 	%r20037, %r20037, 1;
	add.s64 	%rd9356, %rd9356, 4;
	add.s64 	%rd9355, %rd9355, 4;
	setp.ne.s32 	%p2868, %r20037, 6;
	@%p2868 bra 	$L__BB0_820;
	mov.b32 	%r14864, %f28;
	shr.u32 	%r14865, %r14864, 23;
	st.local.u32 	[%rd6+24], %rd9357;
	and.b32  	%r14866, %r14865, 31;
	and.b32  	%r14867, %r14865, 224;
	add.s32 	%r14868, %r14867, -128;
	shr.u32 	%r14869, %r14868, 5;
	mul.wide.u32 	%rd7401, %r14869, 4;
	sub.s64 	%rd7402, %rd6, %rd7401;
	ld.local.u32 	%r20038, [%rd7402+24];
	ld.local.u32 	%r20039, [%rd7402+20];
	setp.eq.s32 	%p2869, %r14866, 0;
	@%p2869 bra 	$L__BB0_823;
	mov.b32 	%r14870, %f28;
	shr.u32 	%r14871, %r14870, 23;
	and.b32  	%r14872, %r14871, 31;
	shf.l.wrap.b32 	%r20038, %r20039, %r20038, %r14872;
	and.b32  	%r14873, %r14871, 224;
	add.s32 	%r14874, %r14873, -128;
	shr.u32 	%r14875, %r14874, 5;
	mul.wide.u32 	%rd7403, %r14875, 4;
	sub.s64 	%rd7404, %rd6, %rd7403;
	ld.local.u32 	%r14876, [%rd7404+16];
	shf.l.wrap.b32 	%r20039, %r14876, %r20039, %r14872;
$L__BB0_823:
	shr.u32 	%r14877, %r20038, 30;
	shf.l.wrap.b32 	%r14878, %r20039, %r20038, 2;
	shl.b32 	%r14879, %r20039, 2;
	shr.u32 	%r14880, %r14878, 31;
	add.s32 	%r14881, %r14880, %r14877;
	neg.s32 	%r14882, %r14881;
	mov.b32 	%r14883, %f28;
	setp.lt.s32 	%p2870, %r14883, 0;
	selp.b32 	%r20040, %r14882, %r14881, %p2870;
	xor.b32  	%r14884, %r14878, %r14883;
	shr.s32 	%r14885, %r14878, 31;
	xor.b32  	%r14886, %r14885, %r14878;
	xor.b32  	%r14887, %r14885, %r14879;
	cvt.u64.u32 	%rd7405, %r14886;
	shl.b64 	%rd7406, %rd7405, 32;
	cvt.u64.u32 	%rd7407, %r14887;
	or.b64  	%rd7408, %rd7406, %rd7407;
	cvt.rn.f64.s64 	%fd1031, %rd7408;
	mul.f64 	%fd1032, %fd1031, 0d3BF921FB54442D19;
	cvt.rn.f32.f64 	%f8631, %fd1032;
	neg.f32 	%f8632, %f8631;
	setp.lt.s32 	%p2871, %r14884, 0;
	selp.f32 	%f11530, %f8632, %f8631, %p2871;
	bra.uni 	$L__BB0_825;
$L__BB0_824:
	mov.f32 	%f8633, 0f00000000;
	mul.rn.f32 	%f11530, %f28, %f8633;
	mov.b32 	%r20040, 0;
$L__BB0_825:
	abs.f32 	%f8635, %f28;
	setp.ltu.f32 	%p2872, %f8635, 0f47CE4780;
	add.s32 	%r14889, %r20040, 1;
	mul.rn.f32 	%f8636, %f11530, %f11530;
	and.b32  	%r14890, %r20040, 1;
	setp.eq.b32 	%p2873, %r14890, 1;
	selp.f32 	%f8637, %f11530, 0f3F800000, %p2873;
	fma.rn.f32 	%f8638, %f8636, %f8637, 0f00000000;
	fma.rn.f32 	%f8639, %f8636, 0f37CBAC00, 0fBAB607ED;
	selp.f32 	%f8640, 0fB94D4153, %f8639, %p2873;
	selp.f32 	%f8641, 0f3C0885E4, 0f3D2AAABB, %p2873;
	fma.rn.f32 	%f8642, %f8640, %f8636, %f8641;
	selp.f32 	%f8643, 0fBE2AAAA8, 0fBEFFFFFF, %p2873;
	fma.rn.f32 	%f8644, %f8642, %f8636, %f8643;
	fma.rn.f32 	%f8645, %f8644, %f8638, %f8637;
	and.b32  	%r14891, %r14889, 2;
	setp.eq.s32 	%p2874, %r14891, 0;
	mov.f32 	%f8646, 0f00000000;
	sub.f32 	%f8647, %f8646, %f8645;
	selp.f32 	%f8634, %f8645, %f8647, %p2874;
	// begin inline asm
	{  cvt.rn.f16.f32 %rs3958, %f8634;}

	// end inline asm
	mov.u32 	%r20044, %r20556;
	mov.f32 	%f11531, %f11659;
	@%p2872 bra 	$L__BB0_833;
	setp.eq.f32 	%p2875, %f8635, 0f7F800000;
	@%p2875 bra 	$L__BB0_832;
	mov.b64 	%rd9360, 0;
	mov.b32 	%r20041, 0;
	mov.u64 	%rd9358, __cudart_i2opi_f;
	mov.b32 	%r14894, %f28;
	shl.b32 	%r14895, %r14894, 8;
	or.b32  	%r14896, %r14895, -2147483648;
	mov.u64 	%rd9359, %rd5;
$L__BB0_828:
	.pragma "nounroll";
	ld.global.nc.u32 	%r14893, [%rd9358];
	mad.wide.u32 	%rd7411, %r14893, %r14896, %rd9360;
	shr.u64 	%rd9360, %rd7411, 32;
	st.local.u32 	[%rd9359], %rd7411;
	add.s32 	%r20041, %r20041, 1;
	add.s64 	%rd9359, %rd9359, 4;
	add.s64 	%rd9358, %rd9358, 4;
	setp.ne.s32 	%p2876, %r20041, 6;
	@%p2876 bra 	$L__BB0_828;
	mov.b32 	%r14897, %f28;
	shr.u32 	%r14898, %r14897, 23;
	st.local.u32 	[%rd5+24], %rd9360;
	and.b32  	%r14899, %r14898, 31;
	and.b32  	%r14900, %r14898, 224;
	add.s32 	%r14901, %r14900, -128;
	shr.u32 	%r14902, %r14901, 5;
	mul.wide.u32 	%rd7412, %r14902, 4;
	sub.s64 	%rd7413, %rd5, %rd7412;
	ld.local.u32 	%r20042, [%rd7413+24];
	ld.local.u32 	%r20043, [%rd7413+20];
	setp.eq.s32 	%p2877, %r14899, 0;
	@%p2877 bra 	$L__BB0_831;
	mov.b32 	%r14903, %f28;
	shr.u32 	%r14904, %r14903, 23;
	and.b32  	%r14905, %r14904, 31;
	shf.l.wrap.b32 	%r20042, %r20043, %r20042, %r14905;
	and.b32  	%r14906, %r14904, 224;
	add.s32 	%r14907, %r14906, -128;
	shr.u32 	%r14908, %r14907, 5;
	mul.wide.u32 	%rd7414, %r14908, 4;
	sub.s64 	%rd7415, %rd5, %rd7414;
	ld.local.u32 	%r14909, [%rd7415+16];
	shf.l.wrap.b32 	%r20043, %r14909, %r20043, %r14905;
$L__BB0_831:
	shr.u32 	%r14910, %r20042, 30;
	shf.l.wrap.b32 	%r14911, %r20043, %r20042, 2;
	shl.b32 	%r14912, %r20043, 2;
	shr.u32 	%r14913, %r14911, 31;
	add.s32 	%r14914, %r14913, %r14910;
	neg.s32 	%r14915, %r14914;
	mov.b32 	%r14916, %f28;
	setp.lt.s32 	%p2878, %r14916, 0;
	selp.b32 	%r20044, %r14915, %r14914, %p2878;
	xor.b32  	%r14917, %r14911, %r14916;
	shr.s32 	%r14918, %r14911, 31;
	xor.b32  	%r14919, %r14918, %r14911;
	xor.b32  	%r14920, %r14918, %r14912;
	cvt.u64.u32 	%rd7416, %r14919;
	shl.b64 	%rd7417, %rd7416, 32;
	cvt.u64.u32 	%rd7418, %r14920;
	or.b64  	%rd7419, %rd7417, %rd7418;
	cvt.rn.f64.s64 	%fd1033, %rd7419;
	mul.f64 	%fd1034, %fd1033, 0d3BF921FB54442D19;
	cvt.rn.f32.f64 	%f8649, %fd1034;
	neg.f32 	%f8650, %f8649;
	setp.lt.s32 	%p2879, %r14917, 0;
	selp.f32 	%f11531, %f8650, %f8649, %p2879;
	bra.uni 	$L__BB0_833;
$L__BB0_832:
	mov.f32 	%f8651, 0f00000000;
	mul.rn.f32 	%f11531, %f28, %f8651;
	mov.b32 	%r20044, 0;
$L__BB0_833:
	abs.f32 	%f8653, %f37;
	setp.ltu.f32 	%p2880, %f8653, 0f47CE4780;
	mul.rn.f32 	%f8654, %f11531, %f11531;
	and.b32  	%r14922, %r20044, 1;
	setp.eq.b32 	%p2881, %r14922, 1;
	selp.f32 	%f8655, 0f3F800000, %f11531, %p2881;
	fma.rn.f32 	%f8656, %f8654, %f8655, 0f00000000;
	fma.rn.f32 	%f8657, %f8654, 0f37CBAC00, 0fBAB607ED;
	selp.f32 	%f8658, %f8657, 0fB94D4153, %p2881;
	selp.f32 	%f8659, 0f3D2AAABB, 0f3C0885E4, %p2881;
	fma.rn.f32 	%f8660, %f8658, %f8654, %f8659;
	selp.f32 	%f8661, 0fBEFFFFFF, 0fBE2AAAA8, %p2881;
	fma.rn.f32 	%f8662, %f8660, %f8654, %f8661;
	fma.rn.f32 	%f8663, %f8662, %f8656, %f8655;
	and.b32  	%r14923, %r20044, 2;
	setp.eq.s32 	%p2882, %r14923, 0;
	mov.f32 	%f8664, 0f00000000;
	sub.f32 	%f8665, %f8664, %f8663;
	selp.f32 	%f8666, %f8663, %f8665, %p2882;
	neg.f32 	%f8652, %f8666;
	// begin inline asm
	{  cvt.rn.f16.f32 %rs3959, %f8652;}

	// end inline asm
	ld.global.u16 	%rs3967, [%rd36+1632];
	ld.global.u16 	%rs3961, [%rd37+1632];
	// begin inline asm
	{mul.f16 %rs3960,%rs3961,%rs3959;
}
	// end inline asm
	// begin inline asm
	{mul.f16 %rs3963,%rs2982,%rs3960;
}
	// end inline asm
	// begin inline asm
	{fma.rn.f16 %rs3966,%rs3967,%rs3958,%rs3963;
}
	// end inline asm
	st.shared.u16 	[%r50+1632], %rs3966;
	// begin inline asm
	{mul.f16 %rs3970,%rs3961,%rs3958;
}
	// end inline asm
	// begin inline asm
	{fma.rn.f16 %rs3973,%rs3967,%rs3959,%rs3970;
}
	// end inline asm
	st.shared.u16 	[%r50+9824], %rs3973;
	mov.u32 	%r20048, %r20564;
	mov.f32 	%f11532, %f11661;
	@%p2880 bra 	$L__BB0_841;
	setp.eq.f32 	%p2883, %f8653, 0f7F800000;
	@%p2883 bra 	$L__BB0_840;
	mov.b64 	%rd9363, 0;
	mov.b32 	%r20045, 0;
	mov.u64 	%rd9361, __cudart_i2opi_f;
	mov.b32 	%r14926, %f37;
	shl.b32 	%r14927, %r14926, 8;
	or.b32  	%r14928, %r14927, -2147483648;
	mov.u64 	%rd9362, %rd6;
$L__BB0_836:
	.pragma "nounroll";
	ld.global.nc.u32 	%r14925, [%rd9361];
	mad.wide.u32 	%rd7422, %r14925, %r14928, %rd9363;
	shr.u64 	%rd9363, %rd7422, 32;
	st.local.u32 	[%rd9362], %rd7422;
	add.s32 	%r20045, %r20045, 1;
	add.s64 	%rd9362, %rd9362, 4;
	add.s64 	%rd9361, %rd9361, 4;
	setp.ne.s32 	%p2884, %r20045, 6;
	@%p2884 bra 	$L__BB0_836;
	mov.b32 	%r14929, %f37;
	shr.u32 	%r14930, %r14929, 23;
	st.local.u32 	[%rd6+24], %rd9363;
	and.b32  	%r14931, %r14930, 31;
	and.b32  	%r14932, %r14930, 224;
	add.s32 	%r14933, %r14932, -128;
	shr.u32 	%r14934, %r14933, 5;
	mul.wide.u32 	%rd7423, %r14934, 4;
	sub.s64 	%rd7424, %rd6, %rd7423;
	ld.local.u32 	%r20046, [%rd7424+24];
	ld.local.u32 	%r20047, [%rd7424+20];
	setp.eq.s32 	%p2885, %r14931, 0;
	@%p2885 bra 	$L__BB0_839;
	mov.b32 	%r14935, %f37;
	shr.u32 	%r14936, %r14935, 23;
	and.b32  	%r14937, %r14936, 31;
	shf.l.wrap.b32 	%r20046, %r20047, %r20046, %r14937;
	and.b32  	%r14938, %r14936, 224;
	add.s32 	%r14939, %r14938, -128;
	shr.u32 	%r14940, %r14939, 5;
	mul.wide.u32 	%rd7425, %r14940, 4;
	sub.s64 	%rd7426, %rd6, %rd7425;
	ld.local.u32 	%r14941, [%rd7426+16];
	shf.l.wrap.b32 	%r20047, %r14941, %r20047, %r14937;
$L__BB0_839:
	shr.u32 	%r14942, %r20046, 30;
	shf.l.wrap.b32 	%r14943, %r20047, %r20046, 2;
	shl.b32 	%r14944, %r20047, 2;
	shr.u32 	%r14945, %r14943, 31;
	add.s32 	%r14946, %r14945, %r14942;
	neg.s32 	%r14947, %r14946;
	mov.b32 	%r14948, %f37;
	setp.lt.s32 	%p2886, %r14948, 0;
	selp.b32 	%r20048, %r14947, %r14946, %p2886;
	xor.b32  	%r14949, %r14943, %r14948;
	shr.s32 	%r14950, %r14943, 31;
	xor.b32  	%r14951, %r14950, %r14943;
	xor.b32  	%r14952, %r14950, %r14944;
	cvt.u64.u32 	%rd7427, %r14951;
	shl.b64 	%rd7428, %rd7427, 32;
	cvt.u64.u32 	%rd7429, %r14952;
	or.b64  	%rd7430, %rd7428, %rd7429;
	cvt.rn.f64.s64 	%fd1035, %rd7430;
	mul.f64 	%fd1036, %fd1035, 0d3BF921FB54442D19;
	cvt.rn.f32.f64 	%f8668, %fd1036;
	neg.f32 	%f8669, %f8668;
	setp.lt.s32 	%p2887, %r14949, 0;
	selp.f32 	%f11532, %f8669, %f8668, %p2887;
	bra.uni 	$L__BB0_841;
$L__BB0_840:
	mov.f32 	%f8670, 0f00000000;
	mul.rn.f32 	%f11532, %f37, %f8670;
	mov.b32 	%r20048, 0;
$L__BB0_841:
	abs.f32 	%f8672, %f37;
	setp.ltu.f32 	%p2888, %f8672, 0f47CE4780;
	add.s32 	%r14954, %r20048, 1;
	mul.rn.f32 	%f8673, %f11532, %f11532;
	and.b32  	%r14955, %r20048, 1;
	setp.eq.b32 	%p2889, %r14955, 1;
	selp.f32 	%f8674, %f11532, 0f3F800000, %p2889;
	fma.rn.f32 	%f8675, %f8673, %f8674, 0f00000000;
	fma.rn.f32 	%f8676, %f8673, 0f37CBAC00, 0fBAB607ED;
	selp.f32 	%f8677, 0fB94D4153, %f8676, %p2889;
	selp.f32 	%f8678, 0f3C0885E4, 0f3D2AAABB, %p2889;
	fma.rn.f32 	%f8679, %f8677, %f8673, %f8678;
	selp.f32 	%f8680, 0fBE2AAAA8, 0fBEFFFFFF, %p2889;
	fma.rn.f32 	%f8681, %f8679, %f8673, %f8680;
	fma.rn.f32 	%f8682, %f8681, %f8675, %f8674;
	and.b32  	%r14956, %r14954, 2;
	setp.eq.s32 	%p2890, %r14956, 0;
	mov.f32 	%f8683, 0f00000000;
	sub.f32 	%f8684, %f8683, %f8682;
	selp.f32 	%f8671, %f8682, %f8684, %p2890;
	// begin inline asm
	{  cvt.rn.f16.f32 %rs3977, %f8671;}

	// end inline asm
	mov.u32 	%r20052, %r20564;
	mov.f32 	%f11533, %f11661;
	@%p2888 bra 	$L__BB0_849;
	setp.eq.f32 	%p2891, %f8672, 0f7F800000;
	@%p2891 bra 	$L__BB0_848;
	mov.b64 	%rd9366, 0;
	mov.b32 	%r20049, 0;
	mov.u64 	%rd9364, __cudart_i2opi_f;
	mov.b32 	%r14959, %f37;
	shl.b32 	%r14960, %r14959, 8;
	or.b32  	%r14961, %r14960, -2147483648;
	mov.u64 	%rd9365, %rd5;
$L__BB0_844:
	.pragma "nounroll";
	ld.global.nc.u32 	%r14958, [%rd9364];
	mad.wide.u32 	%rd7433, %r14958, %r14961, %rd9366;
	shr.u64 	%rd9366, %rd7433, 32;
	st.local.u32 	[%rd9365], %rd7433;
	add.s32 	%r20049, %r20049, 1;
	add.s64 	%rd9365, %rd9365, 4;
	add.s64 	%rd9364, %rd9364, 4;
	setp.ne.s32 	%p2892, %r20049, 6;
	@%p2892 bra 	$L__BB0_844;
	mov.b32 	%r14962, %f37;
	shr.u32 	%r14963, %r14962, 23;
	st.local.u32 	[%rd5+24], %rd9366;
	and.b32  	%r14964, %r14963, 31;
	and.b32  	%r14965, %r14963, 224;
	add.s32 	%r14966, %r14965, -128;
	shr.u32 	%r14967, %r14966, 5;
	mul.wide.u32 	%rd7434, %r14967, 4;
	sub.s64 	%rd7435, %rd5, %rd7434;
	ld.local.u32 	%r20050, [%rd7435+24];
	ld.local.u32 	%r20051, [%rd7435+20];
	setp.eq.s32 	%p2893, %r14964, 0;
	@%p2893 bra 	$L__BB0_847;
	mov.b32 	%r14968, %f37;
	shr.u32 	%r14969, %r14968, 23;
	and.b32  	%r14970, %r14969, 31;
	shf.l.wrap.b32 	%r20050, %r20051, %r20050, %r14970;
	and.b32  	%r14971, %r14969, 224;
	add.s32 	%r14972, %r14971, -128;
	shr.u32 	%r14973, %r14972, 5;
	mul.wide.u32 	%rd7436, %r14973, 4;
	sub.s64 	%rd7437, %rd5, %rd7436;
	ld.local.u32 	%r14974, [%rd7437+16];
	shf.l.wrap.b32 	%r20051, %r14974, %r20051, %r14970;
$L__BB0_847:
	shr.u32 	%r14975, %r20050, 30;
	shf.l.wrap.b32 	%r14976, %r20051, %r20050, 2;
	shl.b32 	%r14977, %r20051, 2;
	shr.u32 	%r14978, %r14976, 31;
	add.s32 	%r14979, %r14978, %r14975;
	neg.s32 	%r14980, %r14979;
	mov.b32 	%r14981, %f37;
	setp.lt.s32 	%p2894, %r14981, 0;
	selp.b32 	%r20052, %r14980, %r14979, %p2894;
	xor.b32  	%r14982, %r14976, %r14981;
	shr.s32 	%r14983, %r14976, 31;
	xor.b32  	%r14984, %r14983, %r14976;
	xor.b32  	%r14985, %r14983, %r14977;
	cvt.u64.u32 	%rd7438, %r14984;
	shl.b64 	%rd7439, %rd7438, 32;
	cvt.u64.u32 	%rd7440, %r14985;
	or.b64  	%rd7441, %rd7439, %rd7440;
	cvt.rn.f64.s64 	%fd1037, %rd7441;
	mul.f64 	%fd1038, %fd1037, 0d3BF921FB54442D19;
	cvt.rn.f32.f64 	%f8686, %fd1038;
	neg.f32 	%f8687, %f8686;
	setp.lt.s32 	%p2895, %r14982, 0;
	selp.f32 	%f11533, %f8687, %f8686, %p2895;
	bra.uni 	$L__BB0_849;
$L__BB0_848:
	mov.f32 	%f8688, 0f00000000;
	mul.rn.f32 	%f11533, %f37, %f8688;
	mov.b32 	%r20052, 0;
$L__BB0_849:
	abs.f32 	%f8690, %f46;
	setp.ltu.f32 	%p2896, %f8690, 0f47CE4780;
	mul.rn.f32 	%f8691, %f11533, %f11533;
	and.b32  	%r14987, %r20052, 1;
	setp.eq.b32 	%p2897, %r14987, 1;
	selp.f32 	%f8692, 0f3F800000, %f11533, %p2897;
	fma.rn.f32 	%f8693, %f8691, %f8692, 0f00000000;
	fma.rn.f32 	%f8694, %f8691, 0f37CBAC00, 0fBAB607ED;
	selp.f32 	%f8695, %f8694, 0fB94D4153, %p2897;
	selp.f32 	%f8696, 0f3D2AAABB, 0f3C0885E4, %p2897;
	fma.rn.f32 	%f8697, %f8695, %f8691, %f8696;
	selp.f32 	%f8698, 0fBEFFFFFF, 0fBE2AAAA8, %p2897;
	fma.rn.f32 	%f8699, %f8697, %f8691, %f8698;
	fma.rn.f32 	%f8700, %f8699, %f8693, %f8692;
	and.b32  	%r14988, %r20052, 2;
	setp.eq.s32 	%p2898, %r14988, 0;
	mov.f32 	%f8701, 0f00000000;
	sub.f32 	%f8702, %f8701, %f8700;
	selp.f32 	%f8703, %f8700, %f8702, %p2898;
	neg.f32 	%f8689, %f8703;
	// begin inline asm
	{  cvt.rn.f16.f32 %rs3978, %f8689;}

	// end inline asm
	ld.global.u16 	%rs3986, [%rd36+1664];
	ld.global.u16 	%rs3980, [%rd37+1664];
	// begin inline asm
	{mul.f16 %rs3979,%rs3980,%rs3978;
}
	// end inline asm
	// begin inline asm
	{mul.f16 %rs3982,%rs2982,%rs3979;
}
	// end inline asm
	// begin inline asm
	{fma.rn.f16 %rs3985,%rs3986,%rs3977,%rs3982;
}
	// end inline asm
	st.shared.u16 	[%r50+1664], %rs3985;
	// begin inline asm
	{mul.f16 %rs3989,%rs3980,%rs3977;
}
	// end inline asm
	// begin inline asm
	{fma.rn.f16 %rs3992,%rs3986,%rs3978,%rs3989;
}
	// end inline asm
	st.shared.u16 	[%r50+9856], %rs3992;
	mov.u32 	%r20056, %r20572;
	mov.f32 	%f11534, %f11663;
	@%p2896 bra 	$L__BB0_857;
	setp.eq.f32 	%p2899, %f8690, 0f7F800000;
	@%p2899 bra 	$L__BB0_856;
	mov.b64 	%rd9369, 0;
	mov.b32 	%r20053, 0;
	mov.u64 	%rd9367, __cudart_i2opi_f;
	mov.b32 	%r14991, %f46;
	shl.b32 	%r14992, %r14991, 8;
	or.b32  	%r14993, %r14992, -2147483648;
	mov.u64 	%rd9368, %rd6;
$L__BB0_852:
	.pragma "nounroll";
	ld.global.nc.u32 	%r14990, [%rd9367];
	mad.wide.u32 	%rd7444, %r14990, %r14993, %rd9369;
	shr.u64 	%rd9369, %rd7444, 32;
	st.local.u32 	[%rd9368], %rd7444;
	add.s32 	%r20053, %r20053, 1;
	add.s64 	%rd9368, %rd9368, 4;
	add.s64 	%rd9367, %rd9367, 4;
	setp.ne.s32 	%p2900, %r20053, 6;
	@%p2900 bra 	$L__BB0_852;
	mov.b32 	%r14994, %f46;
	shr.u32 	%r14995, %r14994, 23;
	st.local.u32 	[%rd6+24], %rd9369;
	and.b32  	%r14996, %r14995, 31;
	and.b32  	%r14997, %r14995, 224;
	add.s32 	%r14998, %r14997, -128;
	shr.u32 	%r14999, %r14998, 5;
	mul.wide.u32 	%rd7445, %r14999, 4;
	sub.s64 	%rd7446, %rd6, %rd7445;
	ld.local.u32 	%r20054, [%rd7446+24];
	ld.local.u32 	%r20055, [%rd7446+20];
	setp.eq.s32 	%p2901, %r14996, 0;
	@%p2901 bra 	$L__BB0_855;
	mov.b32 	%r15000, %f46;
	shr.u32 	%r15001, %r15000, 23;
	and.b32  	%r15002, %r15001, 31;
	shf.l.wrap.b32 	%r20054, %r20055, %r20054, %r15002;
	and.b32  	%r15003, %r15001, 224;
	add.s32 	%r15004, %r15003, -128;
	shr.u32 	%r15005, %r15004, 5;
	mul.wide.u32 	%rd7447, %r15005, 4;
	sub.s64 	%rd7448, %rd6, %rd7447;
	ld.local.u32 	%r15006, [%rd7448+16];
	shf.l.wrap.b32 	%r20055, %r15006, %r20055, %r15002;
$L__BB0_855:
	shr.u32 	%r15007, %r20054, 30;
	shf.l.wrap.b32 	%r15008, %r20055, %r20054, 2;
	shl.b32 	%r15009, %r20055, 2;
	shr.u32 	%r15010, %r15008, 31;
	add.s32 	%r15011, %r15010, %r15007;
	neg.s32 	%r15012, %r15011;
	mov.b32 	%r15013, %f46;
	setp.lt.s32 	%p2902, %r15013, 0;
	selp.b32 	%r20056, %r15012, %r15011, %p2902;
	xor.b32  	%r15014, %r15008, %r15013;
	shr.s32 	%r15015, %r15008, 31;
	xor.b32  	%r15016, %r15015, %r15008;
	xor.b32  	%r15017, %r15015, %r15009;
	cvt.u64.u32 	%rd7449, %r15016;
	shl.b64 	%rd7450, %rd7449, 32;
	cvt.u64.u32 	%rd7451, %r15017;
	or.b64  	%rd7452, %rd7450, %rd7451;
	cvt.rn.f64.s64 	%fd1039, %rd7452;
	mul.f64 	%fd1040, %fd1039, 0d3BF921FB54442D19;
	cvt.rn.f32.f64 	%f8705, %fd1040;
	neg.f32 	%f8706, %f8705;
	setp.lt.s32 	%p2903, %r15014, 0;
	selp.f32 	%f11534, %f8706, %f8705, %p2903;
	bra.uni 	$L__BB0_857;
$L__BB0_856:
	mov.f32 	%f8707, 0f00000000;
	mul.rn.f32 	%f11534, %f46, %f8707;
	mov.b32 	%r20056, 0;
$L__BB0_857:
	abs.f32 	%f8709, %f46;
	setp.ltu.f32 	%p2904, %f8709, 0f47CE4780;
	add.s32 	%r15019, %r20056, 1;
	mul.rn.f32 	%f8710, %f11534, %f11534;
	and.b32  	%r15020, %r20056, 1;
	setp.eq.b32 	%p2905, %r15020, 1;
	selp.f32 	%f8711, %f11534, 0f3F800000, %p2905;
	fma.rn.f32 	%f8712, %f8710, %f8711, 0f00000000;
	fma.rn.f32 	%f8713, %f8710, 0f37CBAC00, 0fBAB607ED;
	selp.f32 	%f8714, 0fB94D4153, %f8713, %p2905;
	selp.f32 	%f8715, 0f3C0885E4, 0f3D2AAABB, %p2905;
	fma.rn.f32 	%f8716, %f8714, %f8710, %f8715;
	selp.f32 	%f8717, 0fBE2AAAA8, 0fBEFFFFFF, %p2905;
	fma.rn.f32 	%f8718, %f8716, %f8710, %f8717;
	fma.rn.f32 	%f8719, %f8718, %f8712, %f8711;
	and.b32  	%r15021, %r15019, 2;
	setp.eq.s32 	%p2906, %r15021, 0;
	mov.f32 	%f8720, 0f00000000;
	sub.f32 	%f8721, %f8720, %f8719;
	selp.f32 	%f8708, %f8719, %f8721, %p2906;
	// begin inline asm
	{  cvt.rn.f16.f32 %rs3996, %f8708;}

	// end inline asm
	mov.u32 	%r20060, %r20572;
	mov.f32 	%f11535, %f11663;
	@%p2904 bra 	$L__BB0_865;
	setp.eq.f32 	%p2907, %f8709, 0f7F800000;
	@%p2907 bra 	$L__BB0_864;
	mov.b64 	%rd9372, 0;
	mov.b32 	%r20057, 0;
	mov.u64 	%rd9370, __cudart_i2opi_f;
	mov.b32 	%r15024, %f46;
	shl.b32 	%r15025, %r15024, 8;
	or.b32  	%r15026, %r15025, -2147483648;
	mov.u64 	%rd9371, %rd5;
$L__BB0_860:
	.pragma "nounroll";
	ld.global.nc.u32 	%r15023, [%rd9370];
	mad.wide.u32 	%rd7455, %r15023, %r15026, %rd9372;
	shr.u64 	%rd9372, %rd7455, 32;
	st.local.u32 	[%rd9371], %rd7455;
	add.s32 	%r20057, %r20057, 1;
	add.s64 	%rd9371, %rd9371, 4;
	add.s64 	%rd9370, %rd9370, 4;
	setp.ne.s32 	%p2908, %r20057, 6;
	@%p2908 bra 	$L__BB0_860;
	mov.b32 	%r15027, %f46;
	shr.u32 	%r15028, %r15027, 23;
	st.local.u32 	[%rd5+24], %rd9372;
	and.b32  	%r15029, %r15028, 31;
	and.b32  	%r15030, %r15028, 224;
	add.s32 	%r15031, %r15030, -128;
	shr.u32 	%r15032, %r15031, 5;
	mul.wide.u32 	%rd7456, %r15032, 4;
	sub.s64 	%rd7457, %rd5, %rd7456;
	ld.local.u32 	%r20058, [%rd7457+24];
	ld.local.u32 	%r20059, [%rd7457+20];
	setp.eq.s32 	%p2909, %r15029, 0;
	@%p2909 bra 	$L__BB0_863;
	mov.b32 	%r15033, %f46;
	shr.u32 	%r15034, %r15033, 23;
	and.b32  	%r15035, %r15034, 31;
	shf.l.wrap.b32 	%r20058, %r20059, %r20058, %r15035;
	and.b32  	%r15036, %r15034, 224;
	add.s32 	%r15037, %r15036, -128;
	shr.u32 	%r15038, %r15037, 5;
	mul.wide.u32 	%rd7458, %r15038, 4;
	sub.s64 	%rd7459, %rd5, %rd7458;
	ld.local.u32 	%r15039, [%rd7459+16];
	shf.l.wrap.b32 	%r20059, %r15039, %r20059, %r15035;
$L__BB0_863:
	shr.u32 	%r15040, %r20058, 30;
	shf.l.wrap.b32 	%r15041, %r20059, %r20058, 2;
	shl.b32 	%r15042, %r20059, 2;
	shr.u32 	%r15043, %r15041, 31;
	add.s32 	%r15044, %r15043, %r15040;
	neg.s32 	%r15045, %r15044;
	mov.b32 	%r15046, %f46;
	setp.lt.s32 	%p2910, %r15046, 0;
	selp.b32 	%r20060, %r15045, %r15044, %p2910;
	xor.b32  	%r15047, %r15041, %r15046;
	shr.s32 	%r15048, %r15041, 31;
	xor.b32  	%r15049, %r15048, %r15041;
	xor.b32  	%r15050, %r15048, %r15042;
	cvt.u64.u32 	%rd7460, %r15049;
	shl.b64 	%rd7461, %rd7460, 32;
	cvt.u64.u32 	%rd7462, %r15050;
	or.b64  	%rd7463, %rd7461, %rd7462;
	cvt.rn.f64.s64 	%fd1041, %rd7463;
	mul.f64 	%fd1042, %fd1041, 0d3BF921FB54442D19;
	cvt.rn.f32.f64 	%f8723, %fd1042;
	neg.f32 	%f8724, %f8723;
	setp.lt.s32 	%p2911, %r15047, 0;
	selp.f32 	%f11535, %f8724, %f8723, %p2911;
	bra.uni 	$L__BB0_865;
$L__BB0_864:
	mov.f32 	%f8725, 0f00000000;
	mul.rn.f32 	%f11535, %f46, %f8725;
	mov.b32 	%r20060, 0;
$L__BB0_865:
	abs.f32 	%f8727, %f55;
	setp.ltu.f32 	%p2912, %f8727, 0f47CE4780;
	mul.rn.f32 	%f8728, %f11535, %f11535;
	and.b32  	%r15052, %r20060, 1;
	setp.eq.b32 	%p2913, %r15052, 1;
	selp.f32 	%f8729, 0f3F800000, %f11535, %p2913;
	fma.rn.f32 	%f8730, %f8728, %f8729, 0f00000000;
	fma.rn.f32 	%f8731, %f8728, 0f37CBAC00, 0fBAB607ED;
	selp.f32 	%f8732, %f8731, 0fB94D4153, %p2913;
	selp.f32 	%f8733, 0f3D2AAABB, 0f3C0885E4, %p2913;
	fma.rn.f32 	%f8734, %f8732, %f8728, %f8733;
	selp.f32 	%f8735, 0fBEFFFFFF, 0fBE2AAAA8, %p2913;
	fma.rn.f32 	%f8736, %f8734, %f8728, %f8735;
	fma.rn.f32 	%f8737, %f8736, %f8730, %f8729;
	and.b32  	%r15053, %r20060, 2;
	setp.eq.s32 	%p2914, %r15053, 0;
	mov.f32 	%f8738, 0f00000000;
	sub.f32 	%f8739, %f8738, %f8737;
	selp.f32 	%f8740, %f8737, %f8739, %p2914;
	neg.f32 	%f8726, %f8740;
	// begin inline asm
	{  cvt.rn.f16.f32 %rs3997, %f8726;}

	// end inline asm
	ld.global.u16 	%rs4005, [%rd36+1696];
	ld.global.u16 	%rs3999, [%rd37+1696];
	// begin inline asm
	{mul.f16 %rs3998,%rs3999,%rs3997;
}
	// end inline asm
	// begin inline asm
	{mul.f16 %rs4001,%rs2982,%rs3998;
}
	// end inline asm
	// begin inline asm
	{fma.rn.f16 %rs4004,%rs4005,%rs3996,%rs4001;
}
	// end inline asm
	st.shared.u16 	[%r50+1696], %rs4004;
	// begin inline asm
	{mul.f16 %rs4008,%rs3999,%rs3996;
}
	// end inline asm
	// begin inline asm
	{fma.rn.f16 %rs4011,%rs4005,%rs3997,%rs4008;
}
	// end inline asm
	st.shared.u16 	[%r50+9888], %rs4011;
	mov.u32 	%r20064, %r20580;
	mov.f32 	%f11536, %f11665;
	@%p2912 bra 	$L__BB0_873;
	setp.eq.f32 	%p2915, %f8727, 0f7F800000;
	@%p2915 bra 	$L__BB0_872;
	mov.b64 	%rd9375, 0;
	mov.b32 	%r20061, 0;
	mov.u64 	%rd9373, __cudart_i2opi_f;
	mov.b32 	%r15056, %f55;
	shl.b32 	%r15057, %r15056, 8;
	or.b32  	%r15058, %r15057, -2147483648;
	mov.u64 	%rd9374, %rd6;
$L__BB0_868:
	.pragma "nounroll";
	ld.global.nc.u32 	%r15055, [%rd9373];
	mad.wide.u32 	%rd7466, %r15055, %r15058, %rd9375;
	shr.u64 	%rd9375, %rd7466, 32;
	st.local.u32 	[%rd9374], %rd7466;
	add.s32 	%r20061, %r20061, 1;
	add.s64 	%rd9374, %rd9374, 4;
	add.s64 	%rd9373, %rd9373, 4;
	setp.ne.s32 	%p2916, %r20061, 6;
	@%p2916 bra 	$L__BB0_868;
	mov.b32 	%r15059, %f55;
	shr.u32 	%r15060, %r15059, 23;
	st.local.u32 	[%rd6+24], %rd9375;
	and.b32  	%r15061, %r15060, 31;
	and.b32  	%r15062, %r15060, 224;
	add.s32 	%r15063, %r15062, -128;
	shr.u32 	%r15064, %r15063, 5;
	mul.wide.u32 	%rd7467, %r15064, 4;
	sub.s64 	%rd7468, %rd6, %rd7467;
	ld.local.u32 	%r20062, [%rd7468+24];
	ld.local.u32 	%r20063, [%rd7468+20];
	setp.eq.s32 	%p2917, %r15061, 0;
	@%p2917 bra 	$L__BB0_871;
	mov.b32 	%r15065, %f55;
	shr.u32 	%r15066, %r15065, 23;
	and.b32  	%r15067, %r15066, 31;
	shf.l.wrap.b32 	%r20062, %r20063, %r20062, %r15067;
	and.b32  	%r15068, %r15066, 224;
	add.s32 	%r15069, %r15068, -128;
	shr.u32 	%r15070, %r15069, 5;
	mul.wide.u32 	%rd7469, %r15070, 4;
	sub.s64 	%rd7470, %rd6, %rd7469;
	ld.local.u32 	%r15071, [%rd7470+16];
	shf.l.wrap.b32 	%r20063, %r15071, %r20063, %r15067;
$L__BB0_871:
	shr.u32 	%r15072, %r20062, 30;
	shf.l.wrap.b32 	%r15073, %r20063, %r20062, 2;
	shl.b32 	%r15074, %r20063, 2;
	shr.u32 	%r15075, %r15073, 31;
	add.s32 	%r15076, %r15075, %r15072;
	neg.s32 	%r15077, %r15076;
	mov.b32 	%r15078, %f55;
	setp.lt.s32 	%p2918, %r15078, 0;
	selp.b32 	%r20064, %r15077, %r15076, %p2918;
	xor.b32  	%r15079, %r15073, %r15078;
	shr.s32 	%r15080, %r15073, 31;
	xor.b32  	%r15081, %r15080, %r15073;
	xor.b32  	%r15082, %r15080, %r15074;
	cvt.u64.u32 	%rd7471, %r15081;
	shl.b64 	%rd7472, %rd7471, 32;
	cvt.u64.u32 	%rd7473, %r15082;
	or.b64  	%rd7474, %rd7472, %rd7473;
	cvt.rn.f64.s64 	%fd1043, %rd7474;
	mul.f64 	%fd1044, %fd1043, 0d3BF921FB54442D19;
	cvt.rn.f32.f64 	%f8742, %fd1044;
	neg.f32 	%f8743, %f8742;
	setp.lt.s32 	%p2919, %r15079, 0;
	selp.f32 	%f11536, %f8743, %f8742, %p2919;
	bra.uni 	$L__BB0_873;
$L__BB0_872:
	mov.f32 	%f8744, 0f00000000;
	mul.rn.f32 	%f11536, %f55, %f8744;
	mov.b32 	%r20064, 0;
$L__BB0_873:
	abs.f32 	%f8746, %f55;
	setp.ltu.f32 	%p2920, %f8746, 0f47CE4780;
	add.s32 	%r15084, %r20064, 1;
	mul.rn.f32 	%f8747, %f11536, %f11536;
	and.b32  	%r15085, %r20064, 1;
	setp.eq.b32 	%p2921, %r15085, 1;
	selp.f32 	%f8748, %f11536, 0f3F800000, %p2921;
	fma.rn.f32 	%f8749, %f8747, %f8748, 0f00000000;
	fma.rn.f32 	%f8750, %f8747, 0f37CBAC00, 0fBAB607ED;
	selp.f32 	%f8751, 0fB94D4153, %f8750, %p2921;
	selp.f32 	%f8752, 0f3C0885E4, 0f3D2AAABB, %p2921;
	fma.rn.f32 	%f8753, %f8751, %f8747, %f8752;
	selp.f32 	%f8754, 0fBE2AAAA8, 0fBEFFFFFF, %p2921;
	fma.rn.f32 	%f8755, %f8753, %f8747, %f8754;
	fma.rn.f32 	%f8756, %f8755, %f8749, %f8748;
	and.b32  	%r15086, %r15084, 2;
	setp.eq.s32 	%p2922, %r15086, 0;
	mov.f32 	%f8757, 0f00000000;
	sub.f32 	%f8758, %f8757, %f8756;
	selp.f32 	%f8745, %f8756, %f8758, %p2922;
	// begin inline asm
	{  cvt.rn.f16.f32 %rs4015, %f8745;}

	// end inline asm
	mov.u32 	%r20068, %r20580;
	mov.f32 	%f11537, %f11665;
	@%p2920 bra 	$L__BB0_881;
	setp.eq.f32 	%p2923, %f8746, 0f7F800000;
	@%p2923 bra 	$L__BB0_880;
	mov.b64 	%rd9378, 0;
	mov.b32 	%r20065, 0;
	mov.u64 	%rd9376, __cudart_i2opi_f;
	mov.b32 	%r15089, %f55;
	shl.b32 	%r15090, %r15089, 8;
	or.b32  	%r15091, %r15090, -2147483648;
	mov.u64 	%rd9377, %rd5;
$L__BB0_876:
	.pragma "nounroll";
	ld.global.nc.u32 	%r15088, [%rd9376];
	mad.wide.u32 	%rd7477, %r15088, %r15091, %rd9378;
	shr.u64 	%rd9378, %rd7477, 32;
	st.local.u32 	[%rd9377], %rd7477;
	add.s32 	%r20065, %r20065, 1;
	add.s64 	%rd9377, %rd9377, 4;
	add.s64 	%rd9376, %rd9376, 4;
	setp.ne.s32 	%p2924, %r20065, 6;
	@%p2924 bra 	$L__BB0_876;
	mov.b32 	%r15092, %f55;
	shr.u32 	%r15093, %r15092, 23;
	st.local.u32 	[%rd5+24], %rd9378;
	and.b32  	%r15094, %r15093, 31;
	and.b32  	%r15095, %r15093, 224;
	add.s32 	%r15096, %r15095, -128;
	shr.u32 	%r15097, %r15096, 5;
	mul.wide.u32 	%rd7478, %r15097, 4;
	sub.s64 	%rd7479, %rd5, %rd7478;
	ld.local.u32 	%r20066, [%rd7479+24];
	ld.local.u32 	%r20067, [%rd7479+20];
	setp.eq.s32 	%p2925, %r15094, 0;
	@%p2925 bra 	$L__BB0_879;
	mov.b32 	%r15098, %f55;
	shr.u32 	%r15099, %r15098, 23;
	and.b32  	%r15100, %r15099, 31;
	shf.l.wrap.b32 	%r20066, %r20067, %r20066, %r15100;
	and.b32  	%r15101, %r15099, 224;
	add.s32 	%r15102, %r15101, -128;
	shr.u32 	%r15103, %r15102, 5;
	mul.wide.u32 	%rd7480, %r15103, 4;
	sub.s64 	%rd7481, %rd5, %rd7480;
	ld.local.u32 	%r15104, [%rd7481+16];
	shf.l.wrap.b32 	%r20067, %r15104, %r20067, %r15100;
$L__BB0_879:
	shr.u32 	%r15105, %r20066, 30;
	shf.l.wrap.b32 	%r15106, %r20067, %r20066, 2;
	shl.b32 	%r15107, %r20067, 2;
	shr.u32 	%r15108, %r15106, 31;
	add.s32 	%r15109, %r15108, %r15105;
	neg.s32 	%r15110, %r15109;
	mov.b32 	%r15111, %f55;
	setp.lt.s32 	%p2926, %r15111, 0;
	selp.b32 	%r20068, %r15110, %r15109, %p2926;
	xor.b32  	%r15112, %r15106, %r15111;
	shr.s32 	%r15113, %r15106, 31;
	xor.b32  	%r15114, %r15113, %r15106;
	xor.b32  	%r15115, %r15113, %r15107;
	cvt.u64.u32 	%rd7482, %r15114;
	shl.b64 	%rd7483, %rd7482, 32;
	cvt.u64.u32 	%rd7484, %r15115;
	or.b64  	%rd7485, %rd7483, %rd7484;
	cvt.rn.f64.s64 	%fd1045, %rd7485;
	mul.f64 	%fd1046, %fd1045, 0d3BF921FB54442D19;
	cvt.rn.f32.f64 	%f8760, %fd1046;
	neg.f32 	%f8761, %f8760;
	setp.lt.s32 	%p2927, %r15112, 0;
	selp.f32 	%f11537, %f8761, %f8760, %p2927;
	bra.uni 	$L__BB0_881;
$L__BB0_880:
	mov.f32 	%f8762, 0f00000000;
	mul.rn.f32 	%f11537, %f55, %f8762;
	mov.b32 	%r20068, 0;
$L__BB0_881:
	abs.f32 	%f8764, %f64;
	setp.ltu.f32 	%p2928, %f8764, 0f47CE4780;
	mul.rn.f32 	%f8765, %f11537, %f11537;
	and.b32  	%r15117, %r20068, 1;
	setp.eq.b32 	%p2929, %r15117, 1;
	selp.f32 	%f8766, 0f3F800000, %f11537, %p2929;
	fma.rn.f32 	%f8767, %f8765, %f8766, 0f00000000;
	fma.rn.f32 	%f8768, %f8765, 0f37CBAC00, 0fBAB607ED;
	selp.f32 	%f8769, %f8768, 0fB94D4153, %p2929;
	selp.f32 	%f8770, 0f3D2AAABB, 0f3C0885E4, %p2929;
	fma.rn.f32 	%f8771, %f8769, %f8765, %f8770;
	selp.f32 	%f8772, 0fBEFFFFFF, 0fBE2AAAA8, %p2929;
	fma.rn.f32 	%f8773, %f8771, %f8765, %f8772;
	fma.rn.f32 	%f8774, %f8773, %f8767, %f8766;
	and.b32  	%r15118, %r20068, 2;
	setp.eq.s32 	%p2930, %r15118, 0;
	mov.f32 	%f8775, 0f00000000;
	sub.f32 	%f8776, %f8775, %f8774;
	selp.f32 	%f8777, %f8774, %f8776, %p2930;
	neg.f32 	%f8763, %f8777;
	// begin inline asm
	{  cvt.rn.f16.f32 %rs4016, %f8763;}

	// end inline asm
	ld.global.u16 	%rs4024, [%rd36+1728];
	ld.global.u16 	%rs4018, [%rd37+1728];
	// begin inline asm
	{mul.f16 %rs4017,%rs4018,%rs4016;
}
	// end inline asm
	// begin inline asm
	{mul.f16 %rs4020,%rs2982,%rs4017;
}
	// end inline asm
	// begin inline asm
	{fma.rn.f16 %rs4023,%rs4024,%rs4015,%rs4020;
}
	// end inline asm
	st.shared.u16 	[%r50+1728], %rs4023;
	// begin inline asm
	{mul.f16 %rs4027,%rs4018,%rs4015;
}
	// end inline asm
	// begin inline asm
	{fma.rn.f16 %rs4030,%rs4024,%rs4016,%rs4027;
}
	// end inline asm
	st.shared.u16 	[%r50+9920], %rs4030;
	mov.u32 	%r20072, %r20588;
	mov.f32 	%f11538, %f11667;
	@%p2928 bra 	$L__BB0_889;
	setp.eq.f32 	%p2931, %f8764, 0f7F800000;
	@%p2931 bra 	$L__BB0_888;
	mov.b64 	%rd9381, 0;
	mov.b32 	%r20069, 0;
	mov.u64 	%rd9379, __cudart_i2opi_f;
	mov.b32 	%r15121, %f64;
	shl.b32 	%r15122, %r15121, 8;
	or.b32  	%r15123, %r15122, -2147483648;
	mov.u64 	%rd9380, %rd6;
$L__BB0_884:
	.pragma "nounroll";
	ld.global.nc.u32 	%r15120, [%rd9379];
	mad.wide.u32 	%rd7488, %r15120, %r15123, %rd9381;
	shr.u64 	%rd9381, %rd7488, 32;
	st.local.u32 	[%rd9380], %rd7488;
	add.s32 	%r20069, %r20069, 1;
	add.s64 	%rd9380, %rd9380, 4;
	add.s64 	%rd9379, %rd9379, 4;
	setp.ne.s32 	%p2932, %r20069, 6;
	@%p2932 bra 	$L__BB0_884;
	mov.b32 	%r15124, %f64;
	shr.u32 	%r15125, %r15124, 23;
	st.local.u32 	[%rd6+24], %rd9381;
	and.b32  	%r15126, %r15125, 31;
	and.b32  	%r15127, %r15125, 224;
	add.s32 	%r15128, %r15127, -128;
	shr.u32 	%r15129, %r15128, 5;
	mul.wide.u32 	%rd7489, %r15129, 4;
	sub.s64 	%rd7490, %rd6, %rd7489;
	ld.local.u32 	%r20070, [%rd7490+24];
	ld.local.u32 	%r20071, [%rd7490+20];
	setp.eq.s32 	%p2933, %r15126, 0;
	@%p2933 bra 	$L__BB0_887;
	mov.b32 	%r15130, %f64;
	shr.u32 	%r15131, %r15130, 23;
	and.b32  	%r15132, %r15131, 31;
	shf.l.wrap.b32 	%r20070, %r20071, %r20070, %r15132;
	and.b32  	%r15133, %r15131, 224;
	add.s32 	%r15134, %r15133, -128;
	shr.u32 	%r15135, %r15134, 5;
	mul.wide.u32 	%rd7491, %r15135, 4;
	sub.s64 	%rd7492, %rd6, %rd7491;
	ld.local.u32 	%r15136, [%rd7492+16];
	shf.l.wrap.b32 	%r20071, %r15136, %r20071, %r15132;
$L__BB0_887:
	shr.u32 	%r15137, %r20070, 30;
	shf.l.wrap.b32 	%r15138, %r20071, %r20070, 2;
	shl.b32 	%r15139, %r20071, 2;
	shr.u32 	%r15140, %r15138, 31;
	add.s32 	%r15141, %r15140, %r15137;
	neg.s32 	%r15142, %r15141;
	mov.b32 	%r15143, %f64;
	setp.lt.s32 	%p2934, %r15143, 0;
	selp.b32 	%r20072, %r15142, %r15141, %p2934;
	xor.b32  	%r15144, %r15138, %r15143;
	shr.s32 	%r15145, %r15138, 31;
	xor.b32  	%r15146, %r15145, %r15138;
	xor.b32  	%r15147, %r15145, %r15139;
	cvt.u64.u32 	%rd7493, %r15146;
	shl.b64 	%rd7494, %rd7493, 32;
	cvt.u64.u32 	%rd7495, %r15147;
	or.b64  	%rd7496, %rd7494, %rd7495;
	cvt.rn.f64.s64 	%fd1047, %rd7496;
	mul.f64 	%fd1048, %fd1047, 0d3BF921FB54442D19;
	cvt.rn.f32.f64 	%f8779, %fd1048;
	neg.f32 	%f8780, %f8779;
	setp.lt.s32 	%p2935, %r15144, 0;
	selp.f32 	%f11538, %f8780, %f8779, %p2935;
	bra.uni 	$L__BB0_889;
$L__BB0_888:
	mov.f32 	%f8781, 0f00000000;
	mul.rn.f32 	%f11538, %f64, %f8781;
	mov.b32 	%r20072, 0;
$L__BB0_889:
	abs.f32 	%f8783, %f64;
	setp.ltu.f32 	%p2936, %f8783, 0f47CE4780;
	add.s32 	%r15149, %r20072, 1;
	mul.rn.f32 	%f8784, %f11538, %f11538;
	and.b32  	%r15150, %r20072, 1;
	setp.eq.b32 	%p2937, %r15150, 1;
	selp.f32 	%f8785, %f11538, 0f3F800000, %p2937;
	fma.rn.f32 	%f8786, %f8784, %f8785, 0f00000000;
	fma.rn.f32 	%f8787, %f8784, 0f37CBAC00, 0fBAB607ED;
	selp.f32 	%f8788, 0fB94D4153, %f8787, %p2937;
	selp.f32 	%f8789, 0f3C0885E4, 0f3D2AAABB, %p2937;
	fma.rn.f32 	%f8790, %f8788, %f8784, %f8789;
	selp.f32 	%f8791, 0fBE2AAAA8, 0fBEFFFFFF, %p2937;
	fma.rn.f32 	%f8792, %f8790, %f8784, %f8791;
	fma.rn.f32 	%f8793, %f8792, %f8786, %f8785;
	and.b32  	%r15151, %r15149, 2;
	setp.eq.s32 	%p2938, %r15151, 0;
	mov.f32 	%f8794, 0f00000000;
	sub.f32 	%f8795, %f8794, %f8793;
	selp.f32 	%f8782, %f8793, %f8795, %p2938;
	// begin inline asm
	{  cvt.rn.f16.f32 %rs4034, %f8782;}

	// end inline asm
	mov.u32 	%r20076, %r20588;
	mov.f32 	%f11539, %f11667;
	@%p2936 bra 	$L__BB0_897;
	setp.eq.f32 	%p2939, %f8783, 0f7F800000;
	@%p2939 bra 	$L__BB0_896;
	mov.b64 	%rd9384, 0;
	mov.b32 	%r20073, 0;
	mov.u64 	%rd9382, __cudart_i2opi_f;
	mov.b32 	%r15154, %f64;
	shl.b32 	%r15155, %r15154, 8;
	or.b32  	%r15156, %r15155, -2147483648;
	mov.u64 	%rd9383, %rd5;
$L__BB0_892:
	.pragma "nounroll";
	ld.global.nc.u32 	%r15153, [%rd9382];
	mad.wide.u32 	%rd7499, %r15153, %r15156, %rd9384;
	shr.u64 	%rd9384, %rd7499, 32;
	st.local.u32 	[%rd9383], %rd7499;
	add.s32 	%r20073, %r20073, 1;
	add.s64 	%rd9383, %rd9383, 4;
	add.s64 	%rd9382, %rd9382, 4;
	setp.ne.s32 	%p2940, %r20073, 6;
	@%p2940 bra 	$L__BB0_892;
	mov.b32 	%r15157, %f64;
	shr.u32 	%r15158, %r15157, 23;
	st.local.u32 	[%rd5+24], %rd9384;
	and.b32  	%r15159, %r15158, 31;
	and.b32  	%r15160, %r15158, 224;
	add.s32 	%r15161, %r15160, -128;
	shr.u32 	%r15162, %r15161, 5;
	mul.wide.u32 	%rd7500, %r15162, 4;
	sub.s64 	%rd7501, %rd5, %rd7500;
	ld.local.u32 	%r20074, [%rd7501+24];
	ld.local.u32 	%r20075, [%rd7501+20];
	setp.eq.s32 	%p2941, %r15159, 0;
	@%p2941 bra 	$L__BB0_895;
	mov.b32 	%r15163, %f64;
	shr.u32 	%r15164, %r15163, 23;
	and.b32  	%r15165, %r15164, 31;
	shf.l.wrap.b32 	%r20074, %r20075, %r20074, %r15165;
	and.b32  	%r15166, %r15164, 224;
	add.s32 	%r15167, %r15166, -128;
	shr.u32 	%r15168, %r15167, 5;
	mul.wide.u32 	%rd7502, %r15168, 4;
	sub.s64 	%rd7503, %rd5, %rd7502;
	ld.local.u32 	%r15169, [%rd7503+16];
	shf.l.wrap.b32 	%r20075, %r15169, %r20075, %r15165;
$L__BB0_895:
	shr.u32 	%r15170, %r20074, 30;
	shf.l.wrap.b32 	%r15171, %r20075, %r20074, 2;
	shl.b32 	%r15172, %r20075, 2;
	shr.u32 	%r15173, %r15171, 31;
	add.s32 	%r15174, %r15173, %r15170;
	neg.s32 	%r15175, %r15174;
	mov.b32 	%r15176, %f64;
	setp.lt.s32 	%p2942, %r15176, 0;
	selp.b32 	%r20076, %r15175, %r15174, %p2942;
	xor.b32  	%r15177, %r15171, %r15176;
	shr.s32 	%r15178, %r15171, 31;
	xor.b32  	%r15179, %r15178, %r15171;
	xor.b32  	%r15180, %r15178, %r15172;
	cvt.u64.u32 	%rd7504, %r15179;
	shl.b64 	%rd7505, %rd7504, 32;
	cvt.u64.u32 	%rd7506, %r15180;
	or.b64  	%rd7507, %rd7505, %rd7506;
	cvt.rn.f64.s64 	%fd1049, %rd7507;
	mul.f64 	%fd1050, %fd1049, 0d3BF921FB54442D19;
	cvt.rn.f32.f64 	%f8797, %fd1050;
	neg.f32 	%f8798, %f8797;
	setp.lt.s32 	%p2943, %r15177, 0;
	selp.f32 	%f11539, %f8798, %f8797, %p2943;
	bra.uni 	$L__BB0_897;
$L__BB0_896:
	mov.f32 	%f8799, 0f00000000;
	mul.rn.f32 	%f11539, %f64, %f8799;
	mov.b32 	%r20076, 0;
$L__BB0_897:
	abs.f32 	%f8801, %f74;
	setp.ltu.f32 	%p2944, %f8801, 0f47CE4780;
	mul.rn.f32 	%f8802, %f11539, %f11539;
	and.b32  	%r15182, %r20076, 1;
	setp.eq.b32 	%p2945, %r15182, 1;
	selp.f32 	%f8803, 0f3F800000, %f11539, %p2945;
	fma.rn.f32 	%f8804, %f8802, %f8803, 0f00000000;
	fma.rn.f32 	%f8805, %f8802, 0f37CBAC00, 0fBAB607ED;
	selp.f32 	%f8806, %f8805, 0fB94D4153, %p2945;
	selp.f32 	%f8807, 0f3D2AAABB, 0f3C0885E4, %p2945;
	fma.rn.f32 	%f8808, %f8806, %f8802, %f8807;
	selp.f32 	%f8809, 0fBEFFFFFF, 0fBE2AAAA8, %p2945;
	fma.rn.f32 	%f8810, %f8808, %f8802, %f8809;
	fma.rn.f32 	%f8811, %f8810, %f8804, %f8803;
	and.b32  	%r15183, %r20076, 2;
	setp.eq.s32 	%p2946, %r15183, 0;
	mov.f32 	%f8812, 0f00000000;
	sub.f32 	%f8813, %f8812, %f8811;
	selp.f32 	%f8814, %f8811, %f8813, %p2946;
	neg.f32 	%f8800, %f8814;
	// begin inline asm
	{  cvt.rn.f16.f32 %rs4035, %f8800;}

	// end inline asm
	ld.global.u16 	%rs4043, [%rd36+1760];
	ld.global.u16 	%rs4037, [%rd37+1760];
	// begin inline asm
	{mul.f16 %rs4036,%rs4037,%rs4035;
}
	// end inline asm
	// begin inline asm
	{mul.f16 %rs4039,%rs2982,%rs4036;
}
	// end inline asm
	// begin inline asm
	{fma.rn.f16 %rs4042,%rs4043,%rs4034,%rs4039;
}
	// end inline asm
	st.shared.u16 	[%r50+1760], %rs4042;
	// begin inline asm
	{mul.f16 %rs4046,%rs4037,%rs4034;
}
	// end inline asm
	// begin inline asm
	{fma.rn.f16 %rs4049,%rs4043,%rs4035,%rs4046;
}
	// end inline asm
	st.shared.u16 	[%r50+9952], %rs4049;
	mov.u32 	%r20080, %r20596;
	mov.f32 	%f11540, %f11669;
	@%p2944 bra 	$L__BB0_905;
	setp.eq.f32 	%p2947, %f8801, 0f7F800000;
	@%p2947 bra 	$L__BB0_904;
	mov.b64 	%rd9387, 0;
	mov.b32 	%r20077, 0;
	mov.u64 	%rd9385, __cudart_i2opi_f;
	mov.b32 	%r15186, %f74;
	shl.b32 	%r15187, %r15186, 8;
	or.b32  	%r15188, %r15187, -2147483648;
	mov.u64 	%rd9386, %rd6;
$L__BB0_900:
	.pragma "nounroll";
	ld.global.nc.u32 	%r15185, [%rd9385];
	mad.wide.u32 	%rd7510, %r15185, %r15188, %rd9387;
	shr.u64 	%rd9387, %rd7510, 32;
	st.local.u32 	[%rd9386], %rd7510;
	add.s32 	%r20077, %r20077, 1;
	add.s64 	%rd9386, %rd9386, 4;
	add.s64 	%rd9385, %rd9385, 4;
	setp.ne.s32 	%p2948, %r20077, 6;
	@%p2948 bra 	$L__BB0_900;
	mov.b32 	%r15189, %f74;
	shr.u32 	%r15190, %r15189, 23;
	st.local.u32 	[%rd6+24], %rd9387;
	and.b32  	%r15191, %r15190, 31;
	and.b32  	%r15192, %r15190, 224;
	add.s32 	%r15193, %r15192, -128;
	shr.u32 	%r15194, %r15193, 5;
	mul.wide.u32 	%rd7511, %r15194, 4;
	sub.s64 	%rd7512, %rd6, %rd7511;
	ld.local.u32 	%r20078, [%rd7512+24];
	ld.local.u32 	%r20079, [%rd7512+20];
	setp.eq.s32 	%p2949, %r15191, 0;
	@%p2949 bra 	$L__BB0_903;
	mov.b32 	%r15195, %f74;
	shr.u32 	%r15196, %r15195, 23;
	and.b32  	%r15197, %r15196, 31;
	shf.l.wrap.b32 	%r20078, %r20079, %r20078, %r15197;
	and.b32  	%r15198, %r15196, 224;
	add.s32 	%r15199, %r15198, -128;
	shr.u32 	%r15200, %r15199, 5;
	mul.wide.u32 	%rd7513, %r15200, 4;
	sub.s64 	%rd7514, %rd6, %rd7513;
	ld.local.u32 	%r15201, [%rd7514+16];
	shf.l.wrap.b32 	%r20079, %r15201, %r20079, %r15197;
$L__BB0_903:
	shr.u32 	%r15202, %r20078, 30;
	shf.l.wrap.b32 	%r15203, %r20079, %r20078, 2;
	shl.b32 	%r15204, %r20079, 2;
	shr.u32 	%r15205, %r15203, 31;
	add.s32 	%r15206, %r15205, %r15202;
	neg.s32 	%r15207, %r15206;
	mov.b32 	%r15208, %f74;
	setp.lt.s32 	%p2950, %r15208, 0;
	selp.b32 	%r20080, %r15207, %r15206, %p2950;
	xor.b32  	%r15209, %r15203, %r15208;
	shr.s32 	%r15210, %r15203, 31;
	xor.b32  	%r15211, %r15210, %r15203;
	xor.b32  	%r15212, %r15210, %r15204;
	cvt.u64.u32 	%rd7515, %r15211;
	shl.b64 	%rd7516, %rd7515, 32;
	cvt.u64.u32 	%rd7517, %r15212;
	or.b64  	%rd7518, %rd7516, %rd7517;
	cvt.rn.f64.s64 	%fd1051, %rd7518;
	mul.f64 	%fd1052, %fd1051, 0d3BF921FB54442D19;
	cvt.rn.f32.f64 	%f8816, %fd1052;
	neg.f32 	%f8817, %f8816;
	setp.lt.s32 	%p2951, %r15209, 0;
	selp.f32 	%f11540, %f8817, %f8816, %p2951;
	bra.uni 	$L__BB0_905;
$L__BB0_904:
	mov.f32 	%f8818, 0f00000000;
	mul.rn.f32 	%f11540, %f74, %f8818;
	mov.b32 	%r20080, 0;
$L__BB0_905:
	abs.f32 	%f8820, %f74;
	setp.ltu.f32 	%p2952, %f8820, 0f47CE4780;
	add.s32 	%r15214, %r20080, 1;
	mul.rn.f32 	%f8821, %f11540, %f11540;
	and.b32  	%r15215, %r20080, 1;
	setp.eq.b32 	%p2953, %r15215, 1;
	selp.f32 	%f8822, %f11540, 0f3F800000, %p2953;
	fma.rn.f32 	%f8823, %f8821, %f8822, 0f00000000;
	fma.rn.f32 	%f8824, %f8821, 0f37CBAC00, 0fBAB607ED;
	selp.f32 	%f8825, 0fB94D4153, %f8824, %p2953;
	selp.f32 	%f8826, 0f3C0885E4, 0f3D2AAABB, %p2953;
	fma.rn.f32 	%f8827, %f8825, %f8821, %f8826;
	selp.f32 	%f8828, 0fBE2AAAA8, 0fBEFFFFFF, %p2953;
	fma.rn.f32 	%f8829, %f8827, %f8821, %f8828;
	fma.rn.f32 	%f8830, %f8829, %f8823, %f8822;
	and.b32  	%r15216, %r15214, 2;
	setp.eq.s32 	%p2954, %r15216, 0;
	mov.f32 	%f8831, 0f00000000;
	sub.f32 	%f8832, %f8831, %f8830;
	selp.f32 	%f8819, %f8830, %f8832, %p2954;
	// begin inline asm
	{  cvt.rn.f16.f32 %rs4053, %f8819;}

	// end inline asm
	mov.u32 	%r20084, %r20596;
	mov.f32 	%f11541, %f11669;
	@%p2952 bra 	$L__BB0_913;
	setp.eq.f32 	%p2955, %f8820, 0f7F800000;
	@%p2955 bra 	$L__BB0_912;
	mov.b64 	%rd9390, 0;
	mov.b32 	%r20081, 0;
	mov.u64 	%rd9388, __cudart_i2opi_f;
	mov.b32 	%r15219, %f74;
	shl.b32 	%r15220, %r15219, 8;
	or.b32  	%r15221, %r15220, -2147483648;
	mov.u64 	%rd9389, %rd5;
$L__BB0_908:
	.pragma "nounroll";
	ld.global.nc.u32 	%r15218, [%rd9388];
	mad.wide.u32 	%rd7521, %r15218, %r15221, %rd9390;
	shr.u64 	%rd9390, %rd7521, 32;
	st.local.u32 	[%rd9389], %rd7521;
	add.s32 	%r20081, %r20081, 1;
	add.s64 	%rd9389, %rd9389, 4;
	add.s64 	%rd9388, %rd9388, 4;
	setp.ne.s32 	%p2956, %r20081, 6;
	@%p2956 bra 	$L__BB0_908;
	mov.b32 	%r15222, %f74;
	shr.u32 	%r15223, %r15222, 23;
	st.local.u32 	[%rd5+24], %rd9390;
	and.b32  	%r15224, %r15223, 31;
	and.b32  	%r15225, %r15223, 224;
	add.s32 	%r15226, %r15225, -128;
	shr.u32 	%r15227, %r15226, 5;
	mul.wide.u32 	%rd7522, %r15227, 4;
	sub.s64 	%rd7523, %rd5, %rd7522;
	ld.local.u32 	%r20082, [%rd7523+24];
	ld.local.u32 	%r20083, [%rd7523+20];
	setp.eq.s32 	%p2957, %r15224, 0;
	@%p2957 bra 	$L__BB0_911;
	mov.b32 	%r15228, %f74;
	shr.u32 	%r15229, %r15228, 23;
	and.b32  	%r15230, %r15229, 31;
	shf.l.wrap.b32 	%r20082, %r20083, %r20082, %r15230;
	and.b32  	%r15231, %r15229, 224;
	add.s32 	%r15232, %r15231, -128;
	shr.u32 	%r15233, %r15232, 5;
	mul.wide.u32 	%rd7524, %r15233, 4;
	sub.s64 	%rd7525, %rd5, %rd7524;
	ld.local.u32 	%r15234, [%rd7525+16];
	shf.l.wrap.b32 	%r20083, %r15234, %r20083, %r15230;
$L__BB0_911:
	shr.u32 	%r15235, %r20082, 30;
	shf.l.wrap.b32 	%r15236, %r20083, %r20082, 2;
	shl.b32 	%r15237, %r20083, 2;
	shr.u32 	%r15238, %r15236, 31;
	add.s32 	%r15239, %r15238, %r15235;
	neg.s32 	%r15240, %r15239;
	mov.b32 	%r15241, %f74;
	setp.lt.s32 	%p2958, %r15241, 0;
	selp.b32 	%r20084, %r15240, %r15239, %p2958;
	xor.b32  	%r15242, %r15236, %r15241;
	shr.s32 	%r15243, %r15236, 31;
	xor.b32  	%r15244, %r15243, %r15236;
	xor.b32  	%r15245, %r15243, %r15237;
	cvt.u64.u32 	%rd7526, %r15244;
	shl.b64 	%rd7527, %rd7526, 32;
	cvt.u64.u32 	%rd7528, %r15245;
	or.b64  	%rd7529, %rd7527, %rd7528;
	cvt.rn.f64.s64 	%fd1053, %rd7529;
	mul.f64 	%fd1054, %fd1053, 0d3BF921FB54442D19;
	cvt.rn.f32.f64 	%f8834, %fd1054;
	neg.f32 	%f8835, %f8834;
	setp.lt.s32 	%p2959, %r15242, 0;
	selp.f32 	%f11541, %f8835, %f8834, %p2959;
	bra.uni 	$L__BB0_913;
$L__BB0_912:
	mov.f32 	%f8836, 0f00000000;
	mul.rn.f32 	%f11541, %f74, %f8836;
	mov.b32 	%r20084, 0;
$L__BB0_913:
	abs.f32 	%f8838, %f84;
	setp.ltu.f32 	%p2960, %f8838, 0f47CE4780;
	mul.rn.f32 	%f8839, %f11541, %f11541;
	and.b32  	%r15247, %r20084, 1;
	setp.eq.b32 	%p2961, %r15247, 1;
	selp.f32 	%f8840, 0f3F800000, %f11541, %p2961;
	fma.rn.f32 	%f8841, %f8839, %f8840, 0f00000000;
	fma.rn.f32 	%f8842, %f8839, 0f37CBAC00, 0fBAB607ED;
	selp.f32 	%f8843, %f8842, 0fB94D4153, %p2961;
	selp.f32 	%f8844, 0f3D2AAABB, 0f3C0885E4, %p2961;
	fma.rn.f32 	%f8845, %f8843, %f8839, %f8844;
	selp.f32 	%f8846, 0fBEFFFFFF, 0fBE2AAAA8, %p2961;
	fma.rn.f32 	%f8847, %f8845, %f8839, %f8846;
	fma.rn.f32 	%f8848, %f8847, %f8841, %f8840;
	and.b32  	%r15248, %r20084, 2;
	setp.eq.s32 	%p2962, %r15248, 0;
	mov.f32 	%f8849, 0f00000000;
	sub.f32 	%f8850, %f8849, %f8848;
	selp.f32 	%f8851, %f8848, %f8850, %p2962;
	neg.f32 	%f8837, %f8851;
	// begin inline asm
	{  cvt.rn.f16.f32 %rs4054, %f8837;}

	// end inline asm
	ld.global.u16 	%rs4062, [%rd36+1792];
	ld.global.u16 	%rs4056, [%rd37+1792];
	// begin inline asm
	{mul.f16 %rs4055,%rs4056,%rs4054;
}
	// end inline asm
	// begin inline asm
	{mul.f16 %rs4058,%rs2982,%rs4055;
}
	// end inline asm
	// begin inline asm
	{fma.rn.f16 %rs4061,%rs4062,%rs4053,%rs4058;
}
	// end inline asm
	st.shared.u16 	[%r50+1792], %rs4061;
	// begin inline asm
	{mul.f16 %rs4065,%rs4056,%rs4053;
}
	// end inline asm
	// begin inline asm
	{fma.rn.f16 %rs4068,%rs4062,%rs4054,%rs4065;
}
	// end inline asm
	st.shared.u16 	[%r50+9984], %rs4068;
	mov.u32 	%r20088, %r20604;
	mov.f32 	%f11542, %f11671;
	@%p2960 bra 	$L__BB0_921;
	setp.eq.f32 	%p2963, %f8838, 0f7F800000;
	@%p2963 bra 	$L__BB0_920;
	mov.b64 	%rd9393, 0;
	mov.b32 	%r20085, 0;
	mov.u64 	%rd9391, __cudart_i2opi_f;
	mov.b32 	%r15251, %f84;
	shl.b32 	%r15252, %r15251, 8;
	or.b32  	%r15253, %r15252, -2147483648;
	mov.u64 	%rd9392, %rd6;
$L__BB0_916:
	.pragma "nounroll";
	ld.global.nc.u32 	%r15250, [%rd9391];
	mad.wide.u32 	%rd7532, %r15250, %r15253, %rd9393;
	shr.u64 	%rd9393, %rd7532, 32;
	st.local.u32 	[%rd9392], %rd7532;
	add.s32 	%r20085, %r20085, 1;
	add.s64 	%rd9392, %rd9392, 4;
	add.s64 	%rd9391, %rd9391, 4;
	setp.ne.s32 	%p2964, %r20085, 6;
	@%p2964 bra 	$L__BB0_916;
	mov.b32 	%r15254, %f84;
	shr.u32 	%r15255, %r15254, 23;
	st.local.u32 	[%rd6+24], %rd9393;
	and.b32  	%r15256, %r15255, 31;
	and.b32  	%r15257, %r15255, 224;
	add.s32 	%r15258, %r15257, -128;
	shr.u32 	%r15259, %r15258, 5;
	mul.wide.u32 	%rd7533, %r15259, 4;
	sub.s64 	%rd7534, %rd6, %rd7533;
	ld.local.u32 	%r20086, [%rd7534+24];
	ld.local.u32 	%r20087, [%rd7534+20];
	setp.eq.s32 	%p2965, %r15256, 0;
	@%p2965 bra 	$L__BB0_919;
	mov.b32 	%r15260, %f84;
	shr.u32 	%r15261, %r15260, 23;
	and.b32  	%r15262, %r15261, 31;
	shf.l.wrap.b32 	%r20086, %r20087, %r20086, %r15262;
	and.b32  	%r15263, %r15261, 224;
	add.s32 	%r15264, %r15263, -128;
	shr.u32 	%r15265, %r15264, 5;
	mul.wide.u32 	%rd7535, %r15265, 4;
	sub.s64 	%rd7536, %rd6, %rd7535;
	ld.local.u32 	%r15266, [%rd7536+16];
	shf.l.wrap.b32 	%r20087, %r15266, %r20087, %r15262;
$L__BB0_919:
	shr.u32 	%r15267, %r20086, 30;
	shf.l.wrap.b32 	%r15268, %r20087, %r20086, 2;
	shl.b32 	%r15269, %r20087, 2;
	shr.u32 	%r15270, %r15268, 31;
	add.s32 	%r15271, %r15270, %r15267;
	neg.s32 	%r15272, %r15271;
	mov.b32 	%r15273, %f84;
	setp.lt.s32 	%p2966, %r15273, 0;
	selp.b32 	%r20088, %r15272, %r15271, %p2966;
	xor.b32  	%r15274, %r15268, %r15273;
	shr.s32 	%r15275, %r15268, 31;
	xor.b32  	%r15276, %r15275, %r15268;
	xor.b32  	%r15277, %r15275, %r15269;
	cvt.u64.u32 	%rd7537, %r15276;
	shl.b64 	%rd7538, %rd7537, 32;
	cvt.u64.u32 	%rd7539, %r15277;
	or.b64  	%rd7540, %rd7538, %rd7539;
	cvt.rn.f64.s64 	%fd1055, %rd7540;
	mul.f64 	%fd1056, %fd1055, 0d3BF921FB54442D19;
	cvt.rn.f32.f64 	%f8853, %fd1056;
	neg.f32 	%f8854, %f8853;
	setp.lt.s32 	%p2967, %r15274, 0;
	selp.f32 	%f11542, %f8854, %f8853, %p2967;
	bra.uni 	$L__BB0_921;
$L__BB0_920:
	mov.f32 	%f8855, 0f00000000;
	mul.rn.f32 	%f11542, %f84, %f8855;
	mov.b32 	%r20088, 0;
$L__BB0_921:
	abs.f32 	%f8857, %f84;
	setp.ltu.f32 	%p2968, %f8857, 0f47CE4780;
	add.s32 	%r15279, %r20088, 1;
	mul.rn.f32 	%f8858, %f11542, %f11542;
	and.b32  	%r15280, %r20088, 1;
	setp.eq.b32 	%p2969, %r15280, 1;
	selp.f32 	%f8859, %f11542, 0f3F800000, %p2969;
	fma.rn.f32 	%f8860, %f8858, %f8859, 0f00000000;
	fma.rn.f32 	%f8861, %f8858, 0f37CBAC00, 0fBAB607ED;
	selp.f32 	%f8862, 0fB94D4153, %f8861, %p2969;
	selp.f32 	%f8863, 0f3C0885E4, 0f3D2AAABB, %p2969;
	fma.rn.f32 	%f8864, %f8862, %f8858, %f8863;
	selp.f32 	%f8865, 0fBE2AAAA8, 0fBEFFFFFF, %p2969;
	fma.rn.f32 	%f8866, %f8864, %f8858, %f8865;
	fma.rn.f32 	%f8867, %f8866, %f8860, %f8859;
	and.b32  	%r15281, %r15279, 2;
	setp.eq.s32 	%p2970, %r15281, 0;
	mov.f32 	%f8868, 0f00000000;
	sub.f32 	%f8869, %f8868, %f8867;
	selp.f32 	%f8856, %f8867, %f8869, %p2970;
	// begin inline asm
	{  cvt.rn.f16.f32 %rs4072, %f8856;}

	// end inline asm
	mov.u32 	%r20092, %r20604;
	mov.f32 	%f11543, %f11671;
	@%p2968 bra 	$L__BB0_929;
	setp.eq.f32 	%p2971, %f8857, 0f7F800000;
	@%p2971 bra 	$L__BB0_928;
	mov.b64 	%rd9396, 0;
	mov.b32 	%r20089, 0;
	mov.u64 	%rd9394, __cudart_i2opi_f;
	mov.b32 	%r15284, %f84;
	shl.b32 	%r15285, %r15284, 8;
	or.b32  	%r15286, %r15285, -2147483648;
	mov.u64 	%rd9395, %rd5;
$L__BB0_924:
	.pragma "nounroll";
	ld.global.nc.u32 	%r15283, [%rd9394];
	mad.wide.u32 	%rd7543, %r15283, %r15286, %rd9396;
	shr.u64 	%rd9396, %rd7543, 32;
	st.local.u32 	[%rd9395], %rd7543;
	add.s32 	%r20089, %r20089, 1;
	add.s64 	%rd9395, %rd9395, 4;
	add.s64 	%rd9394, %rd9394, 4;
	setp.ne.s32 	%p2972, %r20089, 6;
	@%p2972 bra 	$L__BB0_924;
	mov.b32 	%r15287, %f84;
	shr.u32 	%r15288, %r15287, 23;
	st.local.u32 	[%rd5+24], %rd9396;
	and.b32  	%r15289, %r15288, 31;
	and.b32  	%r15290, %r15288, 224;
	add.s32 	%r15291, %r15290, -128;
	shr.u32 	%r15292, %r15291, 5;
	mul.wide.u32 	%rd7544, %r15292, 4;
	sub.s64 	%rd7545, %rd5, %rd7544;
	ld.local.u32 	%r20090, [%rd7545+24];
	ld.local.u32 	%r20091, [%rd7545+20];
	setp.eq.s32 	%p2973, %r15289, 0;
	@%p2973 bra 	$L__BB0_927;
	mov.b32 	%r15293, %f84;
	shr.u32 	%r15294, %r15293, 23;
	and.b32  	%r15295, %r15294, 31;
	shf.l.wrap.b32 	%r20090, %r20091, %r20090, %r15295;
	and.b32  	%r15296, %r15294, 224;
	add.s32 	%r15297, %r15296, -128;
	shr.u32 	%r15298, %r15297, 5;
	mul.wide.u32 	%rd7546, %r15298, 4;
	sub.s64 	%rd7547, %rd5, %rd7546;
	ld.local.u32 	%r15299, [%rd7547+16];
	shf.l.wrap.b32 	%r20091, %r15299, %r20091, %r15295;
$L__BB0_927:
	shr.u32 	%r15300, %r20090, 30;
	shf.l.wrap.b32 	%r15301, %r20091, %r20090, 2;
	shl.b32 	%r15302, %r20091, 2;
	shr.u32 	%r15303, %r15301, 31;
	add.s32 	%r15304, %r15303, %r15300;
	neg.s32 	%r15305, %r15304;
	mov.b32 	%r15306, %f84;
	setp.lt.s32 	%p2974, %r15306, 0;
	selp.b32 	%r20092, %r15305, %r15304, %p2974;
	xor.b32  	%r15307, %r15301, %r15306;
	shr.s32 	%r15308, %r15301, 31;
	xor.b32  	%r15309, %r15308, %r15301;
	xor.b32  	%r15310, %r15308, %r15302;
	cvt.u64.u32 	%rd7548, %r15309;
	shl.b64 	%rd7549, %rd7548, 32;
	cvt.u64.u32 	%rd7550, %r15310;
	or.b64  	%rd7551, %rd7549, %rd7550;
	cvt.rn.f64.s64 	%fd1057, %rd7551;
	mul.f64 	%fd1058, %fd1057, 0d3BF921FB54442D19;
	cvt.rn.f32.f64 	%f8871, %fd1058;
	neg.f32 	%f8872, %f8871;
	setp.lt.s32 	%p2975, %r15307, 0;
	selp.f32 	%f11543, %f8872, %f8871, %p2975;
	bra.uni 	$L__BB0_929;
$L__BB0_928:
	mov.f32 	%f8873, 0f00000000;
	mul.rn.f32 	%f11543, %f84, %f8873;
	mov.b32 	%r20092, 0;
$L__BB0_929:
	abs.f32 	%f8875, %f94;
	setp.ltu.f32 	%p2976, %f8875, 0f47CE4780;
	mul.rn.f32 	%f8876, %f11543, %f11543;
	and.b32  	%r15312, %r20092, 1;
	setp.eq.b32 	%p2977, %r15312, 1;
	selp.f32 	%f8877, 0f3F800000, %f11543, %p2977;
	fma.rn.f32 	%f8878, %f8876, %f8877, 0f00000000;
	fma.rn.f32 	%f8879, %f8876, 0f37CBAC00, 0fBAB607ED;
	selp.f32 	%f8880, %f8879, 0fB94D4153, %p2977;
	selp.f32 	%f8881, 0f3D2AAABB, 0f3C0885E4, %p2977;
	fma.rn.f32 	%f8882, %f8880, %f8876, %f8881;
	selp.f32 	%f8883, 0fBEFFFFFF, 0fBE2AAAA8, %p2977;
	fma.rn.f32 	%f8884, %f8882, %f8876, %f8883;
	fma.rn.f32 	%f8885, %f8884, %f8878, %f8877;
	and.b32  	%r15313, %r20092, 2;
	setp.eq.s32 	%p2978, %r15313, 0;
	mov.f32 	%f8886, 0f00000000;
	sub.f32 	%f8887, %f8886, %f8885;
	selp.f32 	%f8888, %f8885, %f8887, %p2978;
	neg.f32 	%f8874, %f8888;
	// begin inline asm
	{  cvt.rn.f16.f32 %rs4073, %f8874;}

	// end inline asm
	ld.global.u16 	%rs4081, [%rd36+1824];
	ld.global.u16 	%rs4075, [%rd37+1824];
	// begin inline asm
	{mul.f16 %rs4074,%rs4075,%rs4073;
}
	// end inline asm
	// begin inline asm
	{mul.f16 %rs4077,%rs2982,%rs4074;
}
	// end inline asm
	// begin inline asm
	{fma.rn.f16 %rs4080,%rs4081,%rs4072,%rs4077;
}
	// end inline asm
	st.shared.u16 	[%r50+1824], %rs4080;
	// begin inline asm
	{mul.f16 %rs4084,%rs4075,%rs4072;
}
	// end inline asm
	// begin inline asm
	{fma.rn.f16 %rs4087,%rs4081,%rs4073,%rs4084;
}
	// end inline asm
	st.shared.u16 	[%r50+10016], %rs4087;
	mov.u32 	%r20096, %r20612;
	mov.f32 	%f11544, %f11673;
	@%p2976 bra 	$L__BB0_937;
	setp.eq.f32 	%p2979, %f8875, 0f7F800000;
	@%p2979 bra 	$L__BB0_936;
	mov.b64 	%rd9399, 0;
	mov.b32 	%r20093, 0;
	mov.u64 	%rd9397, __cudart_i2opi_f;
	mov.b32 	%r15316, %f94;
	shl.b32 	%r15317, %r15316, 8;
	or.b32  	%r15318, %r15317, -2147483648;
	mov.u64 	%rd9398, %rd6;
$L__BB0_932:
	.pragma "nounroll";
	ld.global.nc.u32 	%r15315, [%rd9397];
	mad.wide.u32 	%rd7554, %r15315, %r15318, %rd9399;
	shr.u64 	%rd9399, %rd7554, 32;
	st.local.u32 	[%rd9398], %rd7554;
	add.s32 	%r20093, %r20093, 1;
	add.s64 	%rd9398, %rd9398, 4;
	add.s64 	%rd9397, %rd9397, 4;
	setp.ne.s32 	%p2980, %r20093, 6;
	@%p2980 bra 	$L__BB0_932;
	mov.b32 	%r15319, %f94;
	shr.u32 	%r15320, %r15319, 23;
	st.local.u32 	[%rd6+24], %rd9399;
	and.b32  	%r15321, %r15320, 31;
	and.b32  	%r15322, %r15320, 224;
	add.s32 	%r15323, %r15322, -128;
	shr.u32 	%r15324, %r15323, 5;
	mul.wide.u32 	%rd7555, %r15324, 4;
	sub.s64 	%rd7556, %rd6, %rd7555;
	ld.local.u32 	%r20094, [%rd7556+24];
	ld.local.u32 	%r20095, [%rd7556+20];
	setp.eq.s32 	%p2981, %r15321, 0;
	@%p2981 bra 	$L__BB0_935;
	mov.b32 	%r15325, %f94;
	shr.u32 	%r15326, %r15325, 23;
	and.b32  	%r15327, %r15326, 31;
	shf.l.wrap.b32 	%r20094, %r20095, %r20094, %r15327;
	and.b32  	%r15328, %r15326, 224;
	add.s32 	%r15329, %r15328, -128;
	shr.u32 	%r15330, %r15329, 5;
	mul.wide.u32 	%rd7557, %r15330, 4;
	sub.s64 	%rd7558, %rd6, %rd7557;
	ld.local.u32 	%r15331, [%rd7558+16];
	shf.l.wrap.b32 	%r20095, %r15331, %r20095, %r15327;
$L__BB0_935:
	shr.u32 	%r15332, %r20094, 30;
	shf.l.wrap.b32 	%r15333, %r20095, %r20094, 2;
	shl.b32 	%r15334, %r20095, 2;
	shr.u32 	%r15335, %r15333, 31;
	add.s32 	%r15336, %r15335, %r15332;
	neg.s32 	%r15337, %r15336;
	mov.b32 	%r15338, %f94;
	setp.lt.s32 	%p2982, %r15338, 0;
	selp.b32 	%r20096, %r15337, %r15336, %p2982;
	xor.b32  	%r15339, %r15333, %r15338;
	shr.s32 	%r15340, %r15333, 31;
	xor.b32  	%r15341, %r15340, %r15333;
	xor.b32  	%r15342, %r15340, %r15334;
	cvt.u64.u32 	%rd7559, %r15341;
	shl.b64 	%rd7560, %rd7559, 32;
	cvt.u64.u32 	%rd7561, %r15342;
	or.b64  	%rd7562, %rd7560, %rd7561;
	cvt.rn.f64.s64 	%fd1059, %rd7562;
	mul.f64 	%fd1060, %fd1059, 0d3BF921FB54442D19;
	cvt.rn.f32.f64 	%f8890, %fd1060;
	neg.f32 	%f8891, %f8890;
	setp.lt.s32 	%p2983, %r15339, 0;
	selp.f32 	%f11544, %f8891, %f8890, %p2983;
	bra.uni 	$L__BB0_937;
$L__BB0_936:
	mov.f32 	%f8892, 0f00000000;
	mul.rn.f32 	%f11544, %f94, %f8892;
	mov.b32 	%r20096, 0;
$L__BB0_937:
	abs.f32 	%f8894, %f94;
	setp.ltu.f32 	%p2984, %f8894, 0f47CE4780;
	add.s32 	%r15344, %r20096, 1;
	mul.rn.f32 	%f8895, %f11544, %f11544;
	and.b32  	%r15345, %r20096, 1;
	setp.eq.b32 	%p2985, %r15345, 1;
	selp.f32 	%f8896, %f11544, 0f3F800000, %p2985;
	fma.rn.f32 	%f8897, %f8895, %f8896, 0f00000000;
	fma.rn.f32 	%f8898, %f8895, 0f37CBAC00, 0fBAB607ED;
	selp.f32 	%f8899, 0fB94D4153, %f8898, %p2985;
	selp.f32 	%f8900, 0f3C0885E4, 0f3D2AAABB, %p2985;
	fma.rn.f32 	%f8901, %f8899, %f8895, %f8900;
	selp.f32 	%f8902, 0fBE2AAAA8, 0fBEFFFFFF, %p2985;
	fma.rn.f32 	%f8903, %f8901, %f8895, %f8902;
	fma.rn.f32 	%f8904, %f8903, %f8897, %f8896;
	and.b32  	%r15346, %r15344, 2;
	setp.eq.s32 	%p2986, %r15346, 0;
	mov.f32 	%f8905, 0f00000000;
	sub.f32 	%f8906, %f8905, %f8904;
	selp.f32 	%f8893, %f8904, %f8906, %p2986;
	// begin inline asm
	{  cvt.rn.f16.f32 %rs4091, %f8893;}

	// end inline asm
	mov.u32 	%r20100, %r20612;
	mov.f32 	%f11545, %f11673;
	@%p2984 bra 	$L__BB0_945;
	setp.eq.f32 	%p2987, %f8894, 0f7F800000;
	@%p2987 bra 	$L__BB0_944;
	mov.b64 	%rd9402, 0;
	mov.b32 	%r20097, 0;
	mov.u64 	%rd9400, __cudart_i2opi_f;
	mov.b32 	%r15349, %f94;
	shl.b32 	%r15350, %r15349, 8;
	or.b32  	%r15351, %r15350, -2147483648;
	mov.u64 	%rd9401, %rd5;
$L__BB0_940:
	.pragma "nounroll";
	ld.global.nc.u32 	%r15348, [%rd9400];
	mad.wide.u32 	%rd7565, %r15348, %r15351, %rd9402;
	shr.u64 	%rd9402, %rd7565, 32;
	st.local.u32 	[%rd9401], %rd7565;
	add.s32 	%r20097, %r20097, 1;
	add.s64 	%rd9401, %rd9401, 4;
	add.s64 	%rd9400, %rd9400, 4;
	setp.ne.s32 	%p2988, %r20097, 6;
	@%p2988 bra 	$L__BB0_940;
	mov.b32 	%r15352, %f94;
	shr.u32 	%r15353, %r15352, 23;
	st.local.u32 	[%rd5+24], %rd9402;
	and.b32  	%r15354, %r15353, 31;
	and.b32  	%r15355, %r15353, 224;
	add.s32 	%r15356, %r15355, -128;
	shr.u32 	%r15357, %r15356, 5;
	mul.wide.u32 	%rd7566, %r15357, 4;
	sub.s64 	%rd7567, %rd5, %rd7566;
	ld.local.u32 	%r20098, [%rd7567+24];
	ld.local.u32 	%r20099, [%rd7567+20];
	setp.eq.s32 	%p2989, %r15354, 0;
	@%p2989 bra 	$L__BB0_943;
	mov.b32 	%r15358, %f94;
	shr.u32 	%r15359, %r15358, 23;
	and.b32  	%r15360, %r15359, 31;
	shf.l.wrap.b32 	%r20098, %r20099, %r20098, %r15360;
	and.b32  	%r15361, %r15359, 224;
	add.s32 	%r15362, %r15361, -128;
	shr.u32 	%r15363, %r15362, 5;
	mul.wide.u32 	%rd7568, %r15363, 4;
	sub.s64 	%rd7569, %rd5, %rd7568;
	ld.local.u32 	%r15364, [%rd7569+16];
	shf.l.wrap.b32 	%r20099, %r15364, %r20099, %r15360;
$L__BB0_943:
	shr.u32 	%r15365, %r20098, 30;
	shf.l.wrap.b32 	%r15366, %r20099, %r20098, 2;
	shl.b32 	%r15367, %r20099, 2;
	shr.u32 	%r15368, %r15366, 31;
	add.s32 	%r15369, %r15368, %r15365;
	neg.s32 	%r15370, %r15369;
	mov.b32 	%r15371, %f94;
	setp.lt.s32 	%p2990, %r15371, 0;
	selp.b32 	%r20100, %r15370, %r15369, %p2990;
	xor.b32  	%r15372, %r15366, %r15371;
	shr.s32 	%r15373, %r15366, 31;
	xor.b32  	%r15374, %r15373, %r15366;
	xor.b32  	%r15375, %r15373, %r15367;
	cvt.u64.u32 	%rd7570, %r15374;
	shl.b64 	%rd7571, %rd7570, 32;
	cvt.u64.u32 	%rd7572, %r15375;
	or.b64  	%rd7573, %rd7571, %rd7572;
	cvt.rn.f64.s64 	%fd1061, %rd7573;
	mul.f64 	%fd1062, %fd1061, 0d3BF921FB54442D19;
	cvt.rn.f32.f64 	%f8908, %fd1062;
	neg.f32 	%f8909, %f8908;
	setp.lt.s32 	%p2991, %r15372, 0;
	selp.f32 	%f11545, %f8909, %f8908, %p2991;
	bra.uni 	$L__BB0_945;
$L__BB0_944:
	mov.f32 	%f8910, 0f00000000;
	mul.rn.f32 	%f11545, %f94, %f8910;
	mov.b32 	%r20100, 0;
$L__BB0_945:
	abs.f32 	%f8912, %f104;
	setp.ltu.f32 	%p2992, %f8912, 0f47CE4780;
	mul.rn.f32 	%f8913, %f11545, %f11545;
	and.b32  	%r15377, %r20100, 1;
	setp.eq.b32 	%p2993, %r15377, 1;
	selp.f32 	%f8914, 0f3F800000, %f11545, %p2993;
	fma.rn.f32 	%f8915, %f8913, %f8914, 0f00000000;
	fma.rn.f32 	%f8916, %f8913, 0f37CBAC00, 0fBAB607ED;
	selp.f32 	%f8917, %f8916, 0fB94D4153, %p2993;
	selp.f32 	%f8918, 0f3D2AAABB, 0f3C0885E4, %p2993;
	fma.rn.f32 	%f8919, %f8917, %f8913, %f8918;
	selp.f32 	%f8920, 0fBEFFFFFF, 0fBE2AAAA8, %p2993;
	fma.rn.f32 	%f8921, %f8919, %f8913, %f8920;
	fma.rn.f32 	%f8922, %f8921, %f8915, %f8914;
	and.b32  	%r15378, %r20100, 2;
	setp.eq.s32 	%p2994, %r15378, 0;
	mov.f32 	%f8923, 0f00000000;
	sub.f32 	%f8924, %f8923, %f8922;
	selp.f32 	%f8925, %f8922, %f8924, %p2994;
	neg.f32 	%f8911, %f8925;
	// begin inline asm
	{  cvt.rn.f16.f32 %rs4092, %f8911;}

	// end inline asm
	ld.global.u16 	%rs4100, [%rd36+1856];
	ld.global.u16 	%rs4094, [%rd37+1856];
	// begin inline asm
	{mul.f16 %rs4093,%rs4094,%rs4092;
}
	// end inline asm
	// begin inline asm
	{mul.f16 %rs4096,%rs2982,%rs4093;
}
	// end inline asm
	// begin inline asm
	{fma.rn.f16 %rs4099,%rs4100,%rs4091,%rs4096;
}
	// end inline asm
	st.shared.u16 	[%r50+1856], %rs4099;
	// begin inline asm
	{mul.f16 %rs4103,%rs4094,%rs4091;
}
	// end inline asm
	// begin inline asm
	{fma.rn.f16 %rs4106,%rs4100,%rs4092,%rs4103;
}
	// end inline asm
	st.shared.u16 	[%r50+10048], %rs4106;
	mov.u32 	%r20104, %r20620;
	mov.f32 	%f11546, %f11675;
	@%p2992 bra 	$L__BB0_953;
	setp.eq.f32 	%p2995, %f8912, 0f7F800000;
	@%p2995 bra 	$L__BB0_952;
	mov.b64 	%rd9405, 0;
	mov.b32 	%r20101, 0;
	mov.u64 	%rd9403, __cudart_i2opi_f;
	mov.b32 	%r15381, %f104;
	shl.b32 	%r15382, %r15381, 8;
	or.b32  	%r15383, %r15382, -2147483648;
	mov.u64 	%rd9404, %rd6;
$L__BB0_948:
	.pragma "nounroll";
	ld.global.nc.u32 	%r15380, [%rd9403];
	mad.wide.u32 	%rd7576, %r15380, %r15383, %rd9405;
	shr.u64 	%rd9405, %rd7576, 32;
	st.local.u32 	[%rd9404], %rd7576;
	add.s32 	%r20101, %r20101, 1;
	add.s64 	%rd9404, %rd9404, 4;
	add.s64 	%rd9403, %rd9403, 4;
	setp.ne.s32 	%p2996, %r20101, 6;
	@%p2996 bra 	$L__BB0_948;
	mov.b32 	%r15384, %f104;
	shr.u32 	%r15385, %r15384, 23;
	st.local.u32 	[%rd6+24], %rd9405;
	and.b32  	%r15386, %r15385, 31;
	and.b32  	%r15387, %r15385, 224;
	add.s32 	%r15388, %r15387, -128;
	shr.u32 	%r15389, %r15388, 5;
	mul.wide.u32 	%rd7577, %r15389, 4;
	sub.s64 	%rd7578, %rd6, %rd7577;
	ld.local.u32 	%r20102, [%rd7578+24];
	ld.local.u32 	%r20103, [%rd7578+20];
	setp.eq.s32 	%p2997, %r15386, 0;
	@%p2997 bra 	$L__BB0_951;
	mov.b32 	%r15390, %f104;
	shr.u32 	%r15391, %r15390, 23;
	and.b32  	%r15392, %r15391, 31;
	shf.l.wrap.b32 	%r20102, %r20103, %r20102, %r15392;
	and.b32  	%r15393, %r15391, 224;
	add.s32 	%r15394, %r15393, -128;
	shr.u32 	%r15395, %r15394, 5;
	mul.wide.u32 	%rd7579, %r15395, 4;
	sub.s64 	%rd7580, %rd6, %rd7579;
	ld.local.u32 	%r15396, [%rd7580+16];
	shf.l.wrap.b32 	%r20103, %r15396, %r20103, %r15392;
$L__BB0_951:
	shr.u32 	%r15397, %r20102, 30;
	shf.l.wrap.b32 	%r15398, %r20103, %r20102, 2;
	shl.b32 	%r15399, %r20103, 2;
	shr.u32 	%r15400, %r15398, 31;
	add.s32 	%r15401, %r15400, %r15397;
	neg.s32 	%r15402, %r15401;
	mov.b32 	%r15403, %f104;
	setp.lt.s32 	%p2998, %r15403, 0;
	selp.b32 	%r20104, %r15402, %r15401, %p2998;
	xor.b32  	%r15404, %r15398, %r15403;
	shr.s32 	%r15405, %r15398, 31;
	xor.b32  	%r15406, %r15405, %r15398;
	xor.b32  	%r15407, %r15405, %r15399;
	cvt.u64.u32 	%rd7581, %r15406;
	shl.b64 	%rd7582, %rd7581, 32;
	cvt.u64.u32 	%rd7583, %r15407;
	or.b64  	%rd7584, %rd7582, %rd7583;
	cvt.rn.f64.s64 	%fd1063, %rd7584;
	mul.f64 	%fd1064, %fd1063, 0d3BF921FB54442D19;
	cvt.rn.f32.f64 	%f8927, %fd1064;
	neg.f32 	%f8928, %f8927;
	setp.lt.s32 	%p2999, %r15404, 0;
	selp.f32 	%f11546, %f8928, %f8927, %p2999;
	bra.uni 	$L__BB0_953;
$L__BB0_952:
	mov.f32 	%f8929, 0f00000000;
	mul.rn.f32 	%f11546, %f104, %f8929;
	mov.b32 	%r20104, 0;
$L__BB0_953:
	abs.f32 	%f8931, %f104;
	setp.ltu.f32 	%p3000, %f8931, 0f47CE4780;
	add.s32 	%r15409, %r20104, 1;
	mul.rn.f32 	%f8932, %f11546, %f11546;
	and.b32  	%r15410, %r20104, 1;
	setp.eq.b32 	%p3001, %r15410, 1;
	selp.f32 	%f8933, %f11546, 0f3F800000, %p3001;
	fma.rn.f32 	%f8934, %f8932, %f8933, 0f00000000;
	fma.rn.f32 	%f8935, %f8932, 0f37CBAC00, 0fBAB607ED;
	selp.f32 	%f8936, 0fB94D4153, %f8935, %p3001;
	selp.f32 	%f8937, 0f3C0885E4, 0f3D2AAABB, %p3001;
	fma.rn.f32 	%f8938, %f8936, %f8932, %f8937;
	selp.f32 	%f8939, 0fBE2AAAA8, 0fBEFFFFFF, %p3001;
	fma.rn.f32 	%f8940, %f8938, %f8932, %f8939;
	fma.rn.f32 	%f8941, %f8940, %f8934, %f8933;
	and.b32  	%r15411, %r15409, 2;
	setp.eq.s32 	%p3002, %r15411, 0;
	mov.f32 	%f8942, 0f00000000;
	sub.f32 	%f8943, %f8942, %f8941;
	selp.f32 	%f8930, %f8941, %f8943, %p3002;
	// begin inline asm
	{  cvt.rn.f16.f32 %rs4110, %f8930;}

	// end inline asm
	mov.u32 	%r20108, %r20620;
	mov.f32 	%f11547, %f11675;
	@%p3000 bra 	$L__BB0_961;
	setp.eq.f32 	%p3003, %f8931, 0f7F800000;
	@%p3003 bra 	$L__BB0_960;
	mov.b64 	%rd9408, 0;
	mov.b32 	%r20105, 0;
	mov.u64 	%rd9406, __cudart_i2opi_f;
	mov.b32 	%r15414, %f104;
	shl.b32 	%r15415, %r15414, 8;
	or.b32  	%r15416, %r15415, -2147483648;
	mov.u64 	%rd9407, %rd5;
$L__BB0_956:
	.pragma "nounroll";
	ld.global.nc.u32 	%r15413, [%rd9406];
	mad.wide.u32 	%rd7587, %r15413, %r15416, %rd9408;
	shr.u64 	%rd9408, %rd7587, 32;
	st.local.u32 	[%rd9407], %rd7587;
	add.s32 	%r20105, %r20105, 1;
	add.s64 	%rd9407, %rd9407, 4;
	add.s64 	%rd9406, %rd9406, 4;
	setp.ne.s32 	%p3004, %r20105, 6;
	@%p3004 bra 	$L__BB0_956;
	mov.b32 	%r15417, %f104;
	shr.u32 	%r15418, %r15417, 23;
	st.local.u32 	[%rd5+24], %rd9408;
	and.b32  	%r15419, %r15418, 31;
	and.b32  	%r15420, %r15418, 224;
	add.s32 	%r15421, %r15420, -128;
	shr.u32 	%r15422, %r15421, 5;
	mul.wide.u32 	%rd7588, %r15422, 4;
	sub.s64 	%rd7589, %rd5, %rd7588;
	ld.local.u32 	%r20106, [%rd7589+24];
	ld.local.u32 	%r20107, [%rd7589+20];
	setp.eq.s32 	%p3005, %r15419, 0;
	@%p3005 bra 	$L__BB0_959;
	mov.b32 	%r15423, %f104;
	shr.u32 	%r15424, %r15423, 23;
	and.b32  	%r15425, %r15424, 31;
	shf.l.wrap.b32 	%r20106, %r20107, %r20106, %r15425;
	and.b32  	%r15426, %r15424, 224;
	add.s32 	%r15427, %r15426, -128;
	shr.u32 	%r15428, %r15427, 5;
	mul.wide.u32 	%rd7590, %r15428, 4;
	sub.s64 	%rd7591, %rd5, %rd7590;
	ld.local.u32 	%r15429, [%rd7591+16];
	shf.l.wrap.b32 	%r20107, %r15429, %r20107, %r15425;
$L__BB0_959:
	shr.u32 	%r15430, %r20106, 30;
	shf.l.wrap.b32 	%r15431, %r20107, %r20106, 2;
	shl.b32 	%r15432, %r20107, 2;
	shr.u32 	%r15433, %r15431, 31;
	add.s32 	%r15434, %r15433, %r15430;
	neg.s32 	%r15435, %r15434;
	mov.b32 	%r15436, %f104;
	setp.lt.s32 	%p3006, %r15436, 0;
	selp.b32 	%r20108, %r15435, %r15434, %p3006;
	xor.b32  	%r15437, %r15431, %r15436;
	shr.s32 	%r15438, %r15431, 31;
	xor.b32  	%r15439, %r15438, %r15431;
	xor.b32  	%r15440, %r15438, %r15432;
	cvt.u64.u32 	%rd7592, %r15439;
	shl.b64 	%rd7593, %rd7592, 32;
	cvt.u64.u32 	%rd7594, %r15440;
	or.b64  	%rd7595, %rd7593, %rd7594;
	cvt.rn.f64.s64 	%fd1065, %rd7595;
	mul.f64 	%fd1066, %fd1065, 0d3BF921FB54442D19;
	cvt.rn.f32.f64 	%f8945, %fd1066;
	neg.f32 	%f8946, %f8945;
	setp.lt.s32 	%p3007, %r15437, 0;
	selp.f32 	%f11547, %f8946, %f8945, %p3007;
	bra.uni 	$L__BB0_961;
$L__BB0_960:
	mov.f32 	%f8947, 0f00000000;
	mul.rn.f32 	%f11547, %f104, %f8947;
	mov.b32 	%r20108, 0;
$L__BB0_961:
	abs.f32 	%f8949, %f113;
	setp.ltu.f32 	%p3008, %f8949, 0f47CE4780;
	mul.rn.f32 	%f8950, %f11547, %f11547;
	and.b32  	%r15442, %r20108, 1;
	setp.eq.b32 	%p3009, %r15442, 1;
	selp.f32 	%f8951, 0f3F800000, %f11547, %p3009;
	fma.rn.f32 	%f8952, %f8950, %f8951, 0f00000000;
	fma.rn.f32 	%f8953, %f8950, 0f37CBAC00, 0fBAB607ED;
	selp.f32 	%f8954, %f8953, 0fB94D4153, %p3009;
	selp.f32 	%f8955, 0f3D2AAABB, 0f3C0885E4, %p3009;
	fma.rn.f32 	%f8956, %f8954, %f8950, %f8955;
	selp.f32 	%f8957, 0fBEFFFFFF, 0fBE2AAAA8, %p3009;
	fma.rn.f32 	%f8958, %f8956, %f8950, %f8957;
	fma.rn.f32 	%f8959, %f8958, %f8952, %f8951;
	and.b32  	%r15443, %r20108, 2;
	setp.eq.s32 	%p3010, %r15443, 0;
	mov.f32 	%f8960, 0f00000000;
	sub.f32 	%f8961, %f8960, %f8959;
	selp.f32 	%f8962, %f8959, %f8961, %p3010;
	neg.f32 	%f8948, %f8962;
	// begin inline asm
	{  cvt.rn.f16.f32 %rs4111, %f8948;}

	// end inline asm
	ld.global.u16 	%rs4119, [%rd36+1888];
	ld.global.u16 	%rs4113, [%rd37+1888];
	// begin inline asm
	{mul.f16 %rs4112,%rs4113,%rs4111;
}
	// end inline asm
	// begin inline asm
	{mul.f16 %rs4115,%rs2982,%rs4112;
}
	// end inline asm
	// begin inline asm
	{fma.rn.f16 %rs4118,%rs4119,%rs4110,%rs4115;
}
	// end inline asm
	st.shared.u16 	[%r50+1888], %rs4118;
	// begin inline asm
	{mul.f16 %rs4122,%rs4113,%rs4110;
}
	// end inline asm
	// begin inline asm
	{fma.rn.f16 %rs4125,%rs4119,%rs4111,%rs4122;
}
	// end inline asm
	st.shared.u16 	[%r50+10080], %rs4125;
	mov.u32 	%r20112, %r20628;
	mov.f32 	%f11548, %f11677;
	@%p3008 bra 	$L__BB0_969;
	setp.eq.f32 	%p3011, %f8949, 0f7F800000;
	@%p3011 bra 	$L__BB0_968;
	mov.b64 	%rd9411, 0;
	mov.b32 	%r20109, 0;
	mov.u64 	%rd9409, __cudart_i2opi_f;
	mov.b32 	%r15446, %f113;
	shl.b32 	%r15447, %r15446, 8;
	or.b32  	%r15448, %r15447, -2147483648;
	mov.u64 	%rd9410, %rd6;
$L__BB0_964:
	.pragma "nounroll";
	ld.global.nc.u32 	%r15445, [%rd9409];
	mad.wide.u32 	%rd7598, %r15445, %r15448, %rd9411;
	shr.u64 	%rd9411, %rd7598, 32;
	st.local.u32 	[%rd9410], %rd7598;
	add.s32 	%r20109, %r20109, 1;
	add.s64 	%rd9410, %rd9410, 4;
	add.s64 	%rd9409, %rd9409, 4;
	setp.ne.s32 	%p3012, %r20109, 6;
	@%p3012 bra 	$L__BB0_964;
	mov.b32 	%r15449, %f113;
	shr.u32 	%r15450, %r15449, 23;
	st.local.u32 	[%rd6+24], %rd9411;
	and.b32  	%r15451, %r15450, 31;
	and.b32  	%r15452, %r15450, 224;
	add.s32 	%r15453, %r15452, -128;
	shr.u32 	%r15454, %r15453, 5;
	mul.wide.u32 	%rd7599, %r15454, 4;
	sub.s64 	%rd7600, %rd6, %rd7599;
	ld.local.u32 	%r20110, [%rd7600+24];
	ld.local.u32 	%r20111, [%rd7600+20];
	setp.eq.s32 	%p3013, %r15451, 0;
	@%p3013 bra 	$L__BB0_967;
	mov.b32 	%r15455, %f113;
	shr.u32 	%r15456, %r15455, 23;
	and.b32  	%r15457, %r15456, 31;
	shf.l.wrap.b32 	%r20110, %r20111, %r20110, %r15457;
	and.b32  	%r15458, %r15456, 224;
	add.s32 	%r15459, %r15458, -128;
	shr.u32 	%r15460, %r15459, 5;
	mul.wide.u32 	%rd7601, %r15460, 4;
	sub.s64 	%rd7602, %rd6, %rd7601;
	ld.local.u32 	%r15461, [%rd7602+16];
	shf.l.wrap.b32 	%r20111, %r15461, %r20111, %r15457;
$L__BB0_967:
	shr.u32 	%r15462, %r20110, 30;
	shf.l.wrap.b32 	%r15463, %r20111, %r20110, 2;
	shl.b32 	%r15464, %r20111, 2;
	shr.u32 	%r15465, %r15463, 31;
	add.s32 	%r15466, %r15465, %r15462;
	neg.s32 	%r15467, %r15466;
	mov.b32 	%r15468, %f113;
	setp.lt.s32 	%p3014, %r15468, 0;
	selp.b32 	%r20112, %r15467, %r15466, %p3014;
	xor.b32  	%r15469, %r15463, %r15468;
	shr.s32 	%r15470, %r15463, 31;
	xor.b32  	%r15471, %r15470, %r15463;
	xor.b32  	%r15472, %r15470, %r15464;
	cvt.u64.u32 	%rd7603, %r15471;
	shl.b64 	%rd7604, %rd7603, 32;
	cvt.u64.u32 	%rd7605, %r15472;
	or.b64  	%rd7606, %rd7604, %rd7605;
	cvt.rn.f64.s64 	%fd1067, %rd7606;
	mul.f64 	%fd1068, %fd1067, 0d3BF921FB54442D19;
	cvt.rn.f32.f64 	%f8964, %fd1068;
	neg.f32 	%f8965, %f8964;
	setp.lt.s32 	%p3015, %r15469, 0;
	selp.f32 	%f11548, %f8965, %f8964, %p3015;
	bra.uni 	$L__BB0_969;
$L__BB0_968:
	mov.f32 	%f8966, 0f00000000;
	mul.rn.f32 	%f11548, %f113, %f8966;
	mov.b32 	%r20112, 0;
$L__BB0_969:
	abs.f32 	%f8968, %f113;
	setp.ltu.f32 	%p3016, %f8968, 0f47CE4780;
	add.s32 	%r15474, %r20112, 1;
	mul.rn.f32 	%f8969, %f11548, %f11548;
	and.b32  	%r15475, %r20112, 1;
	setp.eq.b32 	%p3017, %r15475, 1;
	selp.f32 	%f8970, %f11548, 0f3F800000, %p3017;
	fma.rn.f32 	%f8971, %f8969, %f8970, 0f00000000;
	fma.rn.f32 	%f8972, %f8969, 0f37CBAC00, 0fBAB607ED;
	selp.f32 	%f8973, 0fB94D4153, %f8972, %p3017;
	selp.f32 	%f8974, 0f3C0885E4, 0f3D2AAABB, %p3017;
	fma.rn.f32 	%f8975, %f8973, %f8969, %f8974;
	selp.f32 	%f8976, 0fBE2AAAA8, 0fBEFFFFFF, %p3017;
	fma.rn.f32 	%f8977, %f8975, %f8969, %f8976;
	fma.rn.f32 	%f8978, %f8977, %f8971, %f8970;
	and.b32  	%r15476, %r15474, 2;
	setp.eq.s32 	%p3018, %r15476, 0;
	mov.f32 	%f8979, 0f00000000;
	sub.f32 	%f8980, %f8979, %f8978;
	selp.f32 	%f8967, %f8978, %f8980, %p3018;
	// begin inline asm
	{  cvt.rn.f16.f32 %rs4129, %f8967;}

	// end inline asm
	mov.u32 	%r20116, %r20628;
	mov.f32 	%f11549, %f11677;
	@%p3016 bra 	$L__BB0_977;
	setp.eq.f32 	%p3019, %f8968, 0f7F800000;
	@%p3019 bra 	$L__BB0_976;
	mov.b64 	%rd9414, 0;
	mov.b32 	%r20113, 0;
	mov.u64 	%rd9412, __cudart_i2opi_f;
	mov.b32 	%r15479, %f113;
	shl.b32 	%r15480, %r15479, 8;
	or.b32  	%r15481, %r15480, -2147483648;
	mov.u64 	%rd9413, %rd5;
$L__BB0_972:
	.pragma "nounroll";
	ld.global.nc.u32 	%r15478, [%rd9412];
	mad.wide.u32 	%rd7609, %r15478, %r15481, %rd9414;
	shr.u64 	%rd9414, %rd7609, 32;
	st.local.u32 	[%rd9413], %rd7609;
	add.s32 	%r20113, %r20113, 1;
	add.s64 	%rd9413, %rd9413, 4;
	add.s64 	%rd9412, %rd9412, 4;
	setp.ne.s32 	%p3020, %r20113, 6;
	@%p3020 bra 	$L__BB0_972;
	mov.b32 	%r15482, %f113;
	shr.u32 	%r15483, %r15482, 23;
	st.local.u32 	[%rd5+24], %rd9414;
	and.b32  	%r15484, %r15483, 31;
	and.b32  	%r15485, %r15483, 224;
	add.s32 	%r15486, %r15485, -128;
	shr.u32 	%r15487, %r15486, 5;
	mul.wide.u32 	%rd7610, %r15487, 4;
	sub.s64 	%rd7611, %rd5, %rd7610;
	ld.local.u32 	%r20114, [%rd7611+24];
	ld.local.u32 	%r20115, [%rd7611+20];
	setp.eq.s32 	%p3021, %r15484, 0;
	@%p3021 bra 	$L__BB0_975;
	mov.b32 	%r15488, %f113;
	shr.u32 	%r15489, %r15488, 23;
	and.b32  	%r15490, %r15489, 31;
	shf.l.wrap.b32 	%r20114, %r20115, %r20114, %r15490;
	and.b32  	%r15491, %r15489, 224;
	add.s32 	%r15492, %r15491, -128;
	shr.u32 	%r15493, %r15492, 5;
	mul.wide.u32 	%rd7612, %r15493, 4;
	sub.s64 	%rd7613, %rd5, %rd7612;
	ld.local.u32 	%r15494, [%rd7613+16];
	shf.l.wrap.b32 	%r20115, %r15494, %r20115, %r15490;
$L__BB0_975:
	shr.u32 	%r15495, %r20114, 30;
	shf.l.wrap.b32 	%r15496, %r20115, %r20114, 2;
	shl.b32 	%r15497, %r20115, 2;
	shr.u32 	%r15498, %r15496, 31;
	add.s32 	%r15499, %r15498, %r15495;
	neg.s32 	%r15500, %r15499;
	mov.b32 	%r15501, %f113;
	setp.lt.s32 	%p3022, %r15501, 0;
	selp.b32 	%r20116, %r15500, %r15499, %p3022;
	xor.b32  	%r15502, %r15496, %r15501;
	shr.s32 	%r15503, %r15496, 31;
	xor.b32  	%r15504, %r15503, %r15496;
	xor.b32  	%r15505, %r15503, %r15497;
	cvt.u64.u32 	%rd7614, %r15504;
	shl.b64 	%rd7615, %rd7614, 32;
	cvt.u64.u32 	%rd7616, %r15505;
	or.b64  	%rd7617, %rd7615, %rd7616;
	cvt.rn.f64.s64 	%fd1069, %rd7617;
	mul.f64 	%fd1070, %fd1069, 0d3BF921FB54442D19;
	cvt.rn.f32.f64 	%f8982, %fd1070;
	neg.f32 	%f8983, %f8982;
	setp.lt.s32 	%p3023, %r15502, 0;
	selp.f32 	%f11549, %f8983, %f8982, %p3023;
	bra.uni 	$L__BB0_977;
$L__BB0_976:
	mov.f32 	%f8984, 0f00000000;
	mul.rn.f32 	%f11549, %f113, %f8984;
	mov.b32 	%r20116, 0;
$L__BB0_977:
	abs.f32 	%f8986, %f121;
	setp.ltu.f32 	%p3024, %f8986, 0f47CE4780;
	mul.rn.f32 	%f8987, %f11549, %f11549;
	and.b32  	%r15507, %r20116, 1;
	setp.eq.b32 	%p3025, %r15507, 1;
	selp.f32 	%f8988, 0f3F800000, %f11549, %p3025;
	fma.rn.f32 	%f8989, %f8987, %f8988, 0f00000000;
	fma.rn.f32 	%f8990, %f8987, 0f37CBAC00, 0fBAB607ED;
	selp.f32 	%f8991, %f8990, 0fB94D4153, %p3025;
	selp.f32 	%f8992, 0f3D2AAABB, 0f3C0885E4, %p3025;
	fma.rn.f32 	%f8993, %f8991, %f8987, %f8992;
	selp.f32 	%f8994, 0fBEFFFFFF, 0fBE2AAAA8, %p3025;
	fma.rn.f32 	%f8995, %f8993, %f8987, %f8994;
	fma.rn.f32 	%f8996, %f8995, %f8989, %f8988;
	and.b32  	%r15508, %r20116, 2;
	setp.eq.s32 	%p3026, %r15508, 0;
	mov.f32 	%f8997, 0f00000000;
	sub.f32 	%f8998, %f8997, %f8996;
	selp.f32 	%f8999, %f8996, %f8998, %p3026;
	neg.f32 	%f8985, %f8999;
	// begin inline asm
	{  cvt.rn.f16.f32 %rs4130, %f8985;}

	// end inline asm
	ld.global.u16 	%rs4138, [%rd36+1920];
	ld.global.u16 	%rs4132, [%rd37+1920];
	// begin inline asm
	{mul.f16 %rs4131,%rs4132,%rs4130;
}
	// end inline asm
	// begin inline asm
	{mul.f16 %rs4134,%rs2982,%rs4131;
}
	// end inline asm
	// begin inline asm
	{fma.rn.f16 %rs4137,%rs4138,%rs4129,%rs4134;
}
	// end inline asm
	st.shared.u16 	[%r50+1920], %rs4137;
	// begin inline asm
	{mul.f16 %rs4141,%rs4132,%rs4129;
}
	// end inline asm
	// begin inline asm
	{fma.rn.f16 %rs4144,%rs4138,%rs4130,%rs4141;
}
	// end inline asm
	st.shared.u16 	[%r50+10112], %rs4144;
	mov.u32 	%r20120, %r20636;
	mov.f32 	%f11550, %f11679;
	@%p3024 bra 	$L__BB0_985;
	setp.eq.f32 	%p3027, %f8986, 0f7F800000;
	@%p3027 bra 	$L__BB0_984;
	mov.b64 	%rd9417, 0;
	mov.b32 	%r20117, 0;
	mov.u64 	%rd9415, __cudart_i2opi_f;
	mov.b32 	%r15511, %f121;
	shl.b32 	%r15512, %r15511, 8;
	or.b32  	%r15513, %r15512, -2147483648;
	mov.u64 	%rd9416, %rd6;
$L__BB0_980:
	.pragma "nounroll";
	ld.global.nc.u32 	%r15510, [%rd9415];
	mad.wide.u32 	%rd7620, %r15510, %r15513, %rd9417;
	shr.u64 	%rd9417, %rd7620, 32;
	st.local.u32 	[%rd9416], %rd7620;
	add.s32 	%r20117, %r20117, 1;
	add.s64 	%rd9416, %rd9416, 4;
	add.s64 	%rd9415, %rd9415, 4;
	setp.ne.s32 	%p3028, %r20117, 6;
	@%p3028 bra 	$L__BB0_980;
	mov.b32 	%r15514, %f121;
	shr.u32 	%r15515, %r15514, 23;
	st.local.u32 	[%rd6+24], %rd9417;
	and.b32  	%r15516, %r15515, 31;
	and.b32  	%r15517, %r15515, 224;
	add.s32 	%r15518, %r15517, -128;
	shr.u32 	%r15519, %r15518, 5;
	mul.wide.u32 	%rd7621, %r15519, 4;
	sub.s64 	%rd7622, %rd6, %rd7621;
	ld.local.u32 	%r20118, [%rd7622+24];
	ld.local.u32 	%r20119, [%rd7622+20];
	setp.eq.s32 	%p3029, %r15516, 0;
	@%p3029 bra 	$L__BB0_983;
	mov.b32 	%r15520, %f121;
	shr.u32 	%r15521, %r15520, 23;
	and.b32  	%r15522, %r15521, 31;
	shf.l.wrap.b32 	%r20118, %r20119, %r20118, %r15522;
	and.b32  	%r15523, %r15521, 224;
	add.s32 	%r15524, %r15523, -128;
	shr.u32 	%r15525, %r15524, 5;
	mul.wide.u32 	%rd7623, %r15525, 4;
	sub.s64 	%rd7624, %rd6, %rd7623;
	ld.local.u32 	%r15526, [%rd7624+16];
	shf.l.wrap.b32 	%r20119, %r15526, %r20119, %r15522;
$L__BB0_983:
	shr.u32 	%r15527, %r20118, 30;
	shf.l.wrap.b32 	%r15528, %r20119, %r20118, 2;
	shl.b32 	%r15529, %r20119, 2;
	shr.u32 	%r15530, %r15528, 31;
	add.s32 	%r15531, %r15530, %r15527;
	neg.s32 	%r15532, %r15531;
	mov.b32 	%r15533, %f121;
	setp.lt.s32 	%p3030, %r15533, 0;
	selp.b32 	%r20120, %r15532, %r15531, %p3030;
	xor.b32  	%r15534, %r15528, %r15533;
	shr.s32 	%r15535, %r15528, 31;
	xor.b32  	%r15536, %r15535, %r15528;
	xor.b32  	%r15537, %r15535, %r15529;
	cvt.u64.u32 	%rd7625, %r15536;
	shl.b64 	%rd7626, %rd7625, 32;
	cvt.u64.u32 	%rd7627, %r15537;
	or.b64  	%rd7628, %rd7626, %rd7627;
	cvt.rn.f64.s64 	%fd1071, %rd7628;
	mul.f64 	%fd1072, %fd1071, 0d3BF921FB54442D19;
	cvt.rn.f32.f64 	%f9001, %fd1072;
	neg.f32 	%f9002, %f9001;
	setp.lt.s32 	%p3031, %r15534, 0;
	selp.f32 	%f11550, %f9002, %f9001, %p3031;
	bra.uni 	$L__BB0_985;
$L__BB0_984:
	mov.f32 	%f9003, 0f00000000;
	mul.rn.f32 	%f11550, %f121, %f9003;
	mov.b32 	%r20120, 0;
$L__BB0_985:
	abs.f32 	%f9005, %f121;
	setp.ltu.f32 	%p3032, %f9005, 0f47CE4780;
	add.s32 	%r15539, %r20120, 1;
	mul.rn.f32 	%f9006, %f11550, %f11550;
	and.b32  	%r15540, %r20120, 1;
	setp.eq.b32 	%p3033, %r15540, 1;
	selp.f32 	%f9007, %f11550, 0f3F800000, %p3033;
	fma.rn.f32 	%f9008, %f9006, %f9007, 0f00000000;
	fma.rn.f32 	%f9009, %f9006, 0f37CBAC00, 0fBAB607ED;
	selp.f32 	%f9010, 0fB94D4153, %f9009, %p3033;
	selp.f32 	%f9011, 0f3C0885E4, 0f3D2AAABB, %p3033;
	fma.rn.f32 	%f9012, %f9010, %f9006, %f9011;
	selp.f32 	%f9013, 0fBE2AAAA8, 0fBEFFFFFF, %p3033;
	fma.rn.f32 	%f9014, %f9012, %f9006, %f9013;
	fma.rn.f32 	%f9015, %f9014, %f9008, %f9007;
	and.b32  	%r15541, %r15539, 2;
	setp.eq.s32 	%p3034, %r15541, 0;
	mov.f32 	%f9016, 0f00000000;
	sub.f32 	%f9017, %f9016, %f9015;
	selp.f32 	%f9004, %f9015, %f9017, %p3034;
	// begin inline asm
	{  cvt.rn.f16.f32 %rs4148, %f9004;}

	// end inline asm
	mov.u32 	%r20124, %r20636;
	mov.f32 	%f11551, %f11679;
	@%p3032 bra 	$L__BB0_993;
	setp.eq.f32 	%p3035, %f9005, 0f7F800000;
	@%p3035 bra 	$L__BB0_992;
	mov.b64 	%rd9420, 0;
	mov.b32 	%r20121, 0;
	mov.u64 	%rd9418, __cudart_i2opi_f;
	mov.b32 	%r15544, %f121;
	shl.b32 	%r15545, %r15544, 8;
	or.b32  	%r15546, %r15545, -2147483648;
	mov.u64 	%rd9419, %rd5;
$L__BB0_988:
	.pragma "nounroll";
	ld.global.nc.u32 	%r15543, [%rd9418];
	mad.wide.u32 	%rd7631, %r15543, %r15546, %rd9420;
	shr.u64 	%rd9420, %rd7631, 32;
	st.local.u32 	[%rd9419], %rd7631;
	add.s32 	%r20121, %r20121, 1;
	add.s64 	%rd9419, %rd9419, 4;
	add.s64 	%rd9418, %rd9418, 4;
	setp.ne.s32 	%p3036, %r20121, 6;
	@%p3036 bra 	$L__BB0_988;
	mov.b32 	%r15547, %f121;
	shr.u32 	%r15548, %r15547, 23;
	st.local.u32 	[%rd5+24], %rd9420;
	and.b32  	%r15549, %r15548, 31;
	and.b32  	%r15550, %r15548, 224;
	add.s32 	%r15551, %r15550, -128;
	shr.u32 	%r15552, %r15551, 5;
	mul.wide.u32 	%rd7632, %r15552, 4;
	sub.s64 	%rd7633, %rd5, %rd7632;
	ld.local.u32 	%r20122, [%rd7633+24];
	ld.local.u32 	%r20123, [%rd7633+20];
	setp.eq.s32 	%p3037, %r15549, 0;
	@%p3037 bra 	$L__BB0_991;
	mov.b32 	%r15553, %f121;
	shr.u32 	%r15554, %r15553, 23;
	and.b32  	%r15555, %r15554, 31;
	shf.l.wrap.b32 	%r20122, %r20123, %r20122, %r15555;
	and.b32  	%r15556, %r15554, 224;
	add.s32 	%r15557, %r15556, -128;
	shr.u32 	%r15558, %r15557, 5;
	mul.wide.u32 	%rd7634, %r15558, 4;
	sub.s64 	%rd7635, %rd5, %rd7634;
	ld.local.u32 	%r15559, [%rd7635+16];
	shf.l.wrap.b32 	%r20123, %r15559, %r20123, %r15555;
$L__BB0_991:
	shr.u32 	%r15560, %r20122, 30;
	shf.l.wrap.b32 	%r15561, %r20123, %r20122, 2;
	shl.b32 	%r15562, %r20123, 2;
	shr.u32 	%r15563, %r15561, 31;
	add.s32 	%r15564, %r15563, %r15560;
	neg.s32 	%r15565, %r15564;
	mov.b32 	%r15566, %f121;
	setp.lt.s32 	%p3038, %r15566, 0;
	selp.b32 	%r20124, %r15565, %r15564, %p3038;
	xor.b32  	%r15567, %r15561, %r15566;
	shr.s32 	%r15568, %r15561, 31;
	xor.b32  	%r15569, %r15568, %r15561;
	xor.b32  	%r15570, %r15568, %r15562;
	cvt.u64.u32 	%rd7636, %r15569;
	shl.b64 	%rd7637, %rd7636, 32;
	cvt.u64.u32 	%rd7638, %r15570;
	or.b64  	%rd7639, %rd7637, %rd7638;
	cvt.rn.f64.s64 	%fd1073, %rd7639;
	mul.f64 	%fd1074, %fd1073, 0d3BF921FB54442D19;
	cvt.rn.f32.f64 	%f9019, %fd1074;
	neg.f32 	%f9020, %f9019;
	setp.lt.s32 	%p3039, %r15567, 0;
	selp.f32 	%f11551, %f9020, %f9019, %p3039;
	bra.uni 	$L__BB0_993;
$L__BB0_992:
	mov.f32 	%f9021, 0f00000000;
	mul.rn.f32 	%f11551, %f121, %f9021;
	mov.b32 	%r20124, 0;
$L__BB0_993:
	abs.f32 	%f9023, %f129;
	setp.ltu.f32 	%p3040, %f9023, 0f47CE4780;
	mul.rn.f32 	%f9024, %f11551, %f11551;
	and.b32  	%r15572, %r20124, 1;
	setp.eq.b32 	%p3041, %r15572, 1;
	selp.f32 	%f9025, 0f3F800000, %f11551, %p3041;
	fma.rn.f32 	%f9026, %f9024, %f9025, 0f00000000;
	fma.rn.f32 	%f9027, %f9024, 0f37CBAC00, 0fBAB607ED;
	selp.f32 	%f9028, %f9027, 0fB94D4153, %p3041;
	selp.f32 	%f9029, 0f3D2AAABB, 0f3C0885E4, %p3041;
	fma.rn.f32 	%f9030, %f9028, %f9024, %f9029;
	selp.f32 	%f9031, 0fBEFFFFFF, 0fBE2AAAA8, %p3041;
	fma.rn.f32 	%f9032, %f9030, %f9024, %f9031;
	fma.rn.f32 	%f9033, %f9032, %f9026, %f9025;
	and.b32  	%r15573, %r20124, 2;
	setp.eq.s32 	%p3042, %r15573, 0;
	mov.f32 	%f9034, 0f00000000;
	sub.f32 	%f9035, %f9034, %f9033;
	selp.f32 	%f9036, %f9033, %f9035, %p3042;
	neg.f32 	%f9022, %f9036;
	// begin inline asm
	{  cvt.rn.f16.f32 %rs4149, %f9022;}

	// end inline asm
	ld.global.u16 	%rs4157, [%rd36+1952];
	ld.global.u16 	%rs4151, [%rd37+1952];
	// begin inline asm
	{mul.f16 %rs4150,%rs4151,%rs4149;
}
	// end inline asm
	// begin inline asm
	{mul.f16 %rs4153,%rs2982,%rs4150;
}
	// end inline asm
	// begin inline asm
	{fma.rn.f16 %rs4156,%rs4157,%rs4148,%rs4153;
}
	// end inline asm
	st.shared.u16 	[%r50+1952], %rs4156;
	// begin inline asm
	{mul.f16 %rs4160,%rs4151,%rs4148;
}
	// end inline asm
	// begin inline asm
	{fma.rn.f16 %rs4163,%rs4157,%rs4149,%rs4160;
}
	// end inline asm
	st.shared.u16 	[%r50+10144], %rs4163;
	mov.u32 	%r20128, %r20644;
	mov.f32 	%f11552, %f11681;
	@%p3040 bra 	$L__BB0_1001;
	setp.eq.f32 	%p3043, %f9023, 0f7F800000;
	@%p3043 bra 	$L__BB0_1000;
	mov.b64 	%rd9423, 0;
	mov.b32 	%r20125, 0;
	mov.u64 	%rd9421, __cudart_i2opi_f;
	mov.b32 	%r15576, %f129;
	shl.b32 	%r15577, %r15576, 8;
	or.b32  	%r15578, %r15577, -2147483648;
	mov.u64 	%rd9422, %rd6;
$L__BB0_996:
	.pragma "nounroll";
	ld.global.nc.u32 	%r15575, [%rd9421];
	mad.wide.u32 	%rd7642, %r15575, %r15578, %rd9423;
	shr.u64 	%rd9423, %rd7642, 32;
	st.local.u32 	[%rd9422], %rd7642;
	add.s32 	%r20125, %r20125, 1;
	add.s64 	%rd9422, %rd9422, 4;
	add.s64 	%rd9421, %rd9421, 4;
	setp.ne.s32 	%p3044, %r20125, 6;
	@%p3044 bra 	$L__BB0_996;
	mov.b32 	%r15579, %f129;
	shr.u32 	%r15580, %r15579, 23;
	st.local.u32 	[%rd6+24], %rd9423;
	and.b32  	%r15581, %r15580, 31;
	and.b32  	%r15582, %r15580, 224;
	add.s32 	%r15583, %r15582, -128;
	shr.u32 	%r15584, %r15583, 5;
	mul.wide.u32 	%rd7643, %r15584, 4;
	sub.s64 	%rd7644, %rd6, %rd7643;
	ld.local.u32 	%r20126, [%rd7644+24];
	ld.local.u32 	%r20127, [%rd7644+20];
	setp.eq.s32 	%p3045, %r15581, 0;
	@%p3045 bra 	$L__BB0_999;
	mov.b32 	%r15585, %f129;
	shr.u32 	%r15586, %r15585, 23;
	and.b32  	%r15587, %r15586, 31;
	shf.l.wrap.b32 	%r20126, %r20127, %r20126, %r15587;
	and.b32  	%r15588, %r15586, 224;
	add.s32 	%r15589, %r15588, -128;
	shr.u32 	%r15590, %r15589, 5;
	mul.wide.u32 	%rd7645, %r15590, 4;
	sub.s64 	%rd7646, %rd6, %rd7645;
	ld.local.u32 	%r15591, [%rd7646+16];
	shf.l.wrap.b32 	%r20127, %r15591, %r20127, %r15587;
$L__BB0_999:
	shr.u32 	%r15592, %r20126, 30;
	shf.l.wrap.b32 	%r15593, %r20127, %r20126, 2;
	shl.b32 	%r15594, %r20127, 2;
	shr.u32 	%r15595, %r15593, 31;
	add.s32 	%r15596, %r15595, %r15592;
	neg.s32 	%r15597, %r15596;
	mov.b32 	%r15598, %f129;
	setp.lt.s32 	%p3046, %r15598, 0;
	selp.b32 	%r20128, %r15597, %r15596, %p3046;
	xor.b32  	%r15599, %r15593, %r15598;
	shr.s32 	%r15600, %r15593, 31;
	xor.b32  	%r15601, %r15600, %r15593;
	xor.b32  	%r15602, %r15600, %r15594;
	cvt.u64.u32 	%rd7647, %r15601;
	shl.b64 	%rd7648, %rd7647, 32;
	cvt.u64.u32 	%rd7649, %r15602;
	or.b64  	%rd7650, %rd7648, %rd7649;
	cvt.rn.f64.s64 	%fd1075, %rd7650;
	mul.f64 	%fd1076, %fd1075, 0d3BF921FB54442D19;
	cvt.rn.f32.f64 	%f9038, %fd1076;
	neg.f32 	%f9039, %f9038;
	setp.lt.s32 	%p3047, %r15599, 0;
	selp.f32 	%f11552, %f9039, %f9038, %p3047;
	bra.uni 	$L__BB0_1001;
$L__BB0_1000:
	mov.f32 	%f9040, 0f00000000;
	mul.rn.f32 	%f11552, %f129, %f9040;
	mov.b32 	%r20128, 0;
$L__BB0_1001:
	abs.f32 	%f9042, %f129;
	setp.ltu.f32 	%p3048, %f9042, 0f47CE4780;
	add.s32 	%r15604, %r20128, 1;
	mul.rn.f32 	%f9043, %f11552, %f11552;
	and.b32  	%r15605, %r20128, 1;
	setp.eq.b32 	%p3049, %r15605, 1;
	selp.f32 	%f9044, %f11552, 0f3F800000, %p3049;
	fma.rn.f32 	%f9045, %f9043, %f9044, 0f00000000;
	fma.rn.f32 	%f9046, %f9043, 0f37CBAC00, 0fBAB607ED;
	selp.f32 	%f9047, 0fB94D4153, %f9046, %p3049;
	selp.f32 	%f9048, 0f3C0885E4, 0f3D2AAABB, %p3049;
	fma.rn.f32 	%f9049, %f9047, %f9043, %f9048;
	selp.f32 	%f9050, 0fBE2AAAA8, 0fBEFFFFFF, %p3049;
	fma.rn.f32 	%f9051, %f9049, %f9043, %f9050;
	fma.rn.f32 	%f9052, %f9051, %f9045, %f9044;
	and.b32  	%r15606, %r15604, 2;
	setp.eq.s32 	%p3050, %r15606, 0;
	mov.f32 	%f9053, 0f00000000;
	sub.f32 	%f9054, %f9053, %f9052;
	selp.f32 	%f9041, %f9052, %f9054, %p3050;
	// begin inline asm
	{  cvt.rn.f16.f32 %rs4167, %f9041;}

	// end inline asm
	mov.u32 	%r20132, %r20644;
	mov.f32 	%f11553, %f11681;
	@%p3048 bra 	$L__BB0_1009;
	setp.eq.f32 	%p3051, %f9042, 0f7F800000;
	@%p3051 bra 	$L__BB0_1008;
	mov.b64 	%rd9426, 0;
	mov.b32 	%r20129, 0;
	mov.u64 	%rd9424, __cudart_i2opi_f;
	mov.b32 	%r15609, %f129;
	shl.b32 	%r15610, %r15609, 8;
	or.b32  	%r15611, %r15610, -2147483648;
	mov.u64 	%rd9425, %rd5;
$L__BB0_1004:
	.pragma "nounroll";
	ld.global.nc.u32 	%r15608, [%rd9424];
	mad.wide.u32 	%rd7653, %r15608, %r15611, %rd9426;
	shr.u64 	%rd9426, %rd7653, 32;
	st.local.u32 	[%rd9425], %rd7653;
	add.s32 	%r20129, %r20129, 1;
	add.s64 	%rd9425, %rd9425, 4;
	add.s64 	%rd9424, %rd9424, 4;
	setp.ne.s32 	%p3052, %r20129, 6;
	@%p3052 bra 	$L__BB0_1004;
	mov.b32 	%r15612, %f129;
	shr.u32 	%r15613, %r15612, 23;
	st.local.u32 	[%rd5+24], %rd9426;
	and.b32  	%r15614, %r15613, 31;
	and.b32  	%r15615, %r15613, 224;
	add.s32 	%r15616, %r15615, -128;
	shr.u32 	%r15617, %r15616, 5;
	mul.wide.u32 	%rd7654, %r15617, 4;
	sub.s64 	%rd7655, %rd5, %rd7654;
	ld.local.u32 	%r20130, [%rd7655+24];
	ld.local.u32 	%r20131, [%rd7655+20];
	setp.eq.s32 	%p3053, %r15614, 0;
	@%p3053 bra 	$L__BB0_1007;
	mov.b32 	%r15618, %f129;
	shr.u32 	%r15619, %r15618, 23;
	and.b32  	%r15620, %r15619, 31;
	shf.l.wrap.b32 	%r20130, %r20131, %r20130, %r15620;
	and.b32  	%r15621, %r15619, 224;
	add.s32 	%r15622, %r15621, -128;
	shr.u32 	%r15623, %r15622, 5;
	mul.wide.u32 	%rd7656, %r15623, 4;
	sub.s64 	%rd7657, %rd5, %rd7656;
	ld.local.u32 	%r15624, [%rd7657+16];
	shf.l.wrap.b32 	%r20131, %r15624, %r20131, %r15620;
$L__BB0_1007:
	shr.u32 	%r15625, %r20130, 30;
	shf.l.wrap.b32 	%r15626, %r20131, %r20130, 2;
	shl.b32 	%r15627, %r20131, 2;
	shr.u32 	%r15628, %r15626, 31;
	add.s32 	%r15629, %r15628, %r15625;
	neg.s32 	%r15630, %r15629;
	mov.b32 	%r15631, %f129;
	setp.lt.s32 	%p3054, %r15631, 0;
	selp.b32 	%r20132, %r15630, %r15629, %p3054;
	xor.b32  	%r15632, %r15626, %r15631;
	shr.s32 	%r15633, %r15626, 31;
	xor.b32  	%r15634, %r15633, %r15626;
	xor.b32  	%r15635, %r15633, %r15627;
	cvt.u64.u32 	%rd7658, %r15634;
	shl.b64 	%rd7659, %rd7658, 32;
	cvt.u64.u32 	%rd7660, %r15635;
	or.b64  	%rd7661, %rd7659, %rd7660;
	cvt.rn.f64.s64 	%fd1077, %rd7661;
	mul.f64 	%fd1078, %fd1077, 0d3BF921FB54442D19;
	cvt.rn.f32.f64 	%f9056, %fd1078;
	neg.f32 	%f9057, %f9056;
	setp.lt.s32 	%p3055, %r15632, 0;
	selp.f32 	%f11553, %f9057, %f9056, %p3055;
	bra.uni 	$L__BB0_1009;
$L__BB0_1008:
	mov.f32 	%f9058, 0f00000000;
	mul.rn.f32 	%f11553, %f129, %f9058;
	mov.b32 	%r20132, 0;
$L__BB0_1009:
	abs.f32 	%f9060, %f137;
	setp.ltu.f32 	%p3056, %f9060, 0f47CE4780;
	mul.rn.f32 	%f9061, %f11553, %f11553;
	and.b32  	%r15637, %r20132, 1;
	setp.eq.b32 	%p3057, %r15637, 1;
	selp.f32 	%f9062, 0f3F800000, %f11553, %p3057;
	fma.rn.f32 	%f9063, %f9061, %f9062, 0f00000000;
	fma.rn.f32 	%f9064, %f9061, 0f37CBAC00, 0fBAB607ED;
	selp.f32 	%f9065, %f9064, 0fB94D4153, %p3057;
	selp.f32 	%f9066, 0f3D2AAABB, 0f3C0885E4, %p3057;
	fma.rn.f32 	%f9067, %f9065, %f9061, %f9066;
	selp.f32 	%f9068, 0fBEFFFFFF, 0fBE2AAAA8, %p3057;
	fma.rn.f32 	%f9069, %f9067, %f9061, %f9068;
	fma.rn.f32 	%f9070, %f9069, %f9063, %f9062;
	and.b32  	%r15638, %r20132, 2;
	setp.eq.s32 	%p3058, %r15638, 0;
	mov.f32 	%f9071, 0f00000000;
	sub.f32 	%f9072, %f9071, %f9070;
	selp.f32 	%f9073, %f9070, %f9072, %p3058;
	neg.f32 	%f9059, %f9073;
	// begin inline asm
	{  cvt.rn.f16.f32 %rs4168, %f9059;}

	// end inline asm
	ld.global.u16 	%rs4176, [%rd36+1984];
	ld.global.u16 	%rs4170, [%rd37+1984];
	// begin inline asm
	{mul.f16 %rs4169,%rs4170,%rs4168;
}
	// end inline asm
	// begin inline asm
	{mul.f16 %rs4172,%rs2982,%rs4169;
}
	// end inline asm
	// begin inline asm
	{fma.rn.f16 %rs4175,%rs4176,%rs4167,%rs4172;
}
	// end inline asm
	st.shared.u16 	[%r50+1984], %rs4175;
	// begin inline asm
	{mul.f16 %rs4179,%rs4170,%rs4167;
}
	// end inline asm
	// begin inline asm
	{fma.rn.f16 %rs4182,%rs4176,%rs4168,%rs4179;
}
	// end inline asm
	st.shared.u16 	[%r50+10176], %rs4182;
	mov.u32 	%r20136, %r20652;
	mov.f32 	%f11554, %f11683;
	@%p3056 bra 	$L__BB0_1017;
	setp.eq.f32 	%p3059, %f9060, 0f7F800000;
	@%p3059 bra 	$L__BB0_1016;
	mov.b64 	%rd9429, 0;
	mov.b32 	%r20133, 0;
	mov.u64 	%rd9427, __cudart_i2opi_f;
	mov.b32 	%r15641, %f137;
	shl.b32 	%r15642, %r15641, 8;
	or.b32  	%r15643, %r15642, -2147483648;
	mov.u64 	%rd9428, %rd6;
$L__BB0_1012:
	.pragma "nounroll";
	ld.global.nc.u32 	%r15640, [%rd9427];
	mad.wide.u32 	%rd7664, %r15640, %r15643, %rd9429;
	shr.u64 	%rd9429, %rd7664, 32;
	st.local.u32 	[%rd9428], %rd7664;
	add.s32 	%r20133, %r20133, 1;
	add.s64 	%rd9428, %rd9428, 4;
	add.s64 	%rd9427, %rd9427, 4;
	setp.ne.s32 	%p3060, %r20133, 6;
	@%p3060 bra 	$L__BB0_1012;
	mov.b32 	%r15644, %f137;
	shr.u32 	%r15645, %r15644, 23;
	st.local.u32 	[%rd6+24], %rd9429;
	and.b32  	%r15646, %r15645, 31;
	and.b32  	%r15647, %r15645, 224;
	add.s32 	%r15648, %r15647, -128;
	shr.u32 	%r15649, %r15648, 5;
	mul.wide.u32 	%rd7665, %r15649, 4;
	sub.s64 	%rd7666, %rd6, %rd7665;
	ld.local.u32 	%r20134, [%rd7666+24];
	ld.local.u32 	%r20135, [%rd7666+20];
	setp.eq.s32 	%p3061, %r15646, 0;
	@%p3061 bra 	$L__BB0_1015;
	mov.b32 	%r15650, %f137;
	shr.u32 	%r15651, %r15650, 23;
	and.b32  	%r15652, %r15651, 31;
	shf.l.wrap.b32 	%r20134, %r20135, %r20134, %r15652;
	and.b32  	%r15653, %r15651, 224;
	add.s32 	%r15654, %r15653, -128;
	shr.u32 	%r15655, %r15654, 5;
	mul.wide.u32 	%rd7667, %r15655, 4;
	sub.s64 	%rd7668, %rd6, %rd7667;
	ld.local.u32 	%r15656, [%rd7668+16];
	shf.l.wrap.b32 	%r20135, %r15656, %r20135, %r15652;
$L__BB0_1015:
	shr.u32 	%r15657, %r20134, 30;
	shf.l.wrap.b32 	%r15658, %r20135, %r20134, 2;
	shl.b32 	%r15659, %r20135, 2;
	shr.u32 	%r15660, %r15658, 31;
	add.s32 	%r15661, %r15660, %r15657;
	neg.s32 	%r15662, %r15661;
	mov.b32 	%r15663, %f137;
	setp.lt.s32 	%p3062, %r15663, 0;
	selp.b32 	%r20136, %r15662, %r15661, %p3062;
	xor.b32  	%r15664, %r15658, %r15663;
	shr.s32 	%r15665, %r15658, 31;
	xor.b32  	%r15666, %r15665, %r15658;
	xor.b32  	%r15667, %r15665, %r15659;
	cvt.u64.u32 	%rd7669, %r15666;
	shl.b64 	%rd7670, %rd7669, 32;
	cvt.u64.u32 	%rd7671, %r15667;
	or.b64  	%rd7672, %rd7670, %rd7671;
	cvt.rn.f64.s64 	%fd1079, %rd7672;
	mul.f64 	%fd1080, %fd1079, 0d3BF921FB54442D19;
	cvt.rn.f32.f64 	%f9075, %fd1080;
	neg.f32 	%f9076, %f9075;
	setp.lt.s32 	%p3063, %r15664, 0;
	selp.f32 	%f11554, %f9076, %f9075, %p3063;
	bra.uni 	$L__BB0_1017;
$L__BB0_1016:
	mov.f32 	%f9077, 0f00000000;
	mul.rn.f32 	%f11554, %f137, %f9077;
	mov.b32 	%r20136, 0;
$L__BB0_1017:
	abs.f32 	%f9079, %f137;
	setp.ltu.f32 	%p3064, %f9079, 0f47CE4780;
	add.s32 	%r15669, %r20136, 1;
	mul.rn.f32 	%f9080, %f11554, %f11554;
	and.b32  	%r15670, %r20136, 1;
	setp.eq.b32 	%p3065, %r15670, 1;
	selp.f32 	%f9081, %f11554, 0f3F800000, %p3065;
	fma.rn.f32 	%f9082, %f9080, %f9081, 0f00000000;
	fma.rn.f32 	%f9083, %f9080, 0f37CBAC00, 0fBAB607ED;
	selp.f32 	%f9084, 0fB94D4153, %f9083, %p3065;
	selp.f32 	%f9085, 0f3C0885E4, 0f3D2AAABB, %p3065;
	fma.rn.f32 	%f9086, %f9084, %f9080, %f9085;
	selp.f32 	%f9087, 0fBE2AAAA8, 0fBEFFFFFF, %p3065;
	fma.rn.f32 	%f9088, %f9086, %f9080, %f9087;
	fma.rn.f32 	%f9089, %f9088, %f9082, %f9081;
	and.b32  	%r15671, %r15669, 2;
	setp.eq.s32 	%p3066, %r15671, 0;
	mov.f32 	%f9090, 0f00000000;
	sub.f32 	%f9091, %f9090, %f9089;
	selp.f32 	%f9078, %f9089, %f9091, %p3066;
	// begin inline asm
	{  cvt.rn.f16.f32 %rs4186, %f9078;}

	// end inline asm
	mov.u32 	%r20140, %r20652;
	mov.f32 	%f11555, %f11683;
	@%p3064 bra 	$L__BB0_1025;
	setp.eq.f32 	%p3067, %f9079, 0f7F800000;
	@%p3067 bra 	$L__BB0_1024;
	mov.b64 	%rd9432, 0;
	mov.b32 	%r20137, 0;
	mov.u64 	%rd9430, __cudart_i2opi_f;
	mov.b32 	%r15674, %f137;
	shl.b32 	%r15675, %r15674, 8;
	or.b32  	%r15676, %r15675, -2147483648;
	mov.u64 	%rd9431, %rd5;
$L__BB0_1020:
	.pragma "nounroll";
	ld.global.nc.u32 	%r15673, [%rd9430];
	mad.wide.u32 	%rd7675, %r15673, %r15676, %rd9432;
	shr.u64 	%rd9432, %rd7675, 32;
	st.local.u32 	[%rd9431], %rd7675;
	add.s32 	%r20137, %r20137, 1;
	add.s64 	%rd9431, %rd9431, 4;
	add.s64 	%rd9430, %rd9430, 4;
	setp.ne.s32 	%p3068, %r20137, 6;
	@%p3068 bra 	$L__BB0_1020;
	mov.b32 	%r15677, %f137;
	shr.u32 	%r15678, %r15677, 23;
	st.local.u32 	[%rd5+24], %rd9432;
	and.b32  	%r15679, %r15678, 31;
	and.b32  	%r15680, %r15678, 224;
	add.s32 	%r15681, %r15680, -128;
	shr.u32 	%r15682, %r15681, 5;
	mul.wide.u32 	%rd7676, %r15682, 4;
	sub.s64 	%rd7677, %rd5, %rd7676;
	ld.local.u32 	%r20138, [%rd7677+24];
	ld.local.u32 	%r20139, [%rd7677+20];
	setp.eq.s32 	%p3069, %r15679, 0;
	@%p3069 bra 	$L__BB0_1023;
	mov.b32 	%r15683, %f137;
	shr.u32 	%r15684, %r15683, 23;
	and.b32  	%r15685, %r15684, 31;
	shf.l.wrap.b32 	%r20138, %r20139, %r20138, %r15685;
	and.b32  	%r15686, %r15684, 224;
	add.s32 	%r15687, %r15686, -128;
	shr.u32 	%r15688, %r15687, 5;
	mul.wide.u32 	%rd7678, %r15688, 4;
	sub.s64 	%rd7679, %rd5, %rd7678;
	ld.local.u32 	%r15689, [%rd7679+16];
	shf.l.wrap.b32 	%r20139, %r15689, %r20139, %r15685;
$L__BB0_1023:
	shr.u32 	%r15690, %r20138, 30;
	shf.l.wrap.b32 	%r15691, %r20139, %r20138, 2;
	shl.b32 	%r15692, %r20139, 2;
	shr.u32 	%r15693, %r15691, 31;
	add.s32 	%r15694, %r15693, %r15690;
	neg.s32 	%r15695, %r15694;
	mov.b32 	%r15696, %f137;
	setp.lt.s32 	%p3070, %r15696, 0;
	selp.b32 	%r20140, %r15695, %r15694, %p3070;
	xor.b32  	%r15697, %r15691, %r15696;
	shr.s32 	%r15698, %r15691, 31;
	xor.b32  	%r15699, %r15698, %r15691;
	xor.b32  	%r15700, %r15698, %r15692;
	cvt.u64.u32 	%rd7680, %r15699;
	shl.b64 	%rd7681, %rd7680, 32;
	cvt.u64.u32 	%rd7682, %r15700;
	or.b64  	%rd7683, %rd7681, %rd7682;
	cvt.rn.f64.s64 	%fd1081, %rd7683;
	mul.f64 	%fd1082, %fd1081, 0d3BF921FB54442D19;
	cvt.rn.f32.f64 	%f9093, %fd1082;
	neg.f32 	%f9094, %f9093;
	setp.lt.s32 	%p3071, %r15697, 0;
	selp.f32 	%f11555, %f9094, %f9093, %p3071;
	bra.uni 	$L__BB0_1025;
$L__BB0_1024:
	mov.f32 	%f9095, 0f00000000;
	mul.rn.f32 	%f11555, %f137, %f9095;
	mov.b32 	%r20140, 0;
$L__BB0_1025:
	abs.f32 	%f9097, %f1;
	setp.ltu.f32 	%p3072, %f9097, 0f47CE4780;
	mul.rn.f32 	%f9098, %f11555, %f11555;
	and.b32  	%r15702, %r20140, 1;
	setp.eq.b32 	%p3073, %r15702, 1;
	selp.f32 	%f9099, 0f3F800000, %f11555, %p3073;
	fma.rn.f32 	%f9100, %f9098, %f9099, 0f00000000;
	fma.rn.f32 	%f9101, %f9098, 0f37CBAC00, 0fBAB607ED;
	selp.f32 	%f9102, %f9101, 0fB94D4153, %p3073;
	selp.f32 	%f9103, 0f3D2AAABB, 0f3C0885E4, %p3073;
	fma.rn.f32 	%f9104, %f9102, %f9098, %f9103;
	selp.f32 	%f9105, 0fBEFFFFFF, 0fBE2AAAA8, %p3073;
	fma.rn.f32 	%f9106, %f9104, %f9098, %f9105;
	fma.rn.f32 	%f9107, %f9106, %f9100, %f9099;
	and.b32  	%r15703, %r20140, 2;
	setp.eq.s32 	%p3074, %r15703, 0;
	mov.f32 	%f9108, 0f00000000;
	sub.f32 	%f9109, %f9108, %f9107;
	selp.f32 	%f9110, %f9107, %f9109, %p3074;
	neg.f32 	%f9096, %f9110;
	// begin inline asm
	{  cvt.rn.f16.f32 %rs4187, %f9096;}

	// end inline asm
	ld.global.u16 	%rs4195, [%rd36+2016];
	ld.global.u16 	%rs4189, [%rd37+2016];
	// begin inline asm
	{mul.f16 %rs4188,%rs4189,%rs4187;
}
	// end inline asm
	// begin inline asm
	{mul.f16 %rs4191,%rs2982,%rs4188;
}
	// end inline asm
	// begin inline asm
	{fma.rn.f16 %rs4194,%rs4195,%rs4186,%rs4191;
}
	// end inline asm
	st.shared.u16 	[%r50+2016], %rs4194;
	// begin inline asm
	{mul.f16 %rs4198,%rs4189,%rs4186;
}
	// end inline asm
	// begin inline asm
	{fma.rn.f16 %rs4201,%rs4195,%rs4187,%rs4198;
}
	// end inline asm
	st.shared.u16 	[%r50+10208], %rs4201;
	mov.u32 	%r20144, %r20532;
	mov.f32 	%f11556, %f11653;
	@%p3072 bra 	$L__BB0_1033;
	setp.eq.f32 	%p3075, %f9097, 0f7F800000;
	@%p3075 bra 	$L__BB0_1032;
	mov.b64 	%rd9435, 0;
	mov.b32 	%r20141, 0;
	mov.u64 	%rd9433, __cudart_i2opi_f;
	mov.b32 	%r15706, %f1;
	shl.b32 	%r15707, %r15706, 8;
	or.b32  	%r15708, %r15707, -2147483648;
	mov.u64 	%rd9434, %rd6;
$L__BB0_1028:
	.pragma "nounroll";
	ld.global.nc.u32 	%r15705, [%rd9433];
	mad.wide.u32 	%rd7686, %r15705, %r15708, %rd9435;
	shr.u64 	%rd9435, %rd7686, 32;
	st.local.u32 	[%rd9434], %rd7686;
	add.s32 	%r20141, %r20141, 1;
	add.s64 	%rd9434, %rd9434, 4;
	add.s64 	%rd9433, %rd9433, 4;
	setp.ne.s32 	%p3076, %r20141, 6;
	@%p3076 bra 	$L__BB0_1028;
	mov.b32 	%r15709, %f1;
	shr.u32 	%r15710, %r15709, 23;
	st.local.u32 	[%rd6+24], %rd9435;
	and.b32  	%r15711, %r15710, 31;
	and.b32  	%r15712, %r15710, 224;
	add.s32 	%r15713, %r15712, -128;
	shr.u32 	%r15714, %r15713, 5;
	mul.wide.u32 	%rd7687, %r15714, 4;
	sub.s64 	%rd7688, %rd6, %rd7687;
	ld.local.u32 	%r20142, [%rd7688+24];
	ld.local.u32 	%r20143, [%rd7688+20];
	setp.eq.s32 	%p3077, %r15711, 0;
	@%p3077 bra 	$L__BB0_1031;
	mov.b32 	%r15715, %f1;
	shr.u32 	%r15716, %r15715, 23;
	and.b32  	%r15717, %r15716, 31;
	shf.l.wrap.b32 	%r20142, %r20143, %r20142, %r15717;
	and.b32  	%r15718, %r15716, 224;
	add.s32 	%r15719, %r15718, -128;
	shr.u32 	%r15720, %r15719, 5;
	mul.wide.u32 	%rd7689, %r15720, 4;
	sub.s64 	%rd7690, %rd6, %rd7689;
	ld.local.u32 	%r15721, [%rd7690+16];
	shf.l.wrap.b32 	%r20143, %r15721, %r20143, %r15717;
$L__BB0_1031:
	shr.u32 	%r15722, %r20142, 30;
	shf.l.wrap.b32 	%r15723, %r20143, %r20142, 2;
	shl.b32 	%r15724, %r20143, 2;
	shr.u32 	%r15725, %r15723, 31;
	add.s32 	%r15726, %r15725, %r15722;
	neg.s32 	%r15727, %r15726;
	mov.b32 	%r15728, %f1;
	setp.lt.s32 	%p3078, %r15728, 0;
	selp.b32 	%r20144, %r15727, %r15726, %p3078;
	xor.b32  	%r15729, %r15723, %r15728;
	shr.s32 	%r15730, %r15723, 31;
	xor.b32  	%r15731, %r15730, %r15723;
	xor.b32  	%r15732, %r15730, %r15724;
	cvt.u64.u32 	%rd7691, %r15731;
	shl.b64 	%rd7692, %rd7691, 32;
	cvt.u64.u32 	%rd7693, %r15732;
	or.b64  	%rd7694, %rd7692, %rd7693;
	cvt.rn.f64.s64 	%fd1083, %rd7694;
	mul.f64 	%fd1084, %fd1083, 0d3BF921FB54442D19;
	cvt.rn.f32.f64 	%f9112, %fd1084;
	neg.f32 	%f9113, %f9112;
	setp.lt.s32 	%p3079, %r15729, 0;
	selp.f32 	%f11556, %f9113, %f9112, %p3079;
	bra.uni 	$L__BB0_1033;
$L__BB0_1032:
	mov.f32 	%f9114, 0f00000000;
	mul.rn.f32 	%f11556, %f1, %f9114;
	mov.b32 	%r20144, 0;
$L__BB0_1033:
	abs.f32 	%f9116, %f1;
	setp.ltu.f32 	%p3080, %f9116, 0f47CE4780;
	add.s32 	%r15734, %r20144, 1;
	mul.rn.f32 	%f9117, %f11556, %f11556;
	and.b32  	%r15735, %r20144, 1;
	setp.eq.b32 	%p3081, %r15735, 1;
	selp.f32 	%f9118, %f11556, 0f3F800000, %p3081;
	fma.rn.f32 	%f9119, %f9117, %f9118, 0f00000000;
	fma.rn.f32 	%f9120, %f9117, 0f37CBAC00, 0fBAB607ED;
	selp.f32 	%f9121, 0fB94D4153, %f9120, %p3081;
	selp.f32 	%f9122, 0f3C0885E4, 0f3D2AAABB, %p3081;
	fma.rn.f32 	%f9123, %f9121, %f9117, %f9122;
	selp.f32 	%f9124, 0fBE2AAAA8, 0fBEFFFFFF, %p3081;
	fma.rn.f32 	%f9125, %f9123, %f9117, %f9124;
	fma.rn.f32 	%f9126, %f9125, %f9119, %f9118;
	and.b32  	%r15736, %r15734, 2;
	setp.eq.s32 	%p3082, %r15736, 0;
	mov.f32 	%f9127, 0f00000000;
	sub.f32 	%f9128, %f9127, %f9126;
	selp.f32 	%f9115, %f9126, %f9128, %p3082;
	// begin inline asm
	{  cvt.rn.f16.f32 %rs4205, %f9115;}

	// end inline asm
	mov.u32 	%r20148, %r20532;
	mov.f32 	%f11557, %f11653;
	@%p3080 bra 	$L__BB0_1041;
	setp.eq.f32 	%p3083, %f9116, 0f7F800000;
	@%p3083 bra 	$L__BB0_1040;
	mov.b64 	%rd9438, 0;
	mov.b32 	%r20145, 0;
	mov.u64 	%rd9436, __cudart_i2opi_f;
	mov.b32 	%r15739, %f1;
	shl.b32 	%r15740, %r15739, 8;
	or.b32  	%r15741, %r15740, -2147483648;
	mov.u64 	%rd9437, %rd5;
$L__BB0_1036:
	.pragma "nounroll";
	ld.global.nc.u32 	%r15738, [%rd9436];
	mad.wide.u32 	%rd7697, %r15738, %r15741, %rd9438;
	shr.u64 	%rd9438, %rd7697, 32;
	st.local.u32 	[%rd9437], %rd7697;
	add.s32 	%r20145, %r20145, 1;
	add.s64 	%rd9437, %rd9437, 4;
	add.s64 	%rd9436, %rd9436, 4;
	setp.ne.s32 	%p3084, %r20145, 6;
	@%p3084 bra 	$L__BB0_1036;
	mov.b32 	%r15742, %f1;
	shr.u32 	%r15743, %r15742, 23;
	st.local.u32 	[%rd5+24], %rd9438;
	and.b32  	%r15744, %r15743, 31;
	and.b32  	%r15745, %r15743, 224;
	add.s32 	%r15746, %r15745, -128;
	shr.u32 	%r15747, %r15746, 5;
	mul.wide.u32 	%rd7698, %r15747, 4;
	sub.s64 	%rd7699, %rd5, %rd7698;
	ld.local.u32 	%r20146, [%rd7699+24];
	ld.local.u32 	%r20147, [%rd7699+20];
	setp.eq.s32 	%p3085, %r15744, 0;
	@%p3085 bra 	$L__BB0_1039;
	mov.b32 	%r15748, %f1;
	shr.u32 	%r15749, %r15748, 23;
	and.b32  	%r15750, %r15749, 31;
	shf.l.wrap.b32 	%r20146, %r20147, %r20146, %r15750;
	and.b32  	%r15751, %r15749, 224;
	add.s32 	%r15752, %r15751, -128;
	shr.u32 	%r15753, %r15752, 5;
	mul.wide.u32 	%rd7700, %r15753, 4;
	sub.s64 	%rd7701, %rd5, %rd7700;
	ld.local.u32 	%r15754, [%rd7701+16];
	shf.l.wrap.b32 	%r20147, %r15754, %r20147, %r15750;
$L__BB0_1039:
	shr.u32 	%r15755, %r20146, 30;
	shf.l.wrap.b32 	%r15756, %r20147, %r20146, 2;
	shl.b32 	%r15757, %r20147, 2;
	shr.u32 	%r15758, %r15756, 31;
	add.s32 	%r15759, %r15758, %r15755;
	neg.s32 	%r15760, %r15759;
	mov.b32 	%r15761, %f1;
	setp.lt.s32 	%p3086, %r15761, 0;
	selp.b32 	%r20148, %r15760, %r15759, %p3086;
	xor.b32  	%r15762, %r15756, %r15761;
	shr.s32 	%r15763, %r15756, 31;
	xor.b32  	%r15764, %r15763, %r15756;
	xor.b32  	%r15765, %r15763, %r15757;
	cvt.u64.u32 	%rd7702, %r15764;
	shl.b64 	%rd7703, %rd7702, 32;
	cvt.u64.u32 	%rd7704, %r15765;
	or.b64  	%rd7705, %rd7703, %rd7704;
	cvt.rn.f64.s64 	%fd1085, %rd7705;
	mul.f64 	%fd1086, %fd1085, 0d3BF921FB54442D19;
	cvt.rn.f32.f64 	%f9130, %fd1086;
	neg.f32 	%f9131, %f9130;
	setp.lt.s32 	%p3087, %r15762, 0;
	selp.f32 	%f11557, %f9131, %f9130, %p3087;
	bra.uni 	$L__BB0_1041;
$L__BB0_1040:
	mov.f32 	%f9132, 0f00000000;
	mul.rn.f32 	%f11557, %f1, %f9132;
	mov.b32 	%r20148, 0;
$L__BB0_1041:
	abs.f32 	%f9134, %f10;
	setp.ltu.f32 	%p3088, %f9134, 0f47CE4780;
	mul.rn.f32 	%f9135, %f11557, %f11557;
	and.b32  	%r15767, %r20148, 1;
	setp.eq.b32 	%p3089, %r15767, 1;
	selp.f32 	%f9136, 0f3F800000, %f11557, %p3089;
	fma.rn.f32 	%f9137, %f9135, %f9136, 0f00000000;
	fma.rn.f32 	%f9138, %f9135, 0f37CBAC00, 0fBAB607ED;
	selp.f32 	%f9139, %f9138, 0fB94D4153, %p3089;
	selp.f32 	%f9140, 0f3D2AAABB, 0f3C0885E4, %p3089;
	fma.rn.f32 	%f9141, %f9139, %f9135, %f9140;
	selp.f32 	%f9142, 0fBEFFFFFF, 0fBE2AAAA8, %p3089;
	fma.rn.f32 	%f9143, %f9141, %f9135, %f9142;
	fma.rn.f32 	%f9144, %f9143, %f9137, %f9136;
	and.b32  	%r15768, %r20148, 2;
	setp.eq.s32 	%p3090, %r15768, 0;
	mov.f32 	%f9145, 0f00000000;
	sub.f32 	%f9146, %f9145, %f9144;
	selp.f32 	%f9147, %f9144, %f9146, %p3090;
	neg.f32 	%f9133, %f9147;
	// begin inline asm
	{  cvt.rn.f16.f32 %rs4206, %f9133;}

	// end inline asm
	ld.global.u16 	%rs4214, [%rd36+2048];
	ld.global.u16 	%rs4208, [%rd37+2048];
	// begin inline asm
	{mul.f16 %rs4207,%rs4208,%rs4206;
}
	// end inline asm
	// begin inline asm
	{mul.f16 %rs4210,%rs2982,%rs4207;
}
	// end inline asm
	// begin inline asm
	{fma.rn.f16 %rs4213,%rs4214,%rs4205,%rs4210;
}
	// end inline asm
	st.shared.u16 	[%r50+2048], %rs4213;
	// begin inline asm
	{mul.f16 %rs4217,%rs4208,%rs4205;
}
	// end inline asm
	// begin inline asm
	{fma.rn.f16 %rs4220,%rs4214,%rs4206,%rs4217;
}
	// end inline asm
	st.shared.u16 	[%r50+10240], %rs4220;
	mov.u32 	%r20152, %r20540;
	mov.f32 	%f11558, %f11655;
	@%p3088 bra 	$L__BB0_1049;
	setp.eq.f32 	%p3091, %f9134, 0f7F800000;
	@%p3091 bra 	$L__BB0_1048;
	mov.b64 	%rd9441, 0;
	mov.b32 	%r20149, 0;
	mov.u64 	%rd9439, __cudart_i2opi_f;
	mov.b32 	%r15771, %f10;
	shl.b32 	%r15772, %r15771, 8;
	or.b32  	%r15773, %r15772, -2147483648;
	mov.u64 	%rd9440, %rd6;
$L__BB0_1044:
	.pragma "nounroll";
	ld.global.nc.u32 	%r15770, [%rd9439];
	mad.wide.u32 	%rd7708, %r15770, %r15773, %rd9441;
	shr.u64 	%rd9441, %rd7708, 32;
	st.local.u32 	[%rd9440], %rd7708;
	add.s32 	%r20149, %r20149, 1;
	add.s64 	%rd9440, %rd9440, 4;
	add.s64 	%rd9439, %rd9439, 4;
	setp.ne.s32 	%p3092, %r20149, 6;
	@%p3092 bra 	$L__BB0_1044;
	mov.b32 	%r15774, %f10;
	shr.u32 	%r15775, %r15774, 23;
	st.local.u32 	[%rd6+24], %rd9441;
	and.b32  	%r15776, %r15775, 31;
	and.b32  	%r15777, %r15775, 224;
	add.s32 	%r15778, %r15777, -128;
	shr.u32 	%r15779, %r15778, 5;
	mul.wide.u32 	%rd7709, %r15779, 4;
	sub.s64 	%rd7710, %rd6, %rd7709;
	ld.local.u32 	%r20150, [%rd7710+24];
	ld.local.u32 	%r20151, [%rd7710+20];
	setp.eq.s32 	%p3093, %r15776, 0;
	@%p3093 bra 	$L__BB0_1047;
	mov.b32 	%r15780, %f10;
	shr.u32 	%r15781, %r15780, 23;
	and.b32  	%r15782, %r15781, 31;
	shf.l.wrap.b32 	%r20150, %r20151, %r20150, %r15782;
	and.b32  	%r15783, %r15781, 224;
	add.s32 	%r15784, %r15783, -128;
	shr.u32 	%r15785, %r15784, 5;
	mul.wide.u32 	%rd7711, %r15785, 4;
	sub.s64 	%rd7712, %rd6, %rd7711;
	ld.local.u32 	%r15786, [%rd7712+16];
	shf.l.wrap.b32 	%r20151, %r15786, %r20151, %r15782;
$L__BB0_1047:
	shr.u32 	%r15787, %r20150, 30;
	shf.l.wrap.b32 	%r15788, %r20151, %r20150, 2;
	shl.b32 	%r15789, %r20151, 2;
	shr.u32 	%r15790, %r15788, 31;
	add.s32 	%r15791, %r15790, %r15787;
	neg.s32 	%r15792, %r15791;
	mov.b32 	%r15793, %f10;
	setp.lt.s32 	%p3094, %r15793, 0;
	selp.b32 	%r20152, %r15792, %r15791, %p3094;
	xor.b32  	%r15794, %r15788, %r15793;
	shr.s32 	%r15795, %r15788, 31;
	xor.b32  	%r15796, %r15795, %r15788;
	xor.b32  	%r15797, %r15795, %r15789;
	cvt.u64.u32 	%rd7713, %r15796;
	shl.b64 	%rd7714, %rd7713, 32;
	cvt.u64.u32 	%rd7715, %r15797;
	or.b64  	%rd7716, %rd7714, %rd7715;
	cvt.rn.f64.s64 	%fd1087, %rd7716;
	mul.f64 	%fd1088, %fd1087, 0d3BF921FB54442D19;
	cvt.rn.f32.f64 	%f9149, %fd1088;
	neg.f32 	%f9150, %f9149;
	setp.lt.s32 	%p3095, %r15794, 0;
	selp.f32 	%f11558, %f9150, %f9149, %p3095;
	bra.uni 	$L__BB0_1049;
$L__BB0_1048:
	mov.f32 	%f9151, 0f00000000;
	mul.rn.f32 	%f11558, %f10, %f9151;
	mov.b32 	%r20152, 0;
$L__BB0_1049:
	abs.f32 	%f9153, %f10;
	setp.ltu.f32 	%p3096, %f9153, 0f47CE4780;
	add.s32 	%r15799, %r20152, 1;
	mul.rn.f32 	%f9154, %f11558, %f11558;
	and.b32  	%r15800, %r20152, 1;
	setp.eq.b32 	%p3097, %r15800, 1;
	selp.f32 	%f9155, %f11558, 0f3F800000, %p3097;
	fma.rn.f32 	%f9156, %f9154, %f9155, 0f00000000;
	fma.rn.f32 	%f9157, %f9154, 0f37CBAC00, 0fBAB607ED;
	selp.f32 	%f9158, 0fB94D4153, %f9157, %p3097;
	selp.f32 	%f9159, 0f3C0885E4, 0f3D2AAABB, %p3097;
	fma.rn.f32 	%f9160, %f9158, %f9154, %f9159;
	selp.f32 	%f9161, 0fBE2AAAA8, 0fBEFFFFFF, %p3097;
	fma.rn.f32 	%f9162, %f9160, %f9154, %f9161;
	fma.rn.f32 	%f9163, %f9162, %f9156, %f9155;
	and.b32  	%r15801, %r15799, 2;
	setp.eq.s32 	%p3098, %r15801, 0;
	mov.f32 	%f9164, 0f00000000;
	sub.f32 	%f9165, %f9164, %f9163;
	selp.f32 	%f9152, %f9163, %f9165, %p3098;
	// begin inline asm
	{  cvt.rn.f16.f32 %rs4224, %f9152;}

	// end inline asm
	mov.u32 	%r20156, %r20540;
	mov.f32 	%f11559, %f11655;
	@%p3096 bra 	$L__BB0_1057;
	setp.eq.f32 	%p3099, %f9153, 0f7F800000;
	@%p3099 bra 	$L__BB0_1056;
	mov.b64 	%rd9444, 0;
	mov.b32 	%r20153, 0;
	mov.u64 	%rd9442, __cudart_i2opi_f;
	mov.b32 	%r15804, %f10;
	shl.b32 	%r15805, %r15804, 8;
	or.b32  	%r15806, %r15805, -2147483648;
	mov.u64 	%rd9443, %rd5;
$L__BB0_1052:
	.pragma "nounroll";
	ld.global.nc.u32 	%r15803, [%rd9442];
	mad.wide.u32 	%rd7719, %r15803, %r15806, %rd9444;
	shr.u64 	%rd9444, %rd7719, 32;
	st.local.u32 	[%rd9443], %rd7719;
	add.s32 	%r20153, %r20153, 1;
	add.s64 	%rd9443, %rd9443, 4;
	add.s64 	%rd9442, %rd9442, 4;
	setp.ne.s32 	%p3100, %r20153, 6;
	@%p3100 bra 	$L__BB0_1052;
	mov.b32 	%r15807, %f10;
	shr.u32 	%r15808, %r15807, 23;
	st.local.u32 	[%rd5+24], %rd9444;
	and.b32  	%r15809, %r15808, 31;
	and.b32  	%r15810, %r15808, 224;
	add.s32 	%r15811, %r15810, -128;
	shr.u32 	%r15812, %r15811, 5;
	mul.wide.u32 	%rd7720, %r15812, 4;
	sub.s64 	%rd7721, %rd5, %rd7720;
	ld.local.u32 	%r20154, [%rd7721+24];
	ld.local.u32 	%r20155, [%rd7721+20];
	setp.eq.s32 	%p3101, %r15809, 0;
	@%p3101 bra 	$L__BB0_1055;
	mov.b32 	%r15813, %f10;
	shr.u32 	%r15814, %r15813, 23;
	and.b32  	%r15815, %r15814, 31;
	shf.l.wrap.b32 	%r20154, %r20155, %r20154, %r15815;
	and.b32  	%r15816, %r15814, 224;
	add.s32 	%r15817, %r15816, -128;
	shr.u32 	%r15818, %r15817, 5;
	mul.wide.u32 	%rd7722, %r15818, 4;
	sub.s64 	%rd7723, %rd5, %rd7722;
	ld.local.u32 	%r15819, [%rd7723+16];
	shf.l.wrap.b32 	%r20155, %r15819, %r20155, %r15815;
$L__BB0_1055:
	shr.u32 	%r15820, %r20154, 30;
	shf.l.wrap.b32 	%r15821, %r20155, %r20154, 2;
	shl.b32 	%r15822, %r20155, 2;
	shr.u32 	%r15823, %r15821, 31;
	add.s32 	%r15824, %r15823, %r15820;
	neg.s32 	%r15825, %r15824;
	mov.b32 	%r15826, %f10;
	setp.lt.s32 	%p3102, %r15826, 0;
	selp.b32 	%r20156, %r15825, %r15824, %p3102;
	xor.b32  	%r15827, %r15821, %r15826;
	shr.s32 	%r15828, %r15821, 31;
	xor.b32  	%r15829, %r15828, %r15821;
	xor.b32  	%r15830, %r15828, %r15822;
	cvt.u64.u32 	%rd7724, %r15829;
	shl.b64 	%rd7725, %rd7724, 32;
	cvt.u64.u32 	%rd7726, %r15830;
	or.b64  	%rd7727, %rd7725, %rd7726;
	cvt.rn.f64.s64 	%fd1089, %rd7727;
	mul.f64 	%fd1090, %fd1089, 0d3BF921FB54442D19;
	cvt.rn.f32.f64 	%f9167, %fd1090;
	neg.f32 	%f9168, %f9167;
	setp.lt.s32 	%p3103, %r15827, 0;
	selp.f32 	%f11559, %f9168, %f9167, %p3103;
	bra.uni 	$L__BB0_1057;
$L__BB0_1056:
	mov.f32 	%f9169, 0f00000000;
	mul.rn.f32 	%f11559, %f10, %f9169;
	mov.b32 	%r20156, 0;
$L__BB0_1057:
	abs.f32 	%f9171, %f19;
	setp.ltu.f32 	%p3104, %f9171, 0f47CE4780;
	mul.rn.f32 	%f9172, %f11559, %f11559;
	and.b32  	%r15832, %r20156, 1;
	setp.eq.b32 	%p3105, %r15832, 1;
	selp.f32 	%f9173, 0f3F800000, %f11559, %p3105;
	fma.rn.f32 	%f9174, %f9172, %f9173, 0f00000000;
	fma.rn.f32 	%f9175, %f9172, 0f37CBAC00, 0fBAB607ED;
	selp.f32 	%f9176, %f9175, 0fB94D4153, %p3105;
	selp.f32 	%f9177, 0f3D2AAABB, 0f3C0885E4, %p3105;
	fma.rn.f32 	%f9178, %f9176, %f9172, %f9177;
	selp.f32 	%f9179, 0fBEFFFFFF, 0fBE2AAAA8, %p3105;
	fma.rn.f32 	%f9180, %f9178, %f9172, %f9179;
	fma.rn.f32 	%f9181, %f9180, %f9174, %f9173;
	and.b32  	%r15833, %r20156, 2;
	setp.eq.s32 	%p3106, %r15833, 0;
	mov.f32 	%f9182, 0f00000000;
	sub.f32 	%f9183, %f9182, %f9181;
	selp.f32 	%f9184, %f9181, %f9183, %p3106;
	neg.f32 	%f9170, %f9184;
	// begin inline asm
	{  cvt.rn.f16.f32 %rs4225, %f9170;}

	// end inline asm
	ld.global.u16 	%rs4233, [%rd36+2080];
	ld.global.u16 	%rs4227, [%rd37+2080];
	// begin inline asm
	{mul.f16 %rs4226,%rs4227,%rs4225;
}
	// end inline asm
	// begin inline asm
	{mul.f16 %rs4229,%rs2982,%rs4226;
}
	// end inline asm
	// begin inline asm
	{fma.rn.f16 %rs4232,%rs4233,%rs4224,%rs4229;
}
	// end inline asm
	st.shared.u16 	[%r50+2080], %rs4232;
	// begin inline asm
	{mul.f16 %rs4236,%rs4227,%rs4224;
}
	// end inline asm
	// begin inline asm
	{fma.rn.f16 %rs4239,%rs4233,%rs4225,%rs4236;
}
	// end inline asm
	st.shared.u16 	[%r50+10272], %rs4239;
	mov.u32 	%r20160, %r20548;
	mov.f32 	%f11560, %f11657;
	@%p3104 bra 	$L__BB0_1065;
	setp.eq.f32 	%p3107, %f9171, 0f7F800000;
	@%p3107 bra 	$L__BB0_1064;
	mov.b64 	%rd9447, 0;
	mov.b32 	%r20157, 0;
	mov.u64 	%rd9445, __cudart_i2opi_f;
	mov.b32 	%r15836, %f19;
	shl.b32 	%r15837, %r15836, 8;
	or.b32  	%r15838, %r15837, -2147483648;
	mov.u64 	%rd9446, %rd6;
$L__BB0_1060:
	.pragma "nounroll";
	ld.global.nc.u32 	%r15835, [%rd9445];
	mad.wide.u32 	%rd7730, %r15835, %r15838, %rd9447;
	shr.u64 	%rd9447, %rd7730, 32;
	st.local.u32 	[%rd9446], %rd7730;
	add.s32 	%r20157, %r20157, 1;
	add.s64 	%rd9446, %rd9446, 4;
	add.s64 	%rd9445, %rd9445, 4;
	setp.ne.s32 	%p3108, %r20157, 6;
	@%p3108 bra 	$L__BB0_1060;
	mov.b32 	%r15839, %f19;
	shr.u32 	%r15840, %r15839, 23;
	st.local.u32 	[%rd6+24], %rd9447;
	and.b32  	%r15841, %r15840, 31;
	and.b32  	%r15842, %r15840, 224;
	add.s32 	%r15843, %r15842, -128;
	shr.u32 	%r15844, %r15843, 5;
	mul.wide.u32 	%rd7731, %r15844, 4;
	sub.s64 	%rd7732, %rd6, %rd7731;
	ld.local.u32 	%r20158, [%rd7732+24];
	ld.local.u32 	%r20159, [%rd7732+20];
	setp.eq.s32 	%p3109, %r15841, 0;
	@%p3109 bra 	$L__BB0_1063;
	mov.b32 	%r15845, %f19;
	shr.u32 	%r15846, %r15845, 23;
	and.b32  	%r15847, %r15846, 31;
	shf.l.wrap.b32 	%r20158, %r20159, %r20158, %r15847;
	and.b32  	%r15848, %r15846, 224;
	add.s32 	%r15849, %r15848, -128;
	shr.u32 	%r15850, %r15849, 5;
	mul.wide.u32 	%rd7733, %r15850, 4;
	sub.s64 	%rd7734, %rd6, %rd7733;
	ld.local.u32 	%r15851, [%rd7734+16];
	shf.l.wrap.b32 	%r20159, %r15851, %r20159, %r15847;
$L__BB0_1063:
	shr.u32 	%r15852, %r20158, 30;
	shf.l.wrap.b32 	%r15853, %r20159, %r20158, 2;
	shl.b32 	%r15854, %r20159, 2;
	shr.u32 	%r15855, %r15853, 31;
	add.s32 	%r15856, %r15855, %r15852;
	neg.s32 	%r15857, %r15856;
	mov.b32 	%r15858, %f19;
	setp.lt.s32 	%p3110, %r15858, 0;
	selp.b32 	%r20160, %r15857, %r15856, %p3110;
	xor.b32  	%r15859, %r15853, %r15858;
	shr.s32 	%r15860, %r15853, 31;
	xor.b32  	%r15861, %r15860, %r15853;
	xor.b32  	%r15862, %r15860, %r15854;
	cvt.u64.u32 	%rd7735, %r15861;
	shl.b64 	%rd7736, %rd7735, 32;
	cvt.u64.u32 	%rd7737, %r15862;
	or.b64  	%rd7738, %rd7736, %rd7737;
	cvt.rn.f64.s64 	%fd1091, %rd7738;
	mul.f64 	%fd1092, %fd1091, 0d3BF921FB54442D19;
	cvt.rn.f32.f64 	%f9186, %fd1092;
	neg.f32 	%f9187, %f9186;
	setp.lt.s32 	%p3111, %r15859, 0;
	selp.f32 	%f11560, %f9187, %f9186, %p3111;
	bra.uni 	$L__BB0_1065;
$L__BB0_1064:
	mov.f32 	%f9188, 0f00000000;
	mul.rn.f32 	%f11560, %f19, %f9188;
	mov.b32 	%r20160, 0;
$L__BB0_1065:
	abs.f32 	%f9190, %f19;
	setp.ltu.f32 	%p3112, %f9190, 0f47CE4780;
	add.s32 	%r15864, %r20160, 1;
	mul.rn.f32 	%f9191, %f11560, %f11560;
	and.b32  	%r15865, %r20160, 1;
	setp.eq.b32 	%p3113, %r15865, 1;
	selp.f32 	%f9192, %f11560, 0f3F800000, %p3113;
	fma.rn.f32 	%f9193, %f9191, %f9192, 0f00000000;
	fma.rn.f32 	%f9194, %f9191, 0f37CBAC00, 0fBAB607ED;
	selp.f32 	%f9195, 0fB94D4153, %f9194, %p3113;
	selp.f32 	%f9196, 0f3C0885E4, 0f3D2AAABB, %p3113;
	fma.rn.f32 	%f9197, %f9195, %f9191, %f9196;
	selp.f32 	%f9198, 0fBE2AAAA8, 0fBEFFFFFF, %p3113;
	fma.rn.f32 	%f9199, %f9197, %f9191, %f9198;
	fma.rn.f32 	%f9200, %f9199, %f9193, %f9192;
	and.b32  	%r15866, %r15864, 2;
	setp.eq.s32 	%p3114, %r15866, 0;
	mov.f32 	%f9201, 0f00000000;
	sub.f32 	%f9202, %f9201, %f9200;
	selp.f32 	%f9189, %f9200, %f9202, %p3114;
	// begin inline asm
	{  cvt.rn.f16.f32 %rs4243, %f9189;}

	// end inline asm
	mov.u32 	%r20164, %r20548;
	mov.f32 	%f11561, %f11657;
	@%p3112 bra 	$L__BB0_1073;
	setp.eq.f32 	%p3115, %f9190, 0f7F800000;
	@%p3115 bra 	$L__BB0_1072;
	mov.b64 	%rd9450, 0;
	mov.b32 	%r20161, 0;
	mov.u64 	%rd9448, __cudart_i2opi_f;
	mov.b32 	%r15869, %f19;
	shl.b32 	%r15870, %r15869, 8;
	or.b32  	%r15871, %r15870, -2147483648;
	mov.u64 	%rd9449, %rd5;
$L__BB0_1068:
	.pragma "nounroll";
	ld.global.nc.u32 	%r15868, [%rd9448];
	mad.wide.u32 	%rd7741, %r15868, %r15871, %rd9450;
	shr.u64 	%rd9450, %rd7741, 32;
	st.local.u32 	[%rd9449], %rd7741;
	add.s32 	%r20161, %r20161, 1;
	add.s64 	%rd9449, %rd9449, 4;
	add.s64 	%rd9448, %rd9448, 4;
	setp.ne.s32 	%p3116, %r20161, 6;
	@%p3116 bra 	$L__BB0_1068;
	mov.b32 	%r15872, %f19;
	shr.u32 	%r15873, %r15872, 23;
	st.local.u32 	[%rd5+24], %rd9450;
	and.b32  	%r15874, %r15873, 31;
	and.b32  	%r15875, %r15873, 224;
	add.s32 	%r15876, %r15875, -128;
	shr.u32 	%r15877, %r15876, 5;
	mul.wide.u32 	%rd7742, %r15877, 4;
	sub.s64 	%rd7743, %rd5, %rd7742;
	ld.local.u32 	%r20162, [%rd7743+24];
	ld.local.u32 	%r20163, [%rd7743+20];
	setp.eq.s32 	%p3117, %r15874, 0;
	@%p3117 bra 	$L__BB0_1071;
	mov.b32 	%r15878, %f19;
	shr.u32 	%r15879, %r15878, 23;
	and.b32  	%r15880, %r15879, 31;
	shf.l.wrap.b32 	%r20162, %r20163, %r20162, %r15880;
	and.b32  	%r15881, %r15879, 224;
	add.s32 	%r15882, %r15881, -128;
	shr.u32 	%r15883, %r15882, 5;
	mul.wide.u32 	%rd7744, %r15883, 4;
	sub.s64 	%rd7745, %rd5, %rd7744;
	ld.local.u32 	%r15884, [%rd7745+16];
	shf.l.wrap.b32 	%r20163, %r15884, %r20163, %r15880;
$L__BB0_1071:
	shr.u32 	%r15885, %r20162, 30;
	shf.l.wrap.b32 	%r15886, %r20163, %r20162, 2;
	shl.b32 	%r15887, %r20163, 2;
	shr.u32 	%r15888, %r15886, 31;
	add.s32 	%r15889, %r15888, %r15885;
	neg.s32 	%r15890, %r15889;
	mov.b32 	%r15891, %f19;
	setp.lt.s32 	%p3118, %r15891, 0;
	selp.b32 	%r20164, %r15890, %r15889, %p3118;
	xor.b32  	%r15892, %r15886, %r15891;
	shr.s32 	%r15893, %r15886, 31;
	xor.b32  	%r15894, %r15893, %r15886;
	xor.b32  	%r15895, %r15893, %r15887;
	cvt.u64.u32 	%rd7746, %r15894;
	shl.b64 	%rd7747, %rd7746, 32;
	cvt.u64.u32 	%rd7748, %r15895;
	or.b64  	%rd7749, %rd7747, %rd7748;
	cvt.rn.f64.s64 	%fd1093, %rd7749;
	mul.f64 	%fd1094, %fd1093, 0d3BF921FB54442D19;
	cvt.rn.f32.f64 	%f9204, %fd1094;
	neg.f32 	%f9205, %f9204;
	setp.lt.s32 	%p3119, %r15892, 0;
	selp.f32 	%f11561, %f9205, %f9204, %p3119;
	bra.uni 	$L__BB0_1073;
$L__BB0_1072:
	mov.f32 	%f9206, 0f00000000;
	mul.rn.f32 	%f11561, %f19, %f9206;
	mov.b32 	%r20164, 0;
$L__BB0_1073:
	abs.f32 	%f9208, %f28;
	setp.ltu.f32 	%p3120, %f9208, 0f47CE4780;
	mul.rn.f32 	%f9209, %f11561, %f11561;
	and.b32  	%r15897, %r20164, 1;
	setp.eq.b32 	%p3121, %r15897, 1;
	selp.f32 	%f9210, 0f3F800000, %f11561, %p3121;
	fma.rn.f32 	%f9211, %f9209, %f9210, 0f00000000;
	fma.rn.f32 	%f9212, %f9209, 0f37CBAC00, 0fBAB607ED;
	selp.f32 	%f9213, %f9212, 0fB94D4153, %p3121;
	selp.f32 	%f9214, 0f3D2AAABB, 0f3C0885E4, %p3121;
	fma.rn.f32 	%f9215, %f9213, %f9209, %f9214;
	selp.f32 	%f9216, 0fBEFFFFFF, 0fBE2AAAA8, %p3121;
	fma.rn.f32 	%f9217, %f9215, %f9209, %f9216;
	fma.rn.f32 	%f9218, %f9217, %f9211, %f9210;
	and.b32  	%r15898, %r20164, 2;
	setp.eq.s32 	%p3122, %r15898, 0;
	mov.f32 	%f9219, 0f00000000;
	sub.f32 	%f9220, %f9219, %f9218;
	selp.f32 	%f9221, %f9218, %f9220, %p3122;
	neg.f32 	%f9207, %f9221;
	// begin inline asm
	{  cvt.rn.f16.f32 %rs4244, %f9207;}

	// end inline asm
	ld.global.u16 	%rs4252, [%rd36+2112];
	ld.global.u16 	%rs4246, [%rd37+2112];
	// begin inline asm
	{mul.f16 %rs4245,%rs4246,%rs4244;
}
	// end inline asm
	// begin inline asm
	{mul.f16 %rs4248,%rs2982,%rs4245;
}
	// end inline asm
	// begin inline asm
	{fma.rn.f16 %rs4251,%rs4252,%rs4243,%rs4248;
}
	// end inline asm
	st.shared.u16 	[%r50+2112], %rs4251;
	// begin inline asm
	{mul.f16 %rs4255,%rs4246,%rs4243;
}
	// end inline asm
	// begin inline asm
	{fma.rn.f16 %rs4258,%rs4252,%rs4244,%rs4255;
}
	// end inline asm
	st.shared.u16 	[%r50+10304], %rs4258;
	mov.u32 	%r20168, %r20556;
	mov.f32 	%f11562, %f11659;
	@%p3120 bra 	$L__BB0_1081;
	setp.eq.f32 	%p3123, %f9208, 0f7F800000;
	@%p3123 bra 	$L__BB0_1080;
	mov.b64 	%rd9453, 0;
	mov.b32 	%r20165, 0;
	mov.u64 	%rd9451, __cudart_i2opi_f;
	mov.b32 	%r15901, %f28;
	shl.b32 	%r15902, %r15901, 8;
	or.b32  	%r15903, %r15902, -2147483648;
	mov.u64 	%rd9452, %rd6;
$L__BB0_1076:
	.pragma "nounroll";
	ld.global.nc.u32 	%r15900, [%rd9451];
	mad.wide.u32 	%rd7752, %r15900, %r15903, %rd9453;
	shr.u64 	%rd9453, %rd7752, 32;
	st.local.u32 	[%rd9452], %rd7752;
	add.s32 	%r20165, %r20165, 1;
	add.s64 	%rd9452, %rd9452, 4;
	add.s64 	%rd9451, %rd9451, 4;
	setp.ne.s32 	%p3124, %r20165, 6;
	@%p3124 bra 	$L__BB0_1076;
	mov.b32 	%r15904, %f28;
	shr.u32 	%r15905, %r15904, 23;
	st.local.u32 	[%rd6+24], %rd9453;
	and.b32  	%r15906, %r15905, 31;
	and.b32  	%r15907, %r15905, 224;
	add.s32 	%r15908, %r15907, -128;
	shr.u32 	%r15909, %r15908, 5;
	mul.wide.u32 	%rd7753, %r15909, 4;
	sub.s64 	%rd7754, %rd6, %rd7753;
	ld.local.u32 	%r20166, [%rd7754+24];
	ld.local.u32 	%r20167, [%rd7754+20];
	setp.eq.s32 	%p3125, %r15906, 0;
	@%p3125 bra 	$L__BB0_1079;
	mov.b32 	%r15910, %f28;
	shr.u32 	%r15911, %r15910, 23;
	and.b32  	%r15912, %r15911, 31;
	shf.l.wrap.b32 	%r20166, %r20167, %r20166, %r15912;
	and.b32  	%r15913, %r15911, 224;
	add.s32 	%r15914, %r15913, -128;
	shr.u32 	%r15915, %r15914, 5;
	mul.wide.u32 	%rd7755, %r15915, 4;
	sub.s64 	%rd7756, %rd6, %rd7755;
	ld.local.u32 	%r15916, [%rd7756+16];
	shf.l.wrap.b32 	%r20167, %r15916, %r20167, %r15912;
$L__BB0_1079:
	shr.u32 	%r15917, %r20166, 30;
	shf.l.wrap.b32 	%r15918, %r20167, %r20166, 2;
	shl.b32 	%r15919, %r20167, 2;
	shr.u32 	%r15920, %r15918, 31;
	add.s32 	%r15921, %r15920, %r15917;
	neg.s32 	%r15922, %r15921;
	mov.b32 	%r15923, %f28;
	setp.lt.s32 	%p3126, %r15923, 0;
	selp.b32 	%r20168, %r15922, %r15921, %p3126;
	xor.b32  	%r15924, %r15918, %r15923;
	shr.s32 	%r15925, %r15918, 31;
	xor.b32  	%r15926, %r15925, %r15918;
	xor.b32  	%r15927, %r15925, %r15919;
	cvt.u64.u32 	%rd7757, %r15926;
	shl.b64 	%rd7758, %rd7757, 32;
	cvt.u64.u32 	%rd7759, %r15927;
	or.b64  	%rd7760, %rd7758, %rd7759;
	cvt.rn.f64.s64 	%fd1095, %rd7760;
	mul.f64 	%fd1096, %fd1095, 0d3BF921FB54442D19;
	cvt.rn.f32.f64 	%f9223, %fd1096;
	neg.f32 	%f9224, %f9223;
	setp.lt.s32 	%p3127, %r15924, 0;
	selp.f32 	%f11562, %f9224, %f9223, %p3127;
	bra.uni 	$L__BB0_1081;
$L__BB0_1080:
	mov.f32 	%f9225, 0f00000000;
	mul.rn.f32 	%f11562, %f28, %f9225;
	mov.b32 	%r20168, 0;
$L__BB0_1081:
	abs.f32 	%f9227, %f28;
	setp.ltu.f32 	%p3128, %f9227, 0f47CE4780;
	add.s32 	%r15929, %r20168, 1;
	mul.rn.f32 	%f9228, %f11562, %f11562;
	and.b32  	%r15930, %r20168, 1;
	setp.eq.b32 	%p3129, %r15930, 1;
	selp.f32 	%f9229, %f11562, 0f3F800000, %p3129;
	fma.rn.f32 	%f9230, %f9228, %f9229, 0f00000000;
	fma.rn.f32 	%f9231, %f9228, 0f37CBAC00, 0fBAB607ED;
	selp.f32 	%f9232, 0fB94D4153, %f9231, %p3129;
	selp.f32 	%f9233, 0f3C0885E4, 0f3D2AAABB, %p3129;
	fma.rn.f32 	%f9234, %f9232, %f9228, %f9233;
	selp.f32 	%f9235, 0fBE2AAAA8, 0fBEFFFFFF, %p3129;
	fma.rn.f32 	%f9236, %f9234, %f9228, %f9235;
	fma.rn.f32 	%f9237, %f9236, %f9230, %f9229;
	and.b32  	%r15931, %r15929, 2;
	setp.eq.s32 	%p3130, %r15931, 0;
	mov.f32 	%f9238, 0f00000000;
	sub.f32 	%f9239, %f9238, %f9237;
	selp.f32 	%f9226, %f9237, %f9239, %p3130;
	// begin inline asm
	{  cvt.rn.f16.f32 %rs4262, %f9226;}

	// end inline asm
	mov.u32 	%r20172, %r20556;
	mov.f32 	%f11563, %f11659;
	@%p3128 bra 	$L__BB0_1089;
	setp.eq.f32 	%p3131, %f9227, 0f7F800000;
	@%p3131 bra 	$L__BB0_1088;
	mov.b64 	%rd9456, 0;
	mov.b32 	%r20169, 0;
	mov.u64 	%rd9454, __cudart_i2opi_f;
	mov.b32 	%r15934, %f28;
	shl.b32 	%r15935, %r15934, 8;
	or.b32  	%r15936, %r15935, -2147483648;
	mov.u64 	%rd9455, %rd5;
$L__BB0_1084:
	.pragma "nounroll";
	ld.global.nc.u32 	%r15933, [%rd9454];
	mad.wide.u32 	%rd7763, %r15933, %r15936, %rd9456;
	shr.u64 	%rd9456, %rd7763, 32;
	st.local.u32 	[%rd9455], %rd7763;
	add.s32 	%r20169, %r20169, 1;
	add.s64 	%rd9455, %rd9455, 4;
	add.s64 	%rd9454, %rd9454, 4;
	setp.ne.s32 	%p3132, %r20169, 6;
	@%p3132 bra 	$L__BB0_1084;
	mov.b32 	%r15937, %f28;
	shr.u32 	%r15938, %r15937, 23;
	st.local.u32 	[%rd5+24], %rd9456;
	and.b32  	%r15939, %r15938, 31;
	and.b32  	%r15940, %r15938, 224;
	add.s32 	%r15941, %r15940, -128;
	shr.u32 	%r15942, %r15941, 5;
	mul.wide.u32 	%rd7764, %r15942, 4;
	sub.s64 	%rd7765, %rd5, %rd7764;
	ld.local.u32 	%r20170, [%rd7765+24];
	ld.local.u32 	%r20171, [%rd7765+20];
	setp.eq.s32 	%p3133, %r15939, 0;
	@%p3133 bra 	$L__BB0_1087;
	mov.b32 	%r15943, %f28;
	shr.u32 	%r15944, %r15943, 23;
	and.b32  	%r15945, %r15944, 31;
	shf.l.wrap.b32 	%r20170, %r20171, %r20170, %r15945;
	and.b32  	%r15946, %r15944, 224;
	add.s32 	%r15947, %r15946, -128;
	shr.u32 	%r15948, %r15947, 5;
	mul.wide.u32 	%rd7766, %r15948, 4;
	sub.s64 	%rd7767, %rd5, %rd7766;
	ld.local.u32 	%r15949, [%rd7767+16];
	shf.l.wrap.b32 	%r20171, %r15949, %r20171, %r15945;
$L__BB0_1087:
	shr.u32 	%r15950, %r20170, 30;
	shf.l.wrap.b32 	%r15951, %r20171, %r20170, 2;
	shl.b32 	%r15952, %r20171, 2;
	shr.u32 	%r15953, %r15951, 31;
	add.s32 	%r15954, %r15953, %r15950;
	neg.s32 	%r15955, %r15954;
	mov.b32 	%r15956, %f28;
	setp.lt.s32 	%p3134, %r15956, 0;
	selp.b32 	%r20172, %r15955, %r15954, %p3134;
	xor.b32  	%r15957, %r15951, %r15956;
	shr.s32 	%r15958, %r15951, 31;
	xor.b32  	%r15959, %r15958, %r15951;
	xor.b32  	%r15960, %r15958, %r15952;
	cvt.u64.u32 	%rd7768, %r15959;
	shl.b64 	%rd7769, %rd7768, 32;
	cvt.u64.u32 	%rd7770, %r15960;
	or.b64  	%rd7771, %rd7769, %rd7770;
	cvt.rn.f64.s64 	%fd1097, %rd7771;
	mul.f64 	%fd1098, %fd1097, 0d3BF921FB54442D19;
	cvt.rn.f32.f64 	%f9241, %fd1098;
	neg.f32 	%f9242, %f9241;
	setp.lt.s32 	%p3135, %r15957, 0;
	selp.f32 	%f11563, %f9242, %f9241, %p3135;
	bra.uni 	$L__BB0_1089;
$L__BB0_1088:
	mov.f32 	%f9243, 0f00000000;
	mul.rn.f32 	%f11563, %f28, %f9243;
	mov.b32 	%r20172, 0;
$L__BB0_1089:
	abs.f32 	%f9245, %f37;
	setp.ltu.f32 	%p3136, %f9245, 0f47CE4780;
	mul.rn.f32 	%f9246, %f11563, %f11563;
	and.b32  	%r15962, %r20172, 1;
	setp.eq.b32 	%p3137, %r15962, 1;
	selp.f32 	%f9247, 0f3F800000, %f11563, %p3137;
	fma.rn.f32 	%f9248, %f9246, %f9247, 0f00000000;
	fma.rn.f32 	%f9249, %f9246, 0f37CBAC00, 0fBAB607ED;
	selp.f32 	%f9250, %f9249, 0fB94D4153, %p3137;
	selp.f32 	%f9251, 0f3D2AAABB, 0f3C0885E4, %p3137;
	fma.rn.f32 	%f9252, %f9250, %f9246, %f9251;
	selp.f32 	%f9253, 0fBEFFFFFF, 0fBE2AAAA8, %p3137;
	fma.rn.f32 	%f9254, %f9252, %f9246, %f9253;
	fma.rn.f32 	%f9255, %f9254, %f9248, %f9247;
	and.b32  	%r15963, %r20172, 2;
	setp.eq.s32 	%p3138, %r15963, 0;
	mov.f32 	%f9256, 0f00000000;
	sub.f32 	%f9257, %f9256, %f9255;
	selp.f32 	%f9258, %f9255, %f9257, %p3138;
	neg.f32 	%f9244, %f9258;
	// begin inline asm
	{  cvt.rn.f16.f32 %rs4263, %f9244;}

	// end inline asm
	ld.global.u16 	%rs4271, [%rd36+2144];
	ld.global.u16 	%rs4265, [%rd37+2144];
	// begin inline asm
	{mul.f16 %rs4264,%rs4265,%rs4263;
}
	// end inline asm
	// begin inline asm
	{mul.f16 %rs4267,%rs2982,%rs4264;
}
	// end inline asm
	// begin inline asm
	{fma.rn.f16 %rs4270,%rs4271,%rs4262,%rs4267;
}
	// end inline asm
	st.shared.u16 	[%r50+2144], %rs4270;
	// begin inline asm
	{mul.f16 %rs4274,%rs4265,%rs4262;
}
	// end inline asm
	// begin inline asm
	{fma.rn.f16 %rs4277,%rs4271,%rs4263,%rs4274;
}
	// end inline asm
	st.shared.u16 	[%r50+10336], %rs4277;
	mov.u32 	%r20176, %r20564;
	mov.f32 	%f11564, %f11661;
	@%p3136 bra 	$L__BB0_1097;
	setp.eq.f32 	%p3139, %f9245, 0f7F800000;
	@%p3139 bra 	$L__BB0_1096;
	mov.b64 	%rd9459, 0;
	mov.b32 	%r20173, 0;
	mov.u64 	%rd9457, __cudart_i2opi_f;
	mov.b32 	%r15966, %f37;
	shl.b32 	%r15967, %r15966, 8;
	or.b32  	%r15968, %r15967, -2147483648;
	mov.u64 	%rd9458, %rd6;
$L__BB0_1092:
	.pragma "nounroll";
	ld.global.nc.u32 	%r15965, [%rd9457];
	mad.wide.u32 	%rd7774, %r15965, %r15968, %rd9459;
	shr.u64 	%rd9459, %rd7774, 32;
	st.local.u32 	[%rd9458], %rd7774;
	add.s32 	%r20173, %r20173, 1;
	add.s64 	%rd9458, %rd9458, 4;
	add.s64 	%rd9457, %rd9457, 4;
	setp.ne.s32 	%p3140, %r20173, 6;
	@%p3140 bra 	$L__BB0_1092;
	mov.b32 	%r15969, %f37;
	shr.u32 	%r15970, %r15969, 23;
	st.local.u32 	[%rd6+24], %rd9459;
	and.b32  	%r15971, %r15970, 31;
	and.b32  	%r15972, %r15970, 224;
	add.s32 	%r15973, %r15972, -128;
	shr.u32 	%r15974, %r15973, 5;
	mul.wide.u32 	%rd7775, %r15974, 4;
	sub.s64 	%rd7776, %rd6, %rd7775;
	ld.local.u32 	%r20174, [%rd7776+24];
	ld.local.u32 	%r20175, [%rd7776+20];
	setp.eq.s32 	%p3141, %r15971, 0;
	@%p3141 bra 	$L__BB0_1095;
	mov.b32 	%r15975, %f37;
	shr.u32 	%r15976, %r15975, 23;
	and.b32  	%r15977, %r15976, 31;
	shf.l.wrap.b32 	%r20174, %r20175, %r20174, %r15977;
	and.b32  	%r15978, %r15976, 224;
	add.s32 	%r15979, %r15978, -128;
	shr.u32 	%r15980, %r15979, 5;
	mul.wide.u32 	%rd7777, %r15980, 4;
	sub.s64 	%rd7778, %rd6, %rd7777;
	ld.local.u32 	%r15981, [%rd7778+16];
	shf.l.wrap.b32 	%r20175, %r15981, %r20175, %r15977;
$L__BB0_1095:
	shr.u32 	%r15982, %r20174, 30;
	shf.l.wrap.b32 	%r15983, %r20175, %r20174, 2;
	shl.b32 	%r15984, %r20175, 2;
	shr.u32 	%r15985, %r15983, 31;
	add.s32 	%r15986, %r15985, %r15982;
	neg.s32 	%r15987, %r15986;
	mov.b32 	%r15988, %f37;
	setp.lt.s32 	%p3142, %r15988, 0;
	selp.b32 	%r20176, %r15987, %r15986, %p3142;
	xor.b32  	%r15989, %r15983, %r15988;
	shr.s32 	%r15990, %r15983, 31;
	xor.b32  	%r15991, %r15990, %r15983;
	xor.b32  	%r15992, %r15990, %r15984;
	cvt.u64.u32 	%rd7779, %r15991;
	shl.b64 	%rd7780, %rd7779, 32;
	cvt.u64.u32 	%rd7781, %r15992;
	or.b64  	%rd7782, %rd7780, %rd7781;
	cvt.rn.f64.s64 	%fd1099, %rd7782;
	mul.f64 	%fd1100, %fd1099, 0d3BF921FB54442D19;
	cvt.rn.f32.f64 	%f9260, %fd1100;
	neg.f32 	%f9261, %f9260;
	setp.lt.s32 	%p3143, %r15989, 0;
	selp.f32 	%f11564, %f9261, %f9260, %p3143;
	bra.uni 	$L__BB0_1097;
$L__BB0_1096:
	mov.f32 	%f9262, 0f00000000;
	mul.rn.f32 	%f11564, %f37, %f9262;
	mov.b32 	%r20176, 0;
$L__BB0_1097:
	abs.f32 	%f9264, %f37;
	setp.ltu.f32 	%p3144, %f9264, 0f47CE4780;
	add.s32 	%r15994, %r20176, 1;
	mul.rn.f32 	%f9265, %f11564, %f11564;
	and.b32  	%r15995, %r20176, 1;
	setp.eq.b32 	%p3145, %r15995, 1;
	selp.f32 	%f9266, %f11564, 0f3F800000, %p3145;
	fma.rn.f32 	%f9267, %f9265, %f9266, 0f00000000;
	fma.rn.f32 	%f9268, %f9265, 0f37CBAC00, 0fBAB607ED;
	selp.f32 	%f9269, 0fB94D4153, %f9268, %p3145;
	selp.f32 	%f9270, 0f3C0885E4, 0f3D2AAABB, %p3145;
	fma.rn.f32 	%f9271, %f9269, %f9265, %f9270;
	selp.f32 	%f9272, 0fBE2AAAA8, 0fBEFFFFFF, %p3145;
	fma.rn.f32 	%f9273, %f9271, %f9265, %f9272;
	fma.rn.f32 	%f9274, %f9273, %f9267, %f9266;
	and.b32  	%r15996, %r15994, 2;
	setp.eq.s32 	%p3146, %r15996, 0;
	mov.f32 	%f9275, 0f00000000;
	sub.f32 	%f9276, %f9275, %f9274;
	selp.f32 	%f9263, %f9274, %f9276, %p3146;
	// begin inline asm
	{  cvt.rn.f16.f32 %rs4281, %f9263;}

	// end inline asm
	mov.u32 	%r20180, %r20564;
	mov.f32 	%f11565, %f11661;
	@%p3144 bra 	$L__BB0_1105;
	setp.eq.f32 	%p3147, %f9264, 0f7F800000;
	@%p3147 bra 	$L__BB0_1104;
	mov.b64 	%rd9462, 0;
	mov.b32 	%r20177, 0;
	mov.u64 	%rd9460, __cudart_i2opi_f;
	mov.b32 	%r15999, %f37;
	shl.b32 	%r16000, %r15999, 8;
	or.b32  	%r16001, %r16000, -2147483648;
	mov.u64 	%rd9461, %rd5;
$L__BB0_1100:
	.pragma "nounroll";
	ld.global.nc.u32 	%r15998, [%rd9460];
	mad.wide.u32 	%rd7785, %r15998, %r16001, %rd9462;
	shr.u64 	%rd9462, %rd7785, 32;
	st.local.u32 	[%rd9461], %rd7785;
	add.s32 	%r20177, %r20177, 1;
	add.s64 	%rd9461, %rd9461, 4;
	add.s64 	%rd9460, %rd9460, 4;
	setp.ne.s32 	%p3148, %r20177, 6;
	@%p3148 bra 	$L__BB0_1100;
	mov.b32 	%r16002, %f37;
	shr.u32 	%r16003, %r16002, 23;
	st.local.u32 	[%rd5+24], %rd9462;
	and.b32  	%r16004, %r16003, 31;
	and.b32  	%r16005, %r16003, 224;
	add.s32 	%r16006, %r16005, -128;
	shr.u32 	%r16007, %r16006, 5;
	mul.wide.u32 	%rd7786, %r16007, 4;
	sub.s64 	%rd7787, %rd5, %rd7786;
	ld.local.u32 	%r20178, [%rd7787+24];
	ld.local.u32 	%r20179, [%rd7787+20];
	setp.eq.s32 	%p3149, %r16004, 0;
	@%p3149 bra 	$L__BB0_1103;
	mov.b32 	%r16008, %f37;
	shr.u32 	%r16009, %r16008, 23;
	and.b32  	%r16010, %r16009, 31;
	shf.l.wrap.b32 	%r20178, %r20179, %r20178, %r16010;
	and.b32  	%r16011, %r16009, 224;
	add.s32 	%r16012, %r16011, -128;
	shr.u32 	%r16013, %r16012, 5;
	mul.wide.u32 	%rd7788, %r16013, 4;
	sub.s64 	%rd7789, %rd5, %rd7788;
	ld.local.u32 	%r16014, [%rd7789+16];
	shf.l.wrap.b32 	%r20179, %r16014, %r20179, %r16010;
$L__BB0_1103:
	shr.u32 	%r16015, %r20178, 30;
	shf.l.wrap.b32 	%r16016, %r20179, %r20178, 2;
	shl.b32 	%r16017, %r20179, 2;
	shr.u32 	%r16018, %r16016, 31;
	add.s32 	%r16019, %r16018, %r16015;
	neg.s32 	%r16020, %r16019;
	mov.b32 	%r16021, %f37;
	setp.lt.s32 	%p3150, %r16021, 0;
	selp.b32 	%r20180, %r16020, %r16019, %p3150;
	xor.b32  	%r16022, %r16016, %r16021;
	shr.s32 	%r16023, %r16016, 31;
	xor.b32  	%r16024, %r16023, %r16016;
	xor.b32  	%r16025, %r16023, %r16017;
	cvt.u64.u32 	%rd7790, %r16024;
	shl.b64 	%rd7791, %rd7790, 32;
	cvt.u64.u32 	%rd7792, %r16025;
	or.b64  	%rd7793, %rd7791, %rd7792;
	cvt.rn.f64.s64 	%fd1101, %rd7793;
	mul.f64 	%fd1102, %fd1101, 0d3BF921FB54442D19;
	cvt.rn.f32.f64 	%f9278, %fd1102;
	neg.f32 	%f9279, %f9278;
	setp.lt.s32 	%p3151, %r16022, 0;
	selp.f32 	%f11565, %f9279, %f9278, %p3151;
	bra.uni 	$L__BB0_1105;
$L__BB0_1104:
	mov.f32 	%f9280, 0f00000000;
	mul.rn.f32 	%f11565, %f37, %f9280;
	mov.b32 	%r20180, 0;
$L__BB0_1105:
	abs.f32 	%f9282, %f46;
	setp.ltu.f32 	%p3152, %f9282, 0f47CE4780;
	mul.rn.f32 	%f9283, %f11565, %f11565;
	and.b32  	%r16027, %r20180, 1;
	setp.eq.b32 	%p3153, %r16027, 1;
	selp.f32 	%f9284, 0f3F800000, %f11565, %p3153;
	fma.rn.f32 	%f9285, %f9283, %f9284, 0f00000000;
	fma.rn.f32 	%f9286, %f9283, 0f37CBAC00, 0fBAB607ED;
	selp.f32 	%f9287, %f9286, 0fB94D4153, %p3153;
	selp.f32 	%f9288, 0f3D2AAABB, 0f3C0885E4, %p3153;
	fma.rn.f32 	%f9289, %f9287, %f9283, %f9288;
	selp.f32 	%f9290, 0fBEFFFFFF, 0fBE2AAAA8, %p3153;
	fma.rn.f32 	%f9291, %f9289, %f9283, %f9290;
	fma.rn.f32 	%f9292, %f9291, %f9285, %f9284;
	and.b32  	%r16028, %r20180, 2;
	setp.eq.s32 	%p3154, %r16028, 0;
	mov.f32 	%f9293, 0f00000000;
	sub.f32 	%f9294, %f9293, %f9292;
	selp.f32 	%f9295, %f9292, %f9294, %p3154;
	neg.f32 	%f9281, %f9295;
	// begin inline asm
	{  cvt.rn.f16.f32 %rs4282, %f9281;}

	// end inline asm
	ld.global.u16 	%rs4290, [%rd36+2176];
	ld.global.u16 	%rs4284, [%rd37+2176];
	// begin inline asm
	{mul.f16 %rs4283,%rs4284,%rs4282;
}
	// end inline asm
	// begin inline asm
	{mul.f16 %rs4286,%rs2982,%rs4283;
}
	// end inline asm
	// begin inline asm
	{fma.rn.f16 %rs4289,%rs4290,%rs4281,%rs4286;
}
	// end inline asm
	st.shared.u16 	[%r50+2176], %rs4289;
	// begin inline asm
	{mul.f16 %rs4293,%rs4284,%rs4281;
}
	// end inline asm
	// begin inline asm
	{fma.rn.f16 %rs4296,%rs4290,%rs4282,%rs4293;
}
	// end inline asm
	st.shared.u16 	[%r50+10368], %rs4296;
	mov.u32 	%r20184, %r20572;
	mov.f32 	%f11566, %f11663;
	@%p3152 bra 	$L__BB0_1113;
	setp.eq.f32 	%p3155, %f9282, 0f7F800000;
	@%p3155 bra 	$L__BB0_1112;
	mov.b64 	%rd9465, 0;
	mov.b32 	%r20181, 0;
	mov.u64 	%rd9463, __cudart_i2opi_f;
	mov.b32 	%r16031, %f46;
	shl.b32 	%r16032, %r16031, 8;
	or.b32  	%r16033, %r16032, -2147483648;
	mov.u64 	%rd9464, %rd6;
$L__BB0_1108:
	.pragma "nounroll";
	ld.global.nc.u32 	%r16030, [%rd9463];
	mad.wide.u32 	%rd7796, %r16030, %r16033, %rd9465;
	shr.u64 	%rd9465, %rd7796, 32;
	st.local.u32 	[%rd9464], %rd7796;
	add.s32 	%r20181, %r20181, 1;
	add.s64 	%rd9464, %rd9464, 4;
	add.s64 	%rd9463, %rd9463, 4;
	setp.ne.s32 	%p3156, %r20181, 6;
	@%p3156 bra 	$L__BB0_1108;
	mov.b32 	%r16034, %f46;
	shr.u32 	%r16035, %r16034, 23;
	st.local.u32 	[%rd6+24], %rd9465;
	and.b32  	%r16036, %r16035, 31;
	and.b32  	%r16037, %r16035, 224;
	add.s32 	%r16038, %r16037, -128;
	shr.u32 	%r16039, %r16038, 5;
	mul.wide.u32 	%rd7797, %r16039, 4;
	sub.s64 	%rd7798, %rd6, %rd7797;
	ld.local.u32 	%r20182, [%rd7798+24];
	ld.local.u32 	%r20183, [%rd7798+20];
	setp.eq.s32 	%p3157, %r16036, 0;
	@%p3157 bra 	$L__BB0_1111;
	mov.b32 	%r16040, %f46;
	shr.u32 	%r16041, %r16040, 23;
	and.b32  	%r16042, %r16041, 31;
	shf.l.wrap.b32 	%r20182, %r20183, %r20182, %r16042;
	and.b32  	%r16043, %r16041, 224;
	add.s32 	%r16044, %r16043, -128;
	shr.u32 	%r16045, %r16044, 5;
	mul.wide.u32 	%rd7799, %r16045, 4;
	sub.s64 	%rd7800, %rd6, %rd7799;
	ld.local.u32 	%r16046, [%rd7800+16];
	shf.l.wrap.b32 	%r20183, %r16046, %r20183, %r16042;
$L__BB0_1111:
	shr.u32 	%r16047, %r20182, 30;
	shf.l.wrap.b32 	%r16048, %r20183, %r20182, 2;
	shl.b32 	%r16049, %r20183, 2;
	shr.u32 	%r16050, %r16048, 31;
	add.s32 	%r16051, %r16050, %r16047;
	neg.s32 	%r16052, %r16051;
	mov.b32 	%r16053, %f46;
	setp.lt.s32 	%p3158, %r16053, 0;
	selp.b32 	%r20184, %r16052, %r16051, %p3158;
	xor.b32  	%r16054, %r16048, %r16053;
	shr.s32 	%r16055, %r16048, 31;
	xor.b32  	%r16056, %r16055, %r16048;
	xor.b32  	%r16057, %r16055, %r16049;
	cvt.u64.u32 	%rd7801, %r16056;
	shl.b64 	%rd7802, %rd7801, 32;
	cvt.u64.u32 	%rd7803, %r16057;
	or.b64  	%rd7804, %rd7802, %rd7803;
	cvt.rn.f64.s64 	%fd1103, %rd7804;
	mul.f64 	%fd1104, %fd1103, 0d3BF921FB54442D19;
	cvt.rn.f32.f64 	%f9297, %fd1104;
	neg.f32 	%f9298, %f9297;
	setp.lt.s32 	%p3159, %r16054, 0;
	selp.f32 	%f11566, %f9298, %f9297, %p3159;
	bra.uni 	$L__BB0_1113;
$L__BB0_1112:
	mov.f32 	%f9299, 0f00000000;
	mul.rn.f32 	%f11566, %f46, %f9299;
	mov.b32 	%r20184, 0;
$L__BB0_1113:
	abs.f32 	%f9301, %f46;
	setp.ltu.f32 	%p3160, %f9301, 0f47CE4780;
	add.s32 	%r16059, %r20184, 1;
	mul.rn.f32 	%f9302, %f11566, %f11566;
	and.b32  	%r16060, %r20184, 1;
	setp.eq.b32 	%p3161, %r16060, 1;
	selp.f32 	%f9303, %f11566, 0f3F800000, %p3161;
	fma.rn.f32 	%f9304, %f9302, %f9303, 0f00000000;
	fma.rn.f32 	%f9305, %f9302, 0f37CBAC00, 0fBAB607ED;
	selp.f32 	%f9306, 0fB94D4153, %f9305, %p3161;
	selp.f32 	%f9307, 0f3C0885E4, 0f3D2AAABB, %p3161;
	fma.rn.f32 	%f9308, %f9306, %f9302, %f9307;
	selp.f32 	%f9309, 0fBE2AAAA8, 0fBEFFFFFF, %p3161;
	fma.rn.f32 	%f9310, %f9308, %f9302, %f9309;
	fma.rn.f32 	%f9311, %f9310, %f9304, %f9303;
	and.b32  	%r16061, %r16059, 2;
	setp.eq.s32 	%p3162, %r16061, 0;
	mov.f32 	%f9312, 0f00000000;
	sub.f32 	%f9313, %f9312, %f9311;
	selp.f32 	%f9300, %f9311, %f9313, %p3162;
	// begin inline asm
	{  cvt.rn.f16.f32 %rs4300, %f9300;}

	// end inline asm
	mov.u32 	%r20188, %r20572;
	mov.f32 	%f11567, %f11663;
	@%p3160 bra 	$L__BB0_1121;
	setp.eq.f32 	%p3163, %f9301, 0f7F800000;
	@%p3163 bra 	$L__BB0_1120;
	mov.b64 	%rd9468, 0;
	mov.b32 	%r20185, 0;
	mov.u64 	%rd9466, __cudart_i2opi_f;
	mov.b32 	%r16064, %f46;
	shl.b32 	%r16065, %r16064, 8;
	or.b32  	%r16066, %r16065, -2147483648;
	mov.u64 	%rd9467, %rd5;
$L__BB0_1116:
	.pragma "nounroll";
	ld.global.nc.u32 	%r16063, [%rd9466];
	mad.wide.u32 	%rd7807, %r16063, %r16066, %rd9468;
	shr.u64 	%rd9468, %rd7807, 32;
	st.local.u32 	[%rd9467], %rd7807;
	add.s32 	%r20185, %r20185, 1;
	add.s64 	%rd9467, %rd9467, 4;
	add.s64 	%rd9466, %rd9466, 4;
	setp.ne.s32 	%p3164, %r20185, 6;
	@%p3164 bra 	$L__BB0_1116;
	mov.b32 	%r16067, %f46;
	shr.u32 	%r16068, %r16067, 23;
	st.local.u32 	[%rd5+24], %rd9468;
	and.b32  	%r16069, %r16068, 31;
	and.b32  	%r16070, %r16068, 224;
	add.s32 	%r16071, %r16070, -128;
	shr.u32 	%r16072, %r16071, 5;
	mul.wide.u32 	%rd7808, %r16072, 4;
	sub.s64 	%rd7809, %rd5, %rd7808;
	ld.local.u32 	%r20186, [%rd7809+24];
	ld.local.u32 	%r20187, [%rd7809+20];
	setp.eq.s32 	%p3165, %r16069, 0;
	@%p3165 bra 	$L__BB0_1119;
	mov.b32 	%r16073, %f46;
	shr.u32 	%r16074, %r16073, 23;
	and.b32  	%r16075, %r16074, 31;
	shf.l.wrap.b32 	%r20186, %r20187, %r20186, %r16075;
	and.b32  	%r16076, %r16074, 224;
	add.s32 	%r16077, %r16076, -128;
	shr.u32 	%r16078, %r16077, 5;
	mul.wide.u32 	%rd7810, %r16078, 4;
	sub.s64 	%rd7811, %rd5, %rd7810;
	ld.local.u32 	%r16079, [%rd7811+16];
	shf.l.wrap.b32 	%r20187, %r16079, %r20187, %r16075;
$L__BB0_1119:
	shr.u32 	%r16080, %r20186, 30;
	shf.l.wrap.b32 	%r16081, %r20187, %r20186, 2;
	shl.b32 	%r16082, %r20187, 2;
	shr.u32 	%r16083, %r16081, 31;
	add.s32 	%r16084, %r16083, %r16080;
	neg.s32 	%r16085, %r16084;
	mov.b32 	%r16086, %f46;
	setp.lt.s32 	%p3166, %r16086, 0;
	selp.b32 	%r20188, %r16085, %r16084, %p3166;
	xor.b32  	%r16087, %r16081, %r16086;
	shr.s32 	%r16088, %r16081, 31;
	xor.b32  	%r16089, %r16088, %r16081;
	xor.b32  	%r16090, %r16088, %r16082;
	cvt.u64.u32 	%rd7812, %r16089;
	shl.b64 	%rd7813, %rd7812, 32;
	cvt.u64.u32 	%rd7814, %r16090;
	or.b64  	%rd7815, %rd7813, %rd7814;
	cvt.rn.f64.s64 	%fd1105, %rd7815;
	mul.f64 	%fd1106, %fd1105, 0d3BF921FB54442D19;
	cvt.rn.f32.f64 	%f9315, %fd1106;
	neg.f32 	%f9316, %f9315;
	setp.lt.s32 	%p3167, %r16087, 0;
	selp.f32 	%f11567, %f9316, %f9315, %p3167;
	bra.uni 	$L__BB0_1121;
$L__BB0_1120:
	mov.f32 	%f9317, 0f00000000;
	mul.rn.f32 	%f11567, %f46, %f9317;
	mov.b32 	%r20188, 0;
$L__BB0_1121:
	abs.f32 	%f9319, %f55;
	setp.ltu.f32 	%p3168, %f9319, 0f47CE4780;
	mul.rn.f32 	%f9320, %f11567, %f11567;
	and.b32  	%r16092, %r20188, 1;
	setp.eq.b32 	%p3169, %r16092, 1;
	selp.f32 	%f9321, 0f3F800000, %f11567, %p3169;
	fma.rn.f32 	%f9322, %f9320, %f9321, 0f00000000;
	fma.rn.f32 	%f9323, %f9320, 0f37CBAC00, 0fBAB607ED;
	selp.f32 	%f9324, %f9323, 0fB94D4153, %p3169;
	selp.f32 	%f9325, 0f3D2AAABB, 0f3C0885E4, %p3169;
	fma.rn.f32 	%f9326, %f9324, %f9320, %f9325;
	selp.f32 	%f9327, 0fBEFFFFFF, 0fBE2AAAA8, %p3169;
	fma.rn.f32 	%f9328, %f9326, %f9320, %f9327;
	fma.rn.f32 	%f9329, %f9328, %f9322, %f9321;
	and.b32  	%r16093, %r20188, 2;
	setp.eq.s32 	%p3170, %r16093, 0;
	mov.f32 	%f9330, 0f00000000;
	sub.f32 	%f9331, %f9330, %f9329;
	selp.f32 	%f9332, %f9329, %f9331, %p3170;
	neg.f32 	%f9318, %f9332;
	// begin inline asm
	{  cvt.rn.f16.f32 %rs4301, %f9318;}

	// end inline asm
	ld.global.u16 	%rs4309, [%rd36+2208];
	ld.global.u16 	%rs4303, [%rd37+2208];
	// begin inline asm
	{mul.f16 %rs4302,%rs4303,%rs4301;
}
	// end inline asm
	// begin inline asm
	{mul.f16 %rs4305,%rs2982,%rs4302;
}
	// end inline asm
	// begin inline asm
	{fma.rn.f16 %rs4308,%rs4309,%rs4300,%rs4305;
}
	// end inline asm
	st.shared.u16 	[%r50+2208], %rs4308;
	// begin inline asm
	{mul.f16 %rs4312,%rs4303,%rs4300;
}
	// end inline asm
	// begin inline asm
	{fma.rn.f16 %rs4315,%rs4309,%rs4301,%rs4312;
}
	// end inline asm
	st.shared.u16 	[%r50+10400], %rs4315;
	mov.u32 	%r20192, %r20580;
	mov.f32 	%f11568, %f11665;
	@%p3168 bra 	$L__BB0_1129;
	setp.eq.f32 	%p3171, %f9319, 0f7F800000;
	@%p3171 bra 	$L__BB0_1128;
	mov.b64 	%rd9471, 0;
	mov.b32 	%r20189, 0;
	mov.u64 	%rd9469, __cudart_i2opi_f;
	mov.b32 	%r16096, %f55;
	shl.b32 	%r16097, %r16096, 8;
	or.b32  	%r16098, %r16097, -2147483648;
	mov.u64 	%rd9470, %rd6;
$L__BB0_1124:
	.pragma "nounroll";
	ld.global.nc.u32 	%r16095, [%rd9469];
	mad.wide.u32 	%rd7818, %r16095, %r16098, %rd9471;
	shr.u64 	%rd9471, %rd7818, 32;
	st.local.u32 	[%rd9470], %rd7818;
	add.s32 	%r20189, %r20189, 1;
	add.s64 	%rd9470, %rd9470, 4;
	add.s64 	%rd9469, %rd9469, 4;
	setp.ne.s32 	%p3172, %r20189, 6;
	@%p3172 bra 	$L__BB0_1124;
	mov.b32 	%r16099, %f55;
	shr.u32 	%r16100, %r16099, 23;
	st.local.u32 	[%rd6+24], %rd9471;
	and.b32  	%r16101, %r16100, 31;
	and.b32  	%r16102, %r16100, 224;
	add.s32 	%r16103, %r16102, -128;
	shr.u32 	%r16104, %r16103, 5;
	mul.wide.u32 	%rd7819, %r16104, 4;
	sub.s64 	%rd7820, %rd6, %rd7819;
	ld.local.u32 	%r20190, [%rd7820+24];
	ld.local.u32 	%r20191, [%rd7820+20];
	setp.eq.s32 	%p3173, %r16101, 0;
	@%p3173 bra 	$L__BB0_1127;
	mov.b32 	%r16105, %f55;
	shr.u32 	%r16106, %r16105, 23;
	and.b32  	%r16107, %r16106, 31;
	shf.l.wrap.b32 	%r20190, %r20191, %r20190, %r16107;
	and.b32  	%r16108, %r16106, 224;
	add.s32 	%r16109, %r16108, -128;
	shr.u32 	%r16110, %r16109, 5;
	mul.wide.u32 	%rd7821, %r16110, 4;
	sub.s64 	%rd7822, %rd6, %rd7821;
	ld.local.u32 	%r16111, [%rd7822+16];
	shf.l.wrap.b32 	%r20191, %r16111, %r20191, %r16107;
$L__BB0_1127:
	shr.u32 	%r16112, %r20190, 30;
	shf.l.wrap.b32 	%r16113, %r20191, %r20190, 2;
	shl.b32 	%r16114, %r20191, 2;
	shr.u32 	%r16115, %r16113, 31;
	add.s32 	%r16116, %r16115, %r16112;
	neg.s32 	%r16117, %r16116;
	mov.b32 	%r16118, %f55;
	setp.lt.s32 	%p3174, %r16118, 0;
	selp.b32 	%r20192, %r16117, %r16116, %p3174;
	xor.b32  	%r16119, %r16113, %r16118;
	shr.s32 	%r16120, %r16113, 31;
	xor.b32  	%r16121, %r16120, %r16113;
	xor.b32  	%r16122, %r16120, %r16114;
	cvt.u64.u32 	%rd7823, %r16121;
	shl.b64 	%rd7824, %rd7823, 32;
	cvt.u64.u32 	%rd7825, %r16122;
	or.b64  	%rd7826, %rd7824, %rd7825;
	cvt.rn.f64.s64 	%fd1107, %rd7826;
	mul.f64 	%fd1108, %fd1107, 0d3BF921FB54442D19;
	cvt.rn.f32.f64 	%f9334, %fd1108;
	neg.f32 	%f9335, %f9334;
	setp.lt.s32 	%p3175, %r16119, 0;
	selp.f32 	%f11568, %f9335, %f9334, %p3175;
	bra.uni 	$L__BB0_1129;
$L__BB0_1128:
	mov.f32 	%f9336, 0f00000000;
	mul.rn.f32 	%f11568, %f55, %f9336;
	mov.b32 	%r20192, 0;
$L__BB0_1129:
	abs.f32 	%f9338, %f55;
	setp.ltu.f32 	%p3176, %f9338, 0f47CE4780;
	add.s32 	%r16124, %r20192, 1;
	mul.rn.f32 	%f9339, %f11568, %f11568;
	and.b32  	%r16125, %r20192, 1;
	setp.eq.b32 	%p3177, %r16125, 1;
	selp.f32 	%f9340, %f11568, 0f3F800000, %p3177;
	fma.rn.f32 	%f9341, %f9339, %f9340, 0f00000000;
	fma.rn.f32 	%f9342, %f9339, 0f37CBAC00, 0fBAB607ED;
	selp.f32 	%f9343, 0fB94D4153, %f9342, %p3177;
	selp.f32 	%f9344, 0f3C0885E4, 0f3D2AAABB, %p3177;
	fma.rn.f32 	%f9345, %f9343, %f9339, %f9344;
	selp.f32 	%f9346, 0fBE2AAAA8, 0fBEFFFFFF, %p3177;
	fma.rn.f32 	%f9347, %f9345, %f9339, %f9346;
	fma.rn.f32 	%f9348, %f9347, %f9341, %f9340;
	and.b32  	%r16126, %r16124, 2;
	setp.eq.s32 	%p3178, %r16126, 0;
	mov.f32 	%f9349, 0f00000000;
	sub.f32 	%f9350, %f9349, %f9348;
	selp.f32 	%f9337, %f9348, %f9350, %p3178;
	// begin inline asm
	{  cvt.rn.f16.f32 %rs4319, %f9337;}

	// end inline asm
	mov.u32 	%r20196, %r20580;
	mov.f32 	%f11569, %f11665;
	@%p3176 bra 	$L__BB0_1137;
	setp.eq.f32 	%p3179, %f9338, 0f7F800000;
	@%p3179 bra 	$L__BB0_1136;
	mov.b64 	%rd9474, 0;
	mov.b32 	%r20193, 0;
	mov.u64 	%rd9472, __cudart_i2opi_f;
	mov.b32 	%r16129, %f55;
	shl.b32 	%r16130, %r16129, 8;
	or.b32  	%r16131, %r16130, -2147483648;
	mov.u64 	%rd9473, %rd5;
$L__BB0_1132:
	.pragma "nounroll";
	ld.global.nc.u32 	%r16128, [%rd9472];
	mad.wide.u32 	%rd7829, %r16128, %r16131, %rd9474;
	shr.u64 	%rd9474, %rd7829, 32;
	st.local.u32 	[%rd9473], %rd7829;
	add.s32 	%r20193, %r20193, 1;
	add.s64 	%rd9473, %rd9473, 4;
	add.s64 	%rd9472, %rd9472, 4;
	setp.ne.s32 	%p3180, %r20193, 6;
	@%p3180 bra 	$L__BB0_1132;
	mov.b32 	%r16132, %f55;
	shr.u32 	%r16133, %r16132, 23;
	st.local.u32 	[%rd5+24], %rd9474;
	and.b32  	%r16134, %r16133, 31;
	and.b32  	%r16135, %r16133, 224;
	add.s32 	%r16136, %r16135, -128;
	shr.u32 	%r16137, %r16136, 5;
	mul.wide.u32 	%rd7830, %r16137, 4;
	sub.s64 	%rd7831, %rd5, %rd7830;
	ld.local.u32 	%r20194, [%rd7831+24];
	ld.local.u32 	%r20195, [%rd7831+20];
	setp.eq.s32 	%p3181, %r16134, 0;
	@%p3181 bra 	$L__BB0_1135;
	mov.b32 	%r16138, %f55;
	shr.u32 	%r16139, %r16138, 23;
	and.b32  	%r16140, %r16139, 31;
	shf.l.wrap.b32 	%r20194, %r20195, %r20194, %r16140;
	and.b32  	%r16141, %r16139, 224;
	add.s32 	%r16142, %r16141, -128;
	shr.u32 	%r16143, %r16142, 5;
	mul.wide.u32 	%rd7832, %r16143, 4;
	sub.s64 	%rd7833, %rd5, %rd7832;
	ld.local.u32 	%r16144, [%rd7833+16];
	shf.l.wrap.b32 	%r20195, %r16144, %r20195, %r16140;
$L__BB0_1135:
	shr.u32 	%r16145, %r20194, 30;
	shf.l.wrap.b32 	%r16146, %r20195, %r20194, 2;
	shl.b32 	%r16147, %r20195, 2;
	shr.u32 	%r16148, %r16146, 31;
	add.s32 	%r16149, %r16148, %r16145;
	neg.s32 	%r16150, %r16149;
	mov.b32 	%r16151, %f55;
	setp.lt.s32 	%p3182, %r16151, 0;
	selp.b32 	%r20196, %r16150, %r16149, %p3182;
	xor.b32  	%r16152, %r16146, %r16151;
	shr.s32 	%r16153, %r16146, 31;
	xor.b32  	%r16154, %r16153, %r16146;
	xor.b32  	%r16155, %r16153, %r16147;
	cvt.u64.u32 	%rd7834, %r16154;
	shl.b64 	%rd7835, %rd7834, 32;
	cvt.u64.u32 	%rd7836, %r16155;
	or.b64  	%rd7837, %rd7835, %rd7836;
	cvt.rn.f64.s64 	%fd1109, %rd7837;
	mul.f64 	%fd1110, %fd1109, 0d3BF921FB54442D19;
	cvt.rn.f32.f64 	%f9352, %fd1110;
	neg.f32 	%f9353, %f9352;
	setp.lt.s32 	%p3183, %r16152, 0;
	selp.f32 	%f11569, %f9353, %f9352, %p3183;
	bra.uni 	$L__BB0_1137;
$L__BB0_1136:
	mov.f32 	%f9354, 0f00000000;
	mul.rn.f32 	%f11569, %f55, %f9354;
	mov.b32 	%r20196, 0;
$L__BB0_1137:
	abs.f32 	%f9356, %f64;
	setp.ltu.f32 	%p3184, %f9356, 0f47CE4780;
	mul.rn.f32 	%f9357, %f11569, %f11569;
	and.b32  	%r16157, %r20196, 1;
	setp.eq.b32 	%p3185, %r16157, 1;
	selp.f32 	%f9358, 0f3F800000, %f11569, %p3185;
	fma.rn.f32 	%f9359, %f9357, %f9358, 0f00000000;
	fma.rn.f32 	%f9360, %f9357, 0f37CBAC00, 0fBAB607ED;
	selp.f32 	%f9361, %f9360, 0fB94D4153, %p3185;
	selp.f32 	%f9362, 0f3D2AAABB, 0f3C0885E4, %p3185;
	fma.rn.f32 	%f9363, %f9361, %f9357, %f9362;
	selp.f32 	%f9364, 0fBEFFFFFF, 0fBE2AAAA8, %p3185;
	fma.rn.f32 	%f9365, %f9363, %f9357, %f9364;
	fma.rn.f32 	%f9366, %f9365, %f9359, %f9358;
	and.b32  	%r16158, %r20196, 2;
	setp.eq.s32 	%p3186, %r16158, 0;
	mov.f32 	%f9367, 0f00000000;
	sub.f32 	%f9368, %f9367, %f9366;
	selp.f32 	%f9369, %f9366, %f9368, %p3186;
	neg.f32 	%f9355, %f9369;
	// begin inline asm
	{  cvt.rn.f16.f32 %rs4320, %f9355;}

	// end inline asm
	ld.global.u16 	%rs4328, [%rd36+2240];
	ld.global.u16 	%rs4322, [%rd37+2240];
	// begin inline asm
	{mul.f16 %rs4321,%rs4322,%rs4320;
}
	// end inline asm
	// begin inline asm
	{mul.f16 %rs4324,%rs2982,%rs4321;
}
	// end inline asm
	// begin inline asm
	{fma.rn.f16 %rs4327,%rs4328,%rs4319,%rs4324;
}
	// end inline asm
	st.shared.u16 	[%r50+2240], %rs4327;
	// begin inline asm
	{mul.f16 %rs4331,%rs4322,%rs4319;
}
	// end inline asm
	// begin inline asm
	{fma.rn.f16 %rs4334,%rs4328,%rs4320,%rs4331;
}
	// end inline asm
	st.shared.u16 	[%r50+10432], %rs4334;
	mov.u32 	%r20200, %r20588;
	mov.f32 	%f11570, %f11667;
	@%p3184 bra 	$L__BB0_1145;
	setp.eq.f32 	%p3187, %f9356, 0f7F800000;
	@%p3187 bra 	$L__BB0_1144;
	mov.b64 	%rd9477, 0;
	mov.b32 	%r20197, 0;
	mov.u64 	%rd9475, __cudart_i2opi_f;
	mov.b32 	%r16161, %f64;
	shl.b32 	%r16162, %r16161, 8;
	or.b32  	%r16163, %r16162, -2147483648;
	mov.u64 	%rd9476, %rd6;
$L__BB0_1140:
	.pragma "nounroll";
	ld.global.nc.u32 	%r16160, [%rd9475];
	mad.wide.u32 	%rd7840, %r16160, %r16163, %rd9477;
	shr.u64 	%rd9477, %rd7840, 32;
	st.local.u32 	[%rd9476], %rd7840;
	add.s32 	%r20197, %r20197, 1;
	add.s64 	%rd9476, %rd9476, 4;
	add.s64 	%rd9475, %rd9475, 4;
	setp.ne.s32 	%p3188, %r20197, 6;
	@%p3188 bra 	$L__BB0_1140;
	mov.b32 	%r16164, %f64;
	shr.u32 	%r16165, %r16164, 23;
	st.local.u32 	[%rd6+24], %rd9477;
	and.b32  	%r16166, %r16165, 31;
	and.b32  	%r16167, %r16165, 224;
	add.s32 	%r16168, %r16167, -128;
	shr.u32 	%r16169, %r16168, 5;
	mul.wide.u32 	%rd7841, %r16169, 4;
	sub.s64 	%rd7842, %rd6, %rd7841;
	ld.local.u32 	%r20198, [%rd7842+24];
	ld.local.u32 	%r20199, [%rd7842+20];
	setp.eq.s32 	%p3189, %r16166, 0;
	@%p3189 bra 	$L__BB0_1143;
	mov.b32 	%r16170, %f64;
	shr.u32 	%r16171, %r16170, 23;
	and.b32  	%r16172, %r16171, 31;
	shf.l.wrap.b32 	%r20198, %r20199, %r20198, %r16172;
	and.b32  	%r16173, %r16171, 224;
	add.s32 	%r16174, %r16173, -128;
	shr.u32 	%r16175, %r16174, 5;
	mul.wide.u32 	%rd7843, %r16175, 4;
	sub.s64 	%rd7844, %rd6, %rd7843;
	ld.local.u32 	%r16176, [%rd7844+16];
	shf.l.wrap.b32 	%r20199, %r16176, %r20199, %r16172;
$L__BB0_1143:
	shr.u32 	%r16177, %r20198, 30;
	shf.l.wrap.b32 	%r16178, %r20199, %r20198, 2;
	shl.b32 	%r16179, %r20199, 2;
	shr.u32 	%r16180, %r16178, 31;
	add.s32 	%r16181, %r16180, %r16177;
	neg.s32 	%r16182, %r16181;
	mov.b32 	%r16183, %f64;
	setp.lt.s32 	%p3190, %r16183, 0;
	selp.b32 	%r20200, %r16182, %r16181, %p3190;
	xor.b32  	%r16184, %r16178, %r16183;
	shr.s32 	%r16185, %r16178, 31;
	xor.b32  	%r16186, %r16185, %r16178;
	xor.b32  	%r16187, %r16185, %r16179;
	cvt.u64.u32 	%rd7845, %r16186;
	shl.b64 	%rd7846, %rd7845, 32;
	cvt.u64.u32 	%rd7847, %r16187;
	or.b64  	%rd7848, %rd7846, %rd7847;
	cvt.rn.f64.s64 	%fd1111, %rd7848;
	mul.f64 	%fd1112, %fd1111, 0d3BF921FB54442D19;
	cvt.rn.f32.f64 	%f9371, %fd1112;
	neg.f32 	%f9372, %f9371;
	setp.lt.s32 	%p3191, %r16184, 0;
	selp.f32 	%f11570, %f9372, %f9371, %p3191;
	bra.uni 	$L__BB0_1145;
$L__BB0_1144:
	mov.f32 	%f9373, 0f00000000;
	mul.rn.f32 	%f11570, %f64, %f9373;
	mov.b32 	%r20200, 0;
$L__BB0_1145:
	abs.f32 	%f9375, %f64;
	setp.ltu.f32 	%p3192, %f9375, 0f47CE4780;
	add.s32 	%r16189, %r20200, 1;
	mul.rn.f32 	%f9376, %f11570, %f11570;
	and.b32  	%r16190, %r20200, 1;
	setp.eq.b32 	%p3193, %r16190, 1;
	selp.f32 	%f9377, %f11570, 0f3F800000, %p3193;
	fma.rn.f32 	%f9378, %f9376, %f9377, 0f00000000;
	fma.rn.f32 	%f9379, %f9376, 0f37CBAC00, 0fBAB607ED;
	selp.f32 	%f9380, 0fB94D4153, %f9379, %p3193;
	selp.f32 	%f9381, 0f3C0885E4, 0f3D2AAABB, %p3193;
	fma.rn.f32 	%f9382, %f9380, %f9376, %f9381;
	selp.f32 	%f9383, 0fBE2AAAA8, 0fBEFFFFFF, %p3193;
	fma.rn.f32 	%f9384, %f9382, %f9376, %f9383;
	fma.rn.f32 	%f9385, %f9384, %f9378, %f9377;
	and.b32  	%r16191, %r16189, 2;
	setp.eq.s32 	%p3194, %r16191, 0;
	mov.f32 	%f9386, 0f00000000;
	sub.f32 	%f9387, %f9386, %f9385;
	selp.f32 	%f9374, %f9385, %f9387, %p3194;
	// begin inline asm
	{  cvt.rn.f16.f32 %rs4338, %f9374;}

	// end inline asm
	mov.u32 	%r20204, %r20588;
	mov.f32 	%f11571, %f11667;
	@%p3192 bra 	$L__BB0_1153;
	setp.eq.f32 	%p3195, %f9375, 0f7F800000;
	@%p3195 bra 	$L__BB0_1152;
	mov.b64 	%rd9480, 0;
	mov.b32 	%r20201, 0;
	mov.u64 	%rd9478, __cudart_i2opi_f;
	mov.b32 	%r16194, %f64;
	shl.b32 	%r16195, %r16194, 8;
	or.b32  	%r16196, %r16195, -2147483648;
	mov.u64 	%rd9479, %rd5;
$L__BB0_1148:
	.pragma "nounroll";
	ld.global.nc.u32 	%r16193, [%rd9478];
	mad.wide.u32 	%rd7851, %r16193, %r16196, %rd9480;
	shr.u64 	%rd9480, %rd7851, 32;
	st.local.u32 	[%rd9479], %rd7851;
	add.s32 	%r20201, %r20201, 1;
	add.s64 	%rd9479, %rd9479, 4;
	add.s64 	%rd9478, %rd9478, 4;
	setp.ne.s32 	%p3196, %r20201, 6;
	@%p3196 bra 	$L__BB0_1148;
	mov.b32 	%r16197, %f64;
	shr.u32 	%r16198, %r16197, 23;
	st.local.u32 	[%rd5+24], %rd9480;
	and.b32  	%r16199, %r16198, 31;
	and.b32  	%r16200, %r16198, 224;
	add.s32 	%r16201, %r16200, -128;
	shr.u32 	%r16202, %r16201, 5;
	mul.wide.u32 	%rd7852, %r16202, 4;
	sub.s64 	%rd7853, %rd5, %rd7852;
	ld.local.u32 	%r20202, [%rd7853+24];
	ld.local.u32 	%r20203, [%rd7853+20];
	setp.eq.s32 	%p3197, %r16199, 0;
	@%p3197 bra 	$L__BB0_1151;
	mov.b32 	%r16203, %f64;
	shr.u32 	%r16204, %r16203, 23;
	and.b32  	%r16205, %r16204, 31;
	shf.l.wrap.b32 	%r20202, %r20203, %r20202, %r16205;
	and.b32  	%r16206, %r16204, 224;
	add.s32 	%r16207, %r16206, -128;
	shr.u32 	%r16208, %r16207, 5;
	mul.wide.u32 	%rd7854, %r16208, 4;
	sub.s64 	%rd7855, %rd5, %rd7854;
	ld.local.u32 	%r16209, [%rd7855+16];
	shf.l.wrap.b32 	%r20203, %r16209, %r20203, %r16205;
$L__BB0_1151:
	shr.u32 	%r16210, %r20202, 30;
	shf.l.wrap.b32 	%r16211, %r20203, %r20202, 2;
	shl.b32 	%r16212, %r20203, 2;
	shr.u32 	%r16213, %r16211, 31;
	add.s32 	%r16214, %r16213, %r16210;
	neg.s32 	%r16215, %r16214;
	mov.b32 	%r16216, %f64;
	setp.lt.s32 	%p3198, %r16216, 0;
	selp.b32 	%r20204, %r16215, %r16214, %p3198;
	xor.b32  	%r16217, %r16211, %r16216;
	shr.s32 	%r16218, %r16211, 31;
	xor.b32  	%r16219, %r16218, %r16211;
	xor.b32  	%r16220, %r16218, %r16212;
	cvt.u64.u32 	%rd7856, %r16219;
	shl.b64 	%rd7857, %rd7856, 32;
	cvt.u64.u32 	%rd7858, %r16220;
	or.b64  	%rd7859, %rd7857, %rd7858;
	cvt.rn.f64.s64 	%fd1113, %rd7859;
	mul.f64 	%fd1114, %fd1113, 0d3BF921FB54442D19;
	cvt.rn.f32.f64 	%f9389, %fd1114;
	neg.f32 	%f9390, %f9389;
	setp.lt.s32 	%p3199, %r16217, 0;
	selp.f32 	%f11571, %f9390, %f9389, %p3199;
	bra.uni 	$L__BB0_1153;
$L__BB0_1152:
	mov.f32 	%f9391, 0f00000000;
	mul.rn.f32 	%f11571, %f64, %f9391;
	mov.b32 	%r20204, 0;
$L__BB0_1153:
	abs.f32 	%f9393, %f74;
	setp.ltu.f32 	%p3200, %f9393, 0f47CE4780;
	mul.rn.f32 	%f9394, %f11571, %f11571;
	and.b32  	%r16222, %r20204, 1;
	setp.eq.b32 	%p3201, %r16222, 1;
	selp.f32 	%f9395, 0f3F800000, %f11571, %p3201;
	fma.rn.f32 	%f9396, %f9394, %f9395, 0f00000000;
	fma.rn.f32 	%f9397, %f9394, 0f37CBAC00, 0fBAB607ED;
	selp.f32 	%f9398, %f9397, 0fB94D4153, %p3201;
	selp.f32 	%f9399, 0f3D2AAABB, 0f3C0885E4, %p3201;
	fma.rn.f32 	%f9400, %f9398, %f9394, %f9399;
	selp.f32 	%f9401, 0fBEFFFFFF, 0fBE2AAAA8, %p3201;
	fma.rn.f32 	%f9402, %f9400, %f9394, %f9401;
	fma.rn.f32 	%f9403, %f9402, %f9396, %f9395;
	and.b32  	%r16223, %r20204, 2;
	setp.eq.s32 	%p3202, %r16223, 0;
	mov.f32 	%f9404, 0f00000000;
	sub.f32 	%f9405, %f9404, %f9403;
	selp.f32 	%f9406, %f9403, %f9405, %p3202;
	neg.f32 	%f9392, %f9406;
	// begin inline asm
	{  cvt.rn.f16.f32 %rs4339, %f9392;}

	// end inline asm
	ld.global.u16 	%rs4347, [%rd36+2272];
	ld.global.u16 	%rs4341, [%rd37+2272];
	// begin inline asm
	{mul.f16 %rs4340,%rs4341,%rs4339;
}
	// end inline asm
	// begin inline asm
	{mul.f16 %rs4343,%rs2982,%rs4340;
}
	// end inline asm
	// begin inline asm
	{fma.rn.f16 %rs4346,%rs4347,%rs4338,%rs4343;
}
	// end inline asm
	st.shared.u16 	[%r50+2272], %rs4346;
	// begin inline asm
	{mul.f16 %rs4350,%rs4341,%rs4338;
}
	// end inline asm
	// begin inline asm
	{fma.rn.f16 %rs4353,%rs4347,%rs4339,%rs4350;
}
	// end inline asm
	st.shared.u16 	[%r50+10464], %rs4353;
	mov.u32 	%r20208, %r20596;
	mov.f32 	%f11572, %f11669;
	@%p3200 bra 	$L__BB0_1161;
	setp.eq.f32 	%p3203, %f9393, 0f7F800000;
	@%p3203 bra 	$L__BB0_1160;
	mov.b64 	%rd9483, 0;
	mov.b32 	%r20205, 0;
	mov.u64 	%rd9481, __cudart_i2opi_f;
	mov.b32 	%r16226, %f74;
	shl.b32 	%r16227, %r16226, 8;
	or.b32  	%r16228, %r16227, -2147483648;
	mov.u64 	%rd9482, %rd6;
$L__BB0_1156:
	.pragma "nounroll";
	ld.global.nc.u32 	%r16225, [%rd9481];
	mad.wide.u32 	%rd7862, %r16225, %r16228, %rd9483;
	shr.u64 	%rd9483, %rd7862, 32;
	st.local.u32 	[%rd9482], %rd7862;
	add.s32 	%r20205, %r20205, 1;
	add.s64 	%rd9482, %rd9482, 4;
	add.s64 	%rd9481, %rd9481, 4;
	setp.ne.s32 	%p3204, %r20205, 6;
	@%p3204 bra 	$L__BB0_1156;
	mov.b32 	%r16229, %f74;
	shr.u32 	%r16230, %r16229, 23;
	st.local.u32 	[%rd6+24], %rd9483;
	and.b32  	%r16231, %r16230, 31;
	and.b32  	%r16232, %r16230, 224;
	add.s32 	%r16233, %r16232, -128;
	shr.u32 	%r16234, %r16233, 5;
	mul.wide.u32 	%rd7863, %r16234, 4;
	sub.s64 	%rd7864, %rd6, %rd7863;
	ld.local.u32 	%r20206, [%rd7864+24];
	ld.local.u32 	%r20207, [%rd7864+20];
	setp.eq.s32 	%p3205, %r16231, 0;
	@%p3205 bra 	$L__BB0_1159;
	mov.b32 	%r16235, %f74;
	shr.u32 	%r16236, %r16235, 23;
	and.b32  	%r16237, %r16236, 31;
	shf.l.wrap.b32 	%r20206, %r20207, %r20206, %r16237;
	and.b32  	%r16238, %r16236, 224;
	add.s32 	%r16239, %r16238, -128;
	shr.u32 	%r16240, %r16239, 5;
	mul.wide.u32 	%rd7865, %r16240, 4;
	sub.s64 	%rd7866, %rd6, %rd7865;
	ld.local.u32 	%r16241, [%rd7866+16];
	shf.l.wrap.b32 	%r20207, %r16241, %r20207, %r16237;
$L__BB0_1159:
	shr.u32 	%r16242, %r20206, 30;
	shf.l.wrap.b32 	%r16243, %r20207, %r20206, 2;
	shl.b32 	%r16244, %r20207, 2;
	shr.u32 	%r16245, %r16243, 31;
	add.s32 	%r16246, %r16245, %r16242;
	neg.s32 	%r16247, %r16246;
	mov.b32 	%r16248, %f74;
	setp.lt.s32 	%p3206, %r16248, 0;
	selp.b32 	%r20208, %r16247, %r16246, %p3206;
	xor.b32  	%r16249, %r16243, %r16248;
	shr.s32 	%r16250, %r16243, 31;
	xor.b32  	%r16251, %r16250, %r16243;
	xor.b32  	%r16252, %r16250, %r16244;
	cvt.u64.u32 	%rd7867, %r16251;
	shl.b64 	%rd7868, %rd7867, 32;
	cvt.u64.u32 	%rd7869, %r16252;
	or.b64  	%rd7870, %rd7868, %rd7869;
	cvt.rn.f64.s64 	%fd1115, %rd7870;
	mul.f64 	%fd1116, %fd1115, 0d3BF921FB54442D19;
	cvt.rn.f32.f64 	%f9408, %fd1116;
	neg.f32 	%f9409, %f9408;
	setp.lt.s32 	%p3207, %r16249, 0;
	selp.f32 	%f11572, %f9409, %f9408, %p3207;
	bra.uni 	$L__BB0_1161;
$L__BB0_1160:
	mov.f32 	%f9410, 0f00000000;
	mul.rn.f32 	%f11572, %f74, %f9410;
	mov.b32 	%r20208, 0;
$L__BB0_1161:
	abs.f32 	%f9412, %f74;
	setp.ltu.f32 	%p3208, %f9412, 0f47CE4780;
	add.s32 	%r16254, %r20208, 1;
	mul.rn.f32 	%f9413, %f11572, %f11572;
	and.b32  	%r16255, %r20208, 1;
	setp.eq.b32 	%p3209, %r16255, 1;
	selp.f32 	%f9414, %f11572, 0f3F800000, %p3209;
	fma.rn.f32 	%f9415, %f9413, %f9414, 0f00000000;
	fma.rn.f32 	%f9416, %f9413, 0f37CBAC00, 0fBAB607ED;
	selp.f32 	%f9417, 0fB94D4153, %f9416, %p3209;
	selp.f32 	%f9418, 0f3C0885E4, 0f3D2AAABB, %p3209;
	fma.rn.f32 	%f9419, %f9417, %f9413, %f9418;
	selp.f32 	%f9420, 0fBE2AAAA8, 0fBEFFFFFF, %p3209;
	fma.rn.f32 	%f9421, %f9419, %f9413, %f9420;
	fma.rn.f32 	%f9422, %f9421, %f9415, %f9414;
	and.b32  	%r16256, %r16254, 2;
	setp.eq.s32 	%p3210, %r16256, 0;
	mov.f32 	%f9423, 0f00000000;
	sub.f32 	%f9424, %f9423, %f9422;
	selp.f32 	%f9411, %f9422, %f9424, %p3210;
	// begin inline asm
	{  cvt.rn.f16.f32 %rs4357, %f9411;}

	// end inline asm
	mov.u32 	%r20212, %r20596;
	mov.f32 	%f11573, %f11669;
	@%p3208 bra 	$L__BB0_1169;
	setp.eq.f32 	%p3211, %f9412, 0f7F800000;
	@%p3211 bra 	$L__BB0_1168;
	mov.b64 	%rd9486, 0;
	mov.b32 	%r20209, 0;
	mov.u64 	%rd9484, __cudart_i2opi_f;
	mov.b32 	%r16259, %f74;
	shl.b32 	%r16260, %r16259, 8;
	or.b32  	%r16261, %r16260, -2147483648;
	mov.u64 	%rd9485, %rd5;
$L__BB0_1164:
	.pragma "nounroll";
	ld.global.nc.u32 	%r16258, [%rd9484];
	mad.wide.u32 	%rd7873, %r16258, %r16261, %rd9486;
	shr.u64 	%rd9486, %rd7873, 32;
	st.local.u32 	[%rd9485], %rd7873;
	add.s32 	%r20209, %r20209, 1;
	add.s64 	%rd9485, %rd9485, 4;
	add.s64 	%rd9484, %rd9484, 4;
	setp.ne.s32 	%p3212, %r20209, 6;
	@%p3212 bra 	$L__BB0_1164;
	mov.b32 	%r16262, %f74;
	shr.u32 	%r16263, %r16262, 23;
	st.local.u32 	[%rd5+24], %rd9486;
	and.b32  	%r16264, %r16263, 31;
	and.b32  	%r16265, %r16263, 224;
	add.s32 	%r16266, %r16265, -128;
	shr.u32 	%r16267, %r16266, 5;
	mul.wide.u32 	%rd7874, %r16267, 4;
	sub.s64 	%rd7875, %rd5, %rd7874;
	ld.local.u32 	%r20210, [%rd7875+24];
	ld.local.u32 	%r20211, [%rd7875+20];
	setp.eq.s32 	%p3213, %r16264, 0;
	@%p3213 bra 	$L__BB0_1167;
	mov.b32 	%r16268, %f74;
	shr.u32 	%r16269, %r16268, 23;
	and.b32  	%r16270, %r16269, 31;
	shf.l.wrap.b32 	%r20210, %r20211, %r20210, %r16270;
	and.b32  	%r16271, %r16269, 224;
	add.s32 	%r16272, %r16271, -128;
	shr.u32 	%r16273, %r16272, 5;
	mul.wide.u32 	%rd7876, %r16273, 4;
	sub.s64 	%rd7877, %rd5, %rd7876;
	ld.local.u32 	%r16274, [%rd7877+16];
	shf.l.wrap.b32 	%r20211, %r16274, %r20211, %r16270;
$L__BB0_1167:
	shr.u32 	%r16275, %r20210, 30;
	shf.l.wrap.b32 	%r16276, %r20211, %r20210, 2;
	shl.b32 	%r16277, %r20211, 2;
	shr.u32 	%r16278, %r16276, 31;
	add.s32 	%r16279, %r16278, %r16275;
	neg.s32 	%r16280, %r16279;
	mov.b32 	%r16281, %f74;
	setp.lt.s32 	%p3214, %r16281, 0;
	selp.b32 	%r20212, %r16280, %r16279, %p3214;
	xor.b32  	%r16282, %r16276, %r16281;
	shr.s32 	%r16283, %r16276, 31;
	xor.b32  	%r16284, %r16283, %r16276;
	xor.b32  	%r16285, %r16283, %r16277;
	cvt.u64.u32 	%rd7878, %r16284;
	shl.b64 	%rd7879, %rd7878, 32;
	cvt.u64.u32 	%rd7880, %r16285;
	or.b64  	%rd7881, %rd7879, %rd7880;
	cvt.rn.f64.s64 	%fd1117, %rd7881;
	mul.f64 	%fd1118, %fd1117, 0d3BF921FB54442D19;
	cvt.rn.f32.f64 	%f9426, %fd1118;
	neg.f32 	%f9427, %f9426;
	setp.lt.s32 	%p3215, %r16282, 0;
	selp.f32 	%f11573, %f9427, %f9426, %p3215;
	bra.uni 	$L__BB0_1169;
$L__BB0_1168:
	mov.f32 	%f9428, 0f00000000;
	mul.rn.f32 	%f11573, %f74, %f9428;
	mov.b32 	%r20212, 0;
$L__BB0_1169:
	abs.f32 	%f9430, %f84;
	setp.ltu.f32 	%p3216, %f9430, 0f47CE4780;
	mul.rn.f32 	%f9431, %f11573, %f11573;
	and.b32  	%r16287, %r20212, 1;
	setp.eq.b32 	%p3217, %r16287, 1;
	selp.f32 	%f9432, 0f3F800000, %f11573, %p3217;
	fma.rn.f32 	%f9433, %f9431, %f9432, 0f00000000;
	fma.rn.f32 	%f9434, %f9431, 0f37CBAC00, 0fBAB607ED;
	selp.f32 	%f9435, %f9434, 0fB94D4153, %p3217;
	selp.f32 	%f9436, 0f3D2AAABB, 0f3C0885E4, %p3217;
	fma.rn.f32 	%f9437, %f9435, %f9431, %f9436;
	selp.f32 	%f9438, 0fBEFFFFFF, 0fBE2AAAA8, %p3217;
	fma.rn.f32 	%f9439, %f9437, %f9431, %f9438;
	fma.rn.f32 	%f9440, %f9439, %f9433, %f9432;
	and.b32  	%r16288, %r20212, 2;
	setp.eq.s32 	%p3218, %r16288, 0;
	mov.f32 	%f9441, 0f00000000;
	sub.f32 	%f9442, %f9441, %f9440;
	selp.f32 	%f9443, %f9440, %f9442, %p3218;
	neg.f32 	%f9429, %f9443;
	// begin inline asm
	{  cvt.rn.f16.f32 %rs4358, %f9429;}

	// end inline asm
	ld.global.u16 	%rs4366, [%rd36+2304];
	ld.global.u16 	%rs4360, [%rd37+2304];
	// begin inline asm
	{mul.f16 %rs4359,%rs4360,%rs4358;
}
	// end inline asm
	// begin inline asm
	{mul.f16 %rs4362,%rs2982,%rs4359;
}
	// end inline asm
	// begin inline asm
	{fma.rn.f16 %rs4365,%rs4366,%rs4357,%rs4362;
}
	// end inline asm
	st.shared.u16 	[%r50+2304], %rs4365;
	// begin inline asm
	{mul.f16 %rs4369,%rs4360,%rs4357;
}
	// end inline asm
	// begin inline asm
	{fma.rn.f16 %rs4372,%rs4366,%rs4358,%rs4369;
}
	// end inline asm
	st.shared.u16 	[%r50+10496], %rs4372;
	mov.u32 	%r20216, %r20604;
	mov.f32 	%f11574, %f11671;
	@%p3216 bra 	$L__BB0_1177;
	setp.eq.f32 	%p3219, %f9430, 0f7F800000;
	@%p3219 bra 	$L__BB0_1176;
	mov.b64 	%rd9489, 0;
	mov.b32 	%r20213, 0;
	mov.u64 	%rd9487, __cudart_i2opi_f;
	mov.b32 	%r16291, %f84;
	shl.b32 	%r16292, %r16291, 8;
	or.b32  	%r16293, %r16292, -2147483648;
	mov.u64 	%rd9488, %rd6;
$L__BB0_1172:
	.pragma "nounroll";
	ld.global.nc.u32 	%r16290, [%rd9487];
	mad.wide.u32 	%rd7884, %r16290, %r16293, %rd9489;
	shr.u64 	%rd9489, %rd7884, 32;
	st.local.u32 	[%rd9488], %rd7884;
	add.s32 	%r20213, %r20213, 1;
	add.s64 	%rd9488, %rd9488, 4;
	add.s64 	%rd9487, %rd9487, 4;
	setp.ne.s32 	%p3220, %r20213, 6;
	@%p3220 bra 	$L__BB0_1172;
	mov.b32 	%r16294, %f84;
	shr.u32 	%r16295, %r16294, 23;
	st.local.u32 	[%rd6+24], %rd9489;
	and.b32  	%r16296, %r16295, 31;
	and.b32  	%r16297, %r16295, 224;
	add.s32 	%r16298, %r16297, -128;
	shr.u32 	%r16299, %r16298, 5;
	mul.wide.u32 	%rd7885, %r16299, 4;
	sub.s64 	%rd7886, %rd6, %rd7885;
	ld.local.u32 	%r20214, [%rd7886+24];
	ld.local.u32 	%r20215, [%rd7886+20];
	setp.eq.s32 	%p3221, %r16296, 0;
	@%p3221 bra 	$L__BB0_1175;
	mov.b32 	%r16300, %f84;
	shr.u32 	%r16301, %r16300, 23;
	and.b32  	%r16302, %r16301, 31;
	shf.l.wrap.b32 	%r20214, %r20215, %r20214, %r16302;
	and.b32  	%r16303, %r16301, 224;
	add.s32 	%r16304, %r16303, -128;
	shr.u32 	%r16305, %r16304, 5;
	mul.wide.u32 	%rd7887, %r16305, 4;
	sub.s64 	%rd7888, %rd6, %rd7887;
	ld.local.u32 	%r16306, [%rd7888+16];
	shf.l.wrap.b32 	%r20215, %r16306, %r20215, %r16302;
$L__BB0_1175:
	shr.u32 	%r16307, %r20214, 30;
	shf.l.wrap.b32 	%r16308, %r20215, %r20214, 2;
	shl.b32 	%r16309, %r20215, 2;
	shr.u32 	%r16310, %r16308, 31;
	add.s32 	%r16311, %r16310, %r16307;
	neg.s32 	%r16312, %r16311;
	mov.b32 	%r16313, %f84;
	setp.lt.s32 	%p3222, %r16313, 0;
	selp.b32 	%r20216, %r16312, %r16311, %p3222;
	xor.b32  	%r16314, %r16308, %r16313;
	shr.s32 	%r16315, %r16308, 31;
	xor.b32  	%r16316, %r16315, %r16308;
	xor.b32  	%r16317, %r16315, %r16309;
	cvt.u64.u32 	%rd7889, %r16316;
	shl.b64 	%rd7890, %rd7889, 32;
	cvt.u64.u32 	%rd7891, %r16317;
	or.b64  	%rd7892, %rd7890, %rd7891;
	cvt.rn.f64.s64 	%fd1119, %rd7892;
	mul.f64 	%fd1120, %fd1119, 0d3BF921FB54442D19;
	cvt.rn.f32.f64 	%f9445, %fd1120;
	neg.f32 	%f9446, %f9445;
	setp.lt.s32 	%p3223, %r16314, 0;
	selp.f32 	%f11574, %f9446, %f9445, %p3223;
	bra.uni 	$L__BB0_1177;
$L__BB0_1176:
	mov.f32 	%f9447, 0f00000000;
	mul.rn.f32 	%f11574, %f84, %f9447;
	mov.b32 	%r20216, 0;
$L__BB0_1177:
	abs.f32 	%f9449, %f84;
	setp.ltu.f32 	%p3224, %f9449, 0f47CE4780;
	add.s32 	%r16319, %r20216, 1;
	mul.rn.f32 	%f9450, %f11574, %f11574;
	and.b32  	%r16320, %r20216, 1;
	setp.eq.b32 	%p3225, %r16320, 1;
	selp.f32 	%f9451, %f11574, 0f3F800000, %p3225;
	fma.rn.f32 	%f9452, %f9450, %f9451, 0f00000000;
	fma.rn.f32 	%f9453, %f9450, 0f37CBAC00, 0fBAB607ED;
	selp.f32 	%f9454, 0fB94D4153, %f9453, %p3225;
	selp.f32 	%f9455, 0f3C0885E4, 0f3D2AAABB, %p3225;
	fma.rn.f32 	%f9456, %f9454, %f9450, %f9455;
	selp.f32 	%f9457, 0fBE2AAAA8, 0fBEFFFFFF, %p3225;
	fma.rn.f32 	%f9458, %f9456, %f9450, %f9457;
	fma.rn.f32 	%f9459, %f9458, %f9452, %f9451;
	and.b32  	%r16321, %r16319, 2;
	setp.eq.s32 	%p3226, %r16321, 0;
	mov.f32 	%f9460, 0f00000000;
	sub.f32 	%f9461, %f9460, %f9459;
	selp.f32 	%f9448, %f9459, %f9461, %p3226;
	// begin inline asm
	{  cvt.rn.f16.f32 %rs4376, %f9448;}

	// end inline asm
	mov.u32 	%r20220, %r20604;
	mov.f32 	%f11575, %f11671;
	@%p3224 bra 	$L__BB0_1185;
	setp.eq.f32 	%p3227, %f9449, 0f7F800000;
	@%p3227 bra 	$L__BB0_1184;
	mov.b64 	%rd9492, 0;
	mov.b32 	%r20217, 0;
	mov.u64 	%rd9490, __cudart_i2opi_f;
	mov.b32 	%r16324, %f84;
	shl.b32 	%r16325, %r16324, 8;
	or.b32  	%r16326, %r16325, -2147483648;
	mov.u64 	%rd9491, %rd5;
$L__BB0_1180:
	.pragma "nounroll";
	ld.global.nc.u32 	%r16323, [%rd9490];
	mad.wide.u32 	%rd7895, %r16323, %r16326, %rd9492;
	shr.u64 	%rd9492, %rd7895, 32;
	st.local.u32 	[%rd9491], %rd7895;
	add.s32 	%r20217, %r20217, 1;
	add.s64 	%rd9491, %rd9491, 4;
	add.s64 	%rd9490, %rd9490, 4;
	setp.ne.s32 	%p3228, %r20217, 6;
	@%p3228 bra 	$L__BB0_1180;
	mov.b32 	%r16327, %f84;
	shr.u32 	%r16328, %r16327, 23;
	st.local.u32 	[%rd5+24], %rd9492;
	and.b32  	%r16329, %r16328, 31;
	and.b32  	%r16330, %r16328, 224;
	add.s32 	%r16331, %r16330, -128;
	shr.u32 	%r16332, %r16331, 5;
	mul.wide.u32 	%rd7896, %r16332, 4;
	sub.s64 	%rd7897, %rd5, %rd7896;
	ld.local.u32 	%r20218, [%rd7897+24];
	ld.local.u32 	%r20219, [%rd7897+20];
	setp.eq.s32 	%p3229, %r16329, 0;
	@%p3229 bra 	$L__BB0_1183;
	mov.b32 	%r16333, %f84;
	shr.u32 	%r16334, %r16333, 23;
	and.b32  	%r16335, %r16334, 31;
	shf.l.wrap.b32 	%r20218, %r20219, %r20218, %r16335;
	and.b32  	%r16336, %r16334, 224;
	add.s32 	%r16337, %r16336, -128;
	shr.u32 	%r16338, %r16337, 5;
	mul.wide.u32 	%rd7898, %r16338, 4;
	sub.s64 	%rd7899, %rd5, %rd7898;
	ld.local.u32 	%r16339, [%rd7899+16];
	shf.l.wrap.b32 	%r20219, %r16339, %r20219, %r16335;
$L__BB0_1183:
	shr.u32 	%r16340, %r20218, 30;
	shf.l.wrap.b32 	%r16341, %r20219, %r20218, 2;
	shl.b32 	%r16342, %r20219, 2;
	shr.u32 	%r16343, %r16341, 31;
	add.s32 	%r16344, %r16343, %r16340;
	neg.s32 	%r16345, %r16344;
	mov.b32 	%r16346, %f84;
	setp.lt.s32 	%p3230, %r16346, 0;
	selp.b32 	%r20220, %r16345, %r16344, %p3230;
	xor.b32  	%r16347, %r16341, %r16346;
	shr.s32 	%r16348, %r16341, 31;
	xor.b32  	%r16349, %r16348, %r16341;
	xor.b32  	%r16350, %r16348, %r16342;
	cvt.u64.u32 	%rd7900, %r16349;
	shl.b64 	%rd7901, %rd7900, 32;
	cvt.u64.u32 	%rd7902, %r16350;
	or.b64  	%rd7903, %rd7901, %rd7902;
	cvt.rn.f64.s64 	%fd1121, %rd7903;
	mul.f64 	%fd1122, %fd1121, 0d3BF921FB54442D19;
	cvt.rn.f32.f64 	%f9463, %fd1122;
	neg.f32 	%f9464, %f9463;
	setp.lt.s32 	%p3231, %r16347, 0;
	selp.f32 	%f11575, %f9464, %f9463, %p3231;
	bra.uni 	$L__BB0_1185;
$L__BB0_1184:
	mov.f32 	%f9465, 0f00000000;
	mul.rn.f32 	%f11575, %f84, %f9465;
	mov.b32 	%r20220, 0;
$L__BB0_1185:
	abs.f32 	%f9467, %f94;
	setp.ltu.f32 	%p3232, %f9467, 0f47CE4780;
	mul.rn.f32 	%f9468, %f11575, %f11575;
	and.b32  	%r16352, %r20220, 1;
	setp.eq.b32 	%p3233, %r16352, 1;
	selp.f32 	%f9469, 0f3F800000, %f11575, %p3233;
	fma.rn.f32 	%f9470, %f9468, %f9469, 0f00000000;
	fma.rn.f32 	%f9471, %f9468, 0f37CBAC00, 0fBAB607ED;
	selp.f32 	%f9472, %f9471, 0fB94D4153, %p3233;
	selp.f32 	%f9473, 0f3D2AAABB, 0f3C0885E4, %p3233;
	fma.rn.f32 	%f9474, %f9472, %f9468, %f9473;
	selp.f32 	%f9475, 0fBEFFFFFF, 0fBE2AAAA8, %p3233;
	fma.rn.f32 	%f9476, %f9474, %f9468, %f9475;
	fma.rn.f32 	%f9477, %f9476, %f9470, %f9469;
	and.b32  	%r16353, %r20220, 2;
	setp.eq.s32 	%p3234, %r16353, 0;
	mov.f32 	%f9478, 0f00000000;
	sub.f32 	%f9479, %f9478, %f9477;
	selp.f32 	%f9480, %f9477, %f9479, %p3234;
	neg.f32 	%f9466, %f9480;
	// begin inline asm
	{  cvt.rn.f16.f32 %rs4377, %f9466;}

	// end inline asm
	ld.global.u16 	%rs4385, [%rd36+2336];
	ld.global.u16 	%rs4379, [%rd37+2336];
	// begin inline asm
	{mul.f16 %rs4378,%rs4379,%rs4377;
}
	// end inline asm
	// begin inline asm
	{mul.f16 %rs4381,%rs2982,%rs4378;
}
	// end inline asm
	// begin inline asm
	{fma.rn.f16 %rs4384,%rs4385,%rs4376,%rs4381;
}
	// end inline asm
	st.shared.u16 	[%r50+2336], %rs4384;
	// begin inline asm
	{mul.f16 %rs4388,%rs4379,%rs4376;
}
	// end inline asm
	// begin inline asm
	{fma.rn.f16 %rs4391,%rs4385,%rs4377,%rs4388;
}
	// end inline asm
	st.shared.u16 	[%r50+10528], %rs4391;
	mov.u32 	%r20224, %r20612;
	mov.f32 	%f11576, %f11673;
	@%p3232 bra 	$L__BB0_1193;
	setp.eq.f32 	%p3235, %f9467, 0f7F800000;
	@%p3235 bra 	$L__BB0_1192;
	mov.b64 	%rd9495, 0;
	mov.b32 	%r20221, 0;
	mov.u64 	%rd9493, __cudart_i2opi_f;
	mov.b32 	%r16356, %f94;
	shl.b32 	%r16357, %r16356, 8;
	or.b32  	%r16358, %r16357, -2147483648;
	mov.u64 	%rd9494, %rd6;
$L__BB0_1188:
	.pragma "nounroll";
	ld.global.nc.u32 	%r16355, [%rd9493];
	mad.wide.u32 	%rd7906, %r16355, %r16358, %rd9495;
	shr.u64 	%rd9495, %rd7906, 32;
	st.local.u32 	[%rd9494], %rd7906;
	add.s32 	%r20221, %r20221, 1;
	add.s64 	%rd9494, %rd9494, 4;
	add.s64 	%rd9493, %rd9493, 4;
	setp.ne.s32 	%p3236, %r20221, 6;
	@%p3236 bra 	$L__BB0_1188;
	mov.b32 	%r16359, %f94;
	shr.u32 	%r16360, %r16359, 23;
	st.local.u32 	[%rd6+24], %rd9495;
	and.b32  	%r16361, %r16360, 31;
	and.b32  	%r16362, %r16360, 224;
	add.s32 	%r16363, %r16362, -128;
	shr.u32 	%r16364, %r16363, 5;
	mul.wide.u32 	%rd7907, %r16364, 4;
	sub.s64 	%rd7908, %rd6, %rd7907;
	ld.local.u32 	%r20222, [%rd7908+24];
	ld.local.u32 	%r20223, [%rd7908+20];
	setp.eq.s32 	%p3237, %r16361, 0;
	@%p3237 bra 	$L__BB0_1191;
	mov.b32 	%r16365, %f94;
	shr.u32 	%r16366, %r16365, 23;
	and.b32  	%r16367, %r16366, 31;
	shf.l.wrap.b32 	%r20222, %r20223, %r20222, %r16367;
	and.b32  	%r16368, %r16366, 224;
	add.s32 	%r16369, %r16368, -128;
	shr.u32 	%r16370, %r16369, 5;
	mul.wide.u32 	%rd7909, %r16370, 4;
	sub.s64 	%rd7910, %rd6, %rd7909;
	ld.local.u32 	%r16371, [%rd7910+16];
	shf.l.wrap.b32 	%r20223, %r16371, %r20223, %r16367;
$L__BB0_1191:
	shr.u32 	%r16372, %r20222, 30;
	shf.l.wrap.b32 	%r16373, %r20223, %r20222, 2;
	shl.b32 	%r16374, %r20223, 2;
	shr.u32 	%r16375, %r16373, 31;
	add.s32 	%r16376, %r16375, %r16372;
	neg.s32 	%r16377, %r16376;
	mov.b32 	%r16378, %f94;
	setp.lt.s32 	%p3238, %r16378, 0;
	selp.b32 	%r20224, %r16377, %r16376, %p3238;
	xor.b32  	%r16379, %r16373, %r16378;
	shr.s32 	%r16380, %r16373, 31;
	xor.b32  	%r16381, %r16380, %r16373;
	xor.b32  	%r16382, %r16380, %r16374;
	cvt.u64.u32 	%rd7911, %r16381;
	shl.b64 	%rd7912, %rd7911, 32;
	cvt.u64.u32 	%rd7913, %r16382;
	or.b64  	%rd7914, %rd7912, %rd7913;
	cvt.rn.f64.s64 	%fd1123, %rd7914;
	mul.f64 	%fd1124, %fd1123, 0d3BF921FB54442D19;
	cvt.rn.f32.f64 	%f9482, %fd1124;
	neg.f32 	%f9483, %f9482;
	setp.lt.s32 	%p3239, %r16379, 0;
	selp.f32 	%f11576, %f9483, %f9482, %p3239;
	bra.uni 	$L__BB0_1193;
$L__BB0_1192:
	mov.f32 	%f9484, 0f00000000;
	mul.rn.f32 	%f11576, %f94, %f9484;
	mov.b32 	%r20224, 0;
$L__BB0_1193:
	abs.f32 	%f9486, %f94;
	setp.ltu.f32 	%p3240, %f9486, 0f47CE4780;
	add.s32 	%r16384, %r20224, 1;
	mul.rn.f32 	%f9487, %f11576, %f11576;
	and.b32  	%r16385, %r20224, 1;
	setp.eq.b32 	%p3241, %r16385, 1;
	selp.f32 	%f9488, %f11576, 0f3F800000, %p3241;
	fma.rn.f32 	%f9489, %f9487, %f9488, 0f00000000;
	fma.rn.f32 	%f9490, %f9487, 0f37CBAC00, 0fBAB607ED;
	selp.f32 	%f9491, 0fB94D4153, %f9490, %p3241;
	selp.f32 	%f9492, 0f3C0885E4, 0f3D2AAABB, %p3241;
	fma.rn.f32 	%f9493, %f9491, %f9487, %f9492;
	selp.f32 	%f9494, 0fBE2AAAA8, 0fBEFFFFFF, %p3241;
	fma.rn.f32 	%f9495, %f9493, %f9487, %f9494;
	fma.rn.f32 	%f9496, %f9495, %f9489, %f9488;
	and.b32  	%r16386, %r16384, 2;
	setp.eq.s32 	%p3242, %r16386, 0;
	mov.f32 	%f9497, 0f00000000;
	sub.f32 	%f9498, %f9497, %f9496;
	selp.f32 	%f9485, %f9496, %f9498, %p3242;
	// begin inline asm
	{  cvt.rn.f16.f32 %rs4395, %f9485;}

	// end inline asm
	mov.u32 	%r20228, %r20612;
	mov.f32 	%f11577, %f11673;
	@%p3240 bra 	$L__BB0_1201;
	setp.eq.f32 	%p3243, %f9486, 0f7F800000;
	@%p3243 bra 	$L__BB0_1200;
	mov.b64 	%rd9498, 0;
	mov.b32 	%r20225, 0;
	mov.u64 	%rd9496, __cudart_i2opi_f;
	mov.b32 	%r16389, %f94;
	shl.b32 	%r16390, %r16389, 8;
	or.b32  	%r16391, %r16390, -2147483648;
	mov.u64 	%rd9497, %rd5;
$L__BB0_1196:
	.pragma "nounroll";
	ld.global.nc.u32 	%r16388, [%rd9496];
	mad.wide.u32 	%rd7917, %r16388, %r16391, %rd9498;
	shr.u64 	%rd9498, %rd7917, 32;
	st.local.u32 	[%rd9497], %rd7917;
	add.s32 	%r20225, %r20225, 1;
	add.s64 	%rd9497, %rd9497, 4;
	add.s64 	%rd9496, %rd9496, 4;
	setp.ne.s32 	%p3244, %r20225, 6;
	@%p3244 bra 	$L__BB0_1196;
	mov.b32 	%r16392, %f94;
	shr.u32 	%r16393, %r16392, 23;
	st.local.u32 	[%rd5+24], %rd9498;
	and.b32  	%r16394, %r16393, 31;
	and.b32  	%r16395, %r16393, 224;
	add.s32 	%r16396, %r16395, -128;
	shr.u32 	%r16397, %r16396, 5;
	mul.wide.u32 	%rd7918, %r16397, 4;
	sub.s64 	%rd7919, %rd5, %rd7918;
	ld.local.u32 	%r20226, [%rd7919+24];
	ld.local.u32 	%r20227, [%rd7919+20];
	setp.eq.s32 	%p3245, %r16394, 0;
	@%p3245 bra 	$L__BB0_1199;
	mov.b32 	%r16398, %f94;
	shr.u32 	%r16399, %r16398, 23;
	and.b32  	%r16400, %r16399, 31;
	shf.l.wrap.b32 	%r20226, %r20227, %r20226, %r16400;
	and.b32  	%r16401, %r16399, 224;
	add.s32 	%r16402, %r16401, -128;
	shr.u32 	%r16403, %r16402, 5;
	mul.wide.u32 	%rd7920, %r16403, 4;
	sub.s64 	%rd7921, %rd5, %rd7920;
	ld.local.u32 	%r16404, [%rd7921+16];
	shf.l.wrap.b32 	%r20227, %r16404, %r20227, %r16400;
$L__BB0_1199:
	shr.u32 	%r16405, %r20226, 30;
	shf.l.wrap.b32 	%r16406, %r20227, %r20226, 2;
	shl.b32 	%r16407, %r20227, 2;
	shr.u32 	%r16408, %r16406, 31;
	add.s32 	%r16409, %r16408, %r16405;
	neg.s32 	%r16410, %r16409;
	mov.b32 	%r16411, %f94;
	setp.lt.s32 	%p3246, %r16411, 0;
	selp.b32 	%r20228, %r16410, %r16409, %p3246;
	xor.b32  	%r16412, %r16406, %r16411;
	shr.s32 	%r16413, %r16406, 31;
	xor.b32  	%r16414, %r16413, %r16406;
	xor.b32  	%r16415, %r16413, %r16407;
	cvt.u64.u32 	%rd7922, %r16414;
	shl.b64 	%rd7923, %rd7922, 32;
	cvt.u64.u32 	%rd7924, %r16415;
	or.b64  	%rd7925, %rd7923, %rd7924;
	cvt.rn.f64.s64 	%fd1125, %rd7925;
	mul.f64 	%fd1126, %fd1125, 0d3BF921FB54442D19;
	cvt.rn.f32.f64 	%f9500, %fd1126;
	neg.f32 	%f9501, %f9500;
	setp.lt.s32 	%p3247, %r16412, 0;
	selp.f32 	%f11577, %f9501, %f9500, %p3247;
	bra.uni 	$L__BB0_1201;
$L__BB0_1200:
	mov.f32 	%f9502, 0f00000000;
	mul.rn.f32 	%f11577, %f94, %f9502;
	mov.b32 	%r20228, 0;
$L__BB0_1201:
	abs.f32 	%f9504, %f104;
	setp.ltu.f32 	%p3248, %f9504, 0f47CE4780;
	mul.rn.f32 	%f9505, %f11577, %f11577;
	and.b32  	%r16417, %r20228, 1;
	setp.eq.b32 	%p3249, %r16417, 1;
	selp.f32 	%f9506, 0f3F800000, %f11577, %p3249;
	fma.rn.f32 	%f9507, %f9505, %f9506, 0f00000000;
	fma.rn.f32 	%f9508, %f9505, 0f37CBAC00, 0fBAB607ED;
	selp.f32 	%f9509, %f9508, 0fB94D4153, %p3249;
	selp.f32 	%f9510, 0f3D2AAABB, 0f3C0885E4, %p3249;
	fma.rn.f32 	%f9511, %f9509, %f9505, %f9510;
	selp.f32 	%f9512, 0fBEFFFFFF, 0fBE2AAAA8, %p3249;
	fma.rn.f32 	%f9513, %f9511, %f9505, %f9512;
	fma.rn.f32 	%f9514, %f9513, %f9507, %f9506;
	and.b32  	%r16418, %r20228, 2;
	setp.eq.s32 	%p3250, %r16418, 0;
	mov.f32 	%f9515, 0f00000000;
	sub.f32 	%f9516, %f9515, %f9514;
	selp.f32 	%f9517, %f9514, %f9516, %p3250;
	neg.f32 	%f9503, %f9517;
	// begin inline asm
	{  cvt.rn.f16.f32 %rs4396, %f9503;}

	// end inline asm
	ld.global.u16 	%rs4404, [%rd36+2368];
	ld.global.u16 	%rs4398, [%rd37+2368];
	// begin inline asm
	{mul.f16 %rs4397,%rs4398,%rs4396;
}
	// end inline asm
	// begin inline asm
	{mul.f16 %rs4400,%rs2982,%rs4397;
}
	// end inline asm
	// begin inline asm
	{fma.rn.f16 %rs4403,%rs4404,%rs4395,%rs4400;
}
	// end inline asm
	st.shared.u16 	[%r50+2368], %rs4403;
	// begin inline asm
	{mul.f16 %rs4407,%rs4398,%rs4395;
}
	// end inline asm
	// begin inline asm
	{fma.rn.f16 %rs4410,%rs4404,%rs4396,%rs4407;
}
	// end inline asm
	st.shared.u16 	[%r50+10560], %rs4410;
	mov.u32 	%r20232, %r20620;
	mov.f32 	%f11578, %f11675;
	@%p3248 bra 	$L__BB0_1209;
	setp.eq.f32 	%p3251, %f9504, 0f7F800000;
	@%p3251 bra 	$L__BB0_1208;
	mov.b64 	%rd9501, 0;
	mov.b32 	%r20229, 0;
	mov.u64 	%rd9499, __cudart_i2opi_f;
	mov.b32 	%r16421, %f104;
	shl.b32 	%r16422, %r16421, 8;
	or.b32  	%r16423, %r16422, -2147483648;
	mov.u64 	%rd9500, %rd6;
$L__BB0_1204:
	.pragma "nounroll";
	ld.global.nc.u32 	%r16420, [%rd9499];
	mad.wide.u32 	%rd7928, %r16420, %r16423, %rd9501;
	shr.u64 	%rd9501, %rd7928, 32;
	st.local.u32 	[%rd9500], %rd7928;
	add.s32 	%r20229, %r20229, 1;
	add.s64 	%rd9500, %rd9500, 4;
	add.s64 	%rd9499, %rd9499, 4;
	setp.ne.s32 	%p3252, %r20229, 6;
	@%p3252 bra 	$L__BB0_1204;
	mov.b32 	%r16424, %f104;
	shr.u32 	%r16425, %r16424, 23;
	st.local.u32 	[%rd6+24], %rd9501;
	and.b32  	%r16426, %r16425, 31;
	and.b32  	%r16427, %r16425, 224;
	add.s32 	%r16428, %r16427, -128;
	shr.u32 	%r16429, %r16428, 5;
	mul.wide.u32 	%rd7929, %r16429, 4;
	sub.s64 	%rd7930, %rd6, %rd7929;
	ld.local.u32 	%r20230, [%rd7930+24];
	ld.local.u32 	%r20231, [%rd7930+20];
	setp.eq.s32 	%p3253, %r16426, 0;
	@%p3253 bra 	$L__BB0_1207;
	mov.b32 	%r16430, %f104;
	shr.u32 	%r16431, %r16430, 23;
	and.b32  	%r16432, %r16431, 31;
	shf.l.wrap.b32 	%r20230, %r20231, %r20230, %r16432;
	and.b32  	%r16433, %r16431, 224;
	add.s32 	%r16434, %r16433, -128;
	shr.u32 	%r16435, %r16434, 5;
	mul.wide.u32 	%rd7931, %r16435, 4;
	sub.s64 	%rd7932, %rd6, %rd7931;
	ld.local.u32 	%r16436, [%rd7932+16];
	shf.l.wrap.b32 	%r20231, %r16436, %r20231, %r16432;
$L__BB0_1207:
	shr.u32 	%r16437, %r20230, 30;
	shf.l.wrap.b32 	%r16438, %r20231, %r20230, 2;
	shl.b32 	%r16439, %r20231, 2;
	shr.u32 	%r16440, %r16438, 31;
	add.s32 	%r16441, %r16440, %r16437;
	neg.s32 	%r16442, %r16441;
	mov.b32 	%r16443, %f104;
	setp.lt.s32 	%p3254, %r16443, 0;
	selp.b32 	%r20232, %r16442, %r16441, %p3254;
	xor.b32  	%r16444, %r16438, %r16443;
	shr.s32 	%r16445, %r16438, 31;
	xor.b32  	%r16446, %r16445, %r16438;
	xor.b32  	%r16447, %r16445, %r16439;
	cvt.u64.u32 	%rd7933, %r16446;
	shl.b64 	%rd7934, %rd7933, 32;
	cvt.u64.u32 	%rd7935, %r16447;
	or.b64  	%rd7936, %rd7934, %rd7935;
	cvt.rn.f64.s64 	%fd1127, %rd7936;
	mul.f64 	%fd1128, %fd1127, 0d3BF921FB54442D19;
	cvt.rn.f32.f64 	%f9519, %fd1128;
	neg.f32 	%f9520, %f9519;
	setp.lt.s32 	%p3255, %r16444, 0;
	selp.f32 	%f11578, %f9520, %f9519, %p3255;
	bra.uni 	$L__BB0_1209;
$L__BB0_1208:
	mov.f32 	%f9521, 0f00000000;
	mul.rn.f32 	%f11578, %f104, %f9521;
	mov.b32 	%r20232, 0;
$L__BB0_1209:
	abs.f32 	%f9523, %f104;
	setp.ltu.f32 	%p3256, %f9523, 0f47CE4780;
	add.s32 	%r16449, %r20232, 1;
	mul.rn.f32 	%f9524, %f11578, %f11578;
	and.b32  	%r16450, %r20232, 1;
	setp.eq.b32 	%p3257, %r16450, 1;
	selp.f32 	%f9525, %f11578, 0f3F800000, %p3257;
	fma.rn.f32 	%f9526, %f9524, %f9525, 0f00000000;
	fma.rn.f32 	%f9527, %f9524, 0f37CBAC00, 0fBAB607ED;
	selp.f32 	%f9528, 0fB94D4153, %f9527, %p3257;
	selp.f32 	%f9529, 0f3C0885E4, 0f3D2AAABB, %p3257;
	fma.rn.f32 	%f9530, %f9528, %f9524, %f9529;
	selp.f32 	%f9531, 0fBE2AAAA8, 0fBEFFFFFF, %p3257;
	fma.rn.f32 	%f9532, %f9530, %f9524, %f9531;
	fma.rn.f32 	%f9533, %f9532, %f9526, %f9525;
	and.b32  	%r16451, %r16449, 2;
	setp.eq.s32 	%p3258, %r16451, 0;
	mov.f32 	%f9534, 0f00000000;
	sub.f32 	%f9535, %f9534, %f9533;
	selp.f32 	%f9522, %f9533, %f9535, %p3258;
	// begin inline asm
	{  cvt.rn.f16.f32 %rs4414, %f9522;}

	// end inline asm
	mov.u32 	%r20236, %r20620;
	mov.f32 	%f11579, %f11675;
	@%p3256 bra 	$L__BB0_1217;
	setp.eq.f32 	%p3259, %f9523, 0f7F800000;
	@%p3259 bra 	$L__BB0_1216;
	mov.b64 	%rd9504, 0;
	mov.b32 	%r20233, 0;
	mov.u64 	%rd9502, __cudart_i2opi_f;
	mov.b32 	%r16454, %f104;
	shl.b32 	%r16455, %r16454, 8;
	or.b32  	%r16456, %r16455, -2147483648;
	mov.u64 	%rd9503, %rd5;
$L__BB0_1212:
	.pragma "nounroll";
	ld.global.nc.u32 	%r16453, [%rd9502];
	mad.wide.u32 	%rd7939, %r16453, %r16456, %rd9504;
	shr.u64 	%rd9504, %rd7939, 32;
	st.local.u32 	[%rd9503], %rd7939;
	add.s32 	%r20233, %r20233, 1;
	add.s64 	%rd9503, %rd9503, 4;
	add.s64 	%rd9502, %rd9502, 4;
	setp.ne.s32 	%p3260, %r20233, 6;
	@%p3260 bra 	$L__BB0_1212;
	mov.b32 	%r16457, %f104;
	shr.u32 	%r16458, %r16457, 23;
	st.local.u32 	[%rd5+24], %rd9504;
	and.b32  	%r16459, %r16458, 31;
	and.b32  	%r16460, %r16458, 224;
	add.s32 	%r16461, %r16460, -128;
	shr.u32 	%r16462, %r16461, 5;
	mul.wide.u32 	%rd7940, %r16462, 4;
	sub.s64 	%rd7941, %rd5, %rd7940;
	ld.local.u32 	%r20234, [%rd7941+24];
	ld.local.u32 	%r20235, [%rd7941+20];
	setp.eq.s32 	%p3261, %r16459, 0;
	@%p3261 bra 	$L__BB0_1215;
	mov.b32 	%r16463, %f104;
	shr.u32 	%r16464, %r16463, 23;
	and.b32  	%r16465, %r16464, 31;
	shf.l.wrap.b32 	%r20234, %r20235, %r20234, %r16465;
	and.b32  	%r16466, %r16464, 224;
	add.s32 	%r16467, %r16466, -128;
	shr.u32 	%r16468, %r16467, 5;
	mul.wide.u32 	%rd7942, %r16468, 4;
	sub.s64 	%rd7943, %rd5, %rd7942;
	ld.local.u32 	%r16469, [%rd7943+16];
	shf.l.wrap.b32 	%r20235, %r16469, %r20235, %r16465;
$L__BB0_1215:
	shr.u32 	%r16470, %r20234, 30;
	shf.l.wrap.b32 	%r16471, %r20235, %r20234, 2;
	shl.b32 	%r16472, %r20235, 2;
	shr.u32 	%r16473, %r16471, 31;
	add.s32 	%r16474, %r16473, %r16470;
	neg.s32 	%r16475, %r16474;
	mov.b32 	%r16476, %f104;
	setp.lt.s32 	%p3262, %r16476, 0;
	selp.b32 	%r20236, %r16475, %r16474, %p3262;
	xor.b32  	%r16477, %r16471, %r16476;
	shr.s32 	%r16478, %r16471, 31;
	xor.b32  	%r16479, %r16478, %r16471;
	xor.b32  	%r16480, %r16478, %r16472;
	cvt.u64.u32 	%rd7944, %r16479;
	shl.b64 	%rd7945, %rd7944, 32;
	cvt.u64.u32 	%rd7946, %r16480;
	or.b64  	%rd7947, %rd7945, %rd7946;
	cvt.rn.f64.s64 	%fd1129, %rd7947;
	mul.f64 	%fd1130, %fd1129, 0d3BF921FB54442D19;
	cvt.rn.f32.f64 	%f9537, %fd1130;
	neg.f32 	%f9538, %f9537;
	setp.lt.s32 	%p3263, %r16477, 0;
	selp.f32 	%f11579, %f9538, %f9537, %p3263;
	bra.uni 	$L__BB0_1217;
$L__BB0_1216:
	mov.f32 	%f9539, 0f00000000;
	mul.rn.f32 	%f11579, %f104, %f9539;
	mov.b32 	%r20236, 0;
$L__BB0_1217:
	abs.f32 	%f9541, %f113;
	setp.ltu.f32 	%p3264, %f9541, 0f47CE4780;
	mul.rn.f32 	%f9542, %f11579, %f11579;
	and.b32  	%r16482, %r20236, 1;
	setp.eq.b32 	%p3265, %r16482, 1;
	selp.f32 	%f9543, 0f3F800000, %f11579, %p3265;
	fma.rn.f32 	%f9544, %f9542, %f9543, 0f00000000;
	fma.rn.f32 	%f9545, %f9542, 0f37CBAC00, 0fBAB607ED;
	selp.f32 	%f9546, %f9545, 0fB94D4153, %p3265;
	selp.f32 	%f9547, 0f3D2AAABB, 0f3C0885E4, %p3265;
	fma.rn.f32 	%f9548, %f9546, %f9542, %f9547;
	selp.f32 	%f9549, 0fBEFFFFFF, 0fBE2AAAA8, %p3265;
	fma.rn.f32 	%f9550, %f9548, %f9542, %f9549;
	fma.rn.f32 	%f9551, %f9550, %f9544, %f9543;
	and.b32  	%r16483, %r20236, 2;
	setp.eq.s32 	%p3266, %r16483, 0;
	mov.f32 	%f9552, 0f00000000;
	sub.f32 	%f9553, %f9552, %f9551;
	selp.f32 	%f9554, %f9551, %f9553, %p3266;
	neg.f32 	%f9540, %f9554;
	// begin inline asm
	{  cvt.rn.f16.f32 %rs4415, %f9540;}

	// end inline asm
	ld.global.u16 	%rs4423, [%rd36+2400];
	ld.global.u16 	%rs4417, [%rd37+2400];
	// begin inline asm
	{mul.f16 %rs4416,%rs4417,%rs4415;
}
	// end inline asm
	// begin inline asm
	{mul.f16 %rs4419,%rs2982,%rs4416;
}
	// end inline asm
	// begin inline asm
	{fma.rn.f16 %rs4422,%rs4423,%rs4414,%rs4419;
}
	// end inline asm
	st.shared.u16 	[%r50+2400], %rs4422;
	// begin inline asm
	{mul.f16 %rs4426,%rs4417,%rs4414;
}
	// end inline asm
	// begin inline asm
	{fma.rn.f16 %rs4429,%rs4423,%rs4415,%rs4426;
}
	// end inline asm
	st.shared.u16 	[%r50+10592], %rs4429;
	mov.u32 	%r20240, %r20628;
	mov.f32 	%f11580, %f11677;
	@%p3264 bra 	$L__BB0_1225;
	setp.eq.f32 	%p3267, %f9541, 0f7F800000;
	@%p3267 bra 	$L__BB0_1224;
	mov.b64 	%rd9507, 0;
	mov.b32 	%r20237, 0;
	mov.u64 	%rd9505, __cudart_i2opi_f;
	mov.b32 	%r16486, %f113;
	shl.b32 	%r16487, %r16486, 8;
	or.b32  	%r16488, %r16487, -2147483648;
	mov.u64 	%rd9506, %rd6;
$L__BB0_1220:
	.pragma "nounroll";
	ld.global.nc.u32 	%r16485, [%rd9505];
	mad.wide.u32 	%rd7950, %r16485, %r16488, %rd9507;
	shr.u64 	%rd9507, %rd7950, 32;
	st.local.u32 	[%rd9506], %rd7950;
	add.s32 	%r20237, %r20237, 1;
	add.s64 	%rd9506, %rd9506, 4;
	add.s64 	%rd9505, %rd9505, 4;
	setp.ne.s32 	%p3268, %r20237, 6;
	@%p3268 bra 	$L__BB0_1220;
	mov.b32 	%r16489, %f113;
	shr.u32 	%r16490, %r16489, 23;
	st.local.u32 	[%rd6+24], %rd9507;
	and.b32  	%r16491, %r16490, 31;
	and.b32  	%r16492, %r16490, 224;
	add.s32 	%r16493, %r16492, -128;
	shr.u32 	%r16494, %r16493, 5;
	mul.wide.u32 	%rd7951, %r16494, 4;
	sub.s64 	%rd7952, %rd6, %rd7951;
	ld.local.u32 	%r20238, [%rd7952+24];
	ld.local.u32 	%r20239, [%rd7952+20];
	setp.eq.s32 	%p3269, %r16491, 0;
	@%p3269 bra 	$L__BB0_1223;
	mov.b32 	%r16495, %f113;
	shr.u32 	%r16496, %r16495, 23;
	and.b32  	%r16497, %r16496, 31;
	shf.l.wrap.b32 	%r20238, %r20239, %r20238, %r16497;
	and.b32  	%r16498, %r16496, 224;
	add.s32 	%r16499, %r16498, -128;
	shr.u32 	%r16500, %r16499, 5;
	mul.wide.u32 	%rd7953, %r16500, 4;
	sub.s64 	%rd7954, %rd6, %rd7953;
	ld.local.u32 	%r16501, [%rd7954+16];
	shf.l.wrap.b32 	%r20239, %r16501, %r20239, %r16497;
$L__BB0_1223:
	shr.u32 	%r16502, %r20238, 30;
	shf.l.wrap.b32 	%r16503, %r20239, %r20238, 2;
	shl.b32 	%r16504, %r20239, 2;
	shr.u32 	%r16505, %r16503, 31;
	add.s32 	%r16506, %r16505, %r16502;
	neg.s32 	%r16507, %r16506;
	mov.b32 	%r16508, %f113;
	setp.lt.s32 	%p3270, %r16508, 0;
	selp.b32 	%r20240, %r16507, %r16506, %p3270;
	xor.b32  	%r16509, %r16503, %r16508;
	shr.s32 	%r16510, %r16503, 31;
	xor.b32  	%r16511, %r16510, %r16503;
	xor.b32  	%r16512, %r16510, %r16504;
	cvt.u64.u32 	%rd7955, %r16511;
	shl.b64 	%rd7956, %rd7955, 32;
	cvt.u64.u32 	%rd7957, %r16512;
	or.b64  	%rd7958, %rd7956, %rd7957;
	cvt.rn.f64.s64 	%fd1131, %rd7958;
	mul.f64 	%fd1132, %fd1131, 0d3BF921FB54442D19;
	cvt.rn.f32.f64 	%f9556, %fd1132;
	neg.f32 	%f9557, %f9556;
	setp.lt.s32 	%p3271, %r16509, 0;
	selp.f32 	%f11580, %f9557, %f9556, %p3271;
	bra.uni 	$L__BB0_1225;
$L__BB0_1224:
	mov.f32 	%f9558, 0f00000000;
	mul.rn.f32 	%f11580, %f113, %f9558;
	mov.b32 	%r20240, 0;
$L__BB0_1225:
	abs.f32 	%f9560, %f113;
	setp.ltu.f32 	%p3272, %f9560, 0f47CE4780;
	add.s32 	%r16514, %r20240, 1;
	mul.rn.f32 	%f9561, %f11580, %f11580;
	and.b32  	%r16515, %r20240, 1;
	setp.eq.b32 	%p3273, %r16515, 1;
	selp.f32 	%f9562, %f11580, 0f3F800000, %p3273;
	fma.rn.f32 	%f9563, %f9561, %f9562, 0f00000000;
	fma.rn.f32 	%f9564, %f9561, 0f37CBAC00, 0fBAB607ED;
	selp.f32 	%f9565, 0fB94D4153, %f9564, %p3273;
	selp.f32 	%f9566, 0f3C0885E4, 0f3D2AAABB, %p3273;
	fma.rn.f32 	%f9567, %f9565, %f9561, %f9566;
	selp.f32 	%f9568, 0fBE2AAAA8, 0fBEFFFFFF, %p3273;
	fma.rn.f32 	%f9569, %f9567, %f9561, %f9568;
	fma.rn.f32 	%f9570, %f9569, %f9563, %f9562;
	and.b32  	%r16516, %r16514, 2;
	setp.eq.s32 	%p3274, %r16516, 0;
	mov.f32 	%f9571, 0f00000000;
	sub.f32 	%f9572, %f9571, %f9570;
	selp.f32 	%f9559, %f9570, %f9572, %p3274;
	// begin inline asm
	{  cvt.rn.f16.f32 %rs4433, %f9559;}

	// end inline asm
	mov.u32 	%r20244, %r20628;
	mov.f32 	%f11581, %f11677;
	@%p3272 bra 	$L__BB0_1233;
	setp.eq.f32 	%p3275, %f9560, 0f7F800000;
	@%p3275 bra 	$L__BB0_1232;
	mov.b64 	%rd9510, 0;
	mov.b32 	%r20241, 0;
	mov.u64 	%rd9508, __cudart_i2opi_f;
	mov.b32 	%r16519, %f113;
	shl.b32 	%r16520, %r16519, 8;
	or.b32  	%r16521, %r16520, -2147483648;
	mov.u64 	%rd9509, %rd5;
$L__BB0_1228:
	.pragma "nounroll";
	ld.global.nc.u32 	%r16518, [%rd9508];
	mad.wide.u32 	%rd7961, %r16518, %r16521, %rd9510;
	shr.u64 	%rd9510, %rd7961, 32;
	st.local.u32 	[%rd9509], %rd7961;
	add.s32 	%r20241, %r20241, 1;
	add.s64 	%rd9509, %rd9509, 4;
	add.s64 	%rd9508, %rd9508, 4;
	setp.ne.s32 	%p3276, %r20241, 6;
	@%p3276 bra 	$L__BB0_1228;
	mov.b32 	%r16522, %f113;
	shr.u32 	%r16523, %r16522, 23;
	st.local.u32 	[%rd5+24], %rd9510;
	and.b32  	%r16524, %r16523, 31;
	and.b32  	%r16525, %r16523, 224;
	add.s32 	%r16526, %r16525, -128;
	shr.u32 	%r16527, %r16526, 5;
	mul.wide.u32 	%rd7962, %r16527, 4;
	sub.s64 	%rd7963, %rd5, %rd7962;
	ld.local.u32 	%r20242, [%rd7963+24];
	ld.local.u32 	%r20243, [%rd7963+20];
	setp.eq.s32 	%p3277, %r16524, 0;
	@%p3277 bra 	$L__BB0_1231;
	mov.b32 	%r16528, %f113;
	shr.u32 	%r16529, %r16528, 23;
	and.b32  	%r16530, %r16529, 31;
	shf.l.wrap.b32 	%r20242, %r20243, %r20242, %r16530;
	and.b32  	%r16531, %r16529, 224;
	add.s32 	%r16532, %r16531, -128;
	shr.u32 	%r16533, %r16532, 5;
	mul.wide.u32 	%rd7964, %r16533, 4;
	sub.s64 	%rd7965, %rd5, %rd7964;
	ld.local.u32 	%r16534, [%rd7965+16];
	shf.l.wrap.b32 	%r20243, %r16534, %r20243, %r16530;
$L__BB0_1231:
	shr.u32 	%r16535, %r20242, 30;
	shf.l.wrap.b32 	%r16536, %r20243, %r20242, 2;
	shl.b32 	%r16537, %r20243, 2;
	shr.u32 	%r16538, %r16536, 31;
	add.s32 	%r16539, %r16538, %r16535;
	neg.s32 	%r16540, %r16539;
	mov.b32 	%r16541, %f113;
	setp.lt.s32 	%p3278, %r16541, 0;
	selp.b32 	%r20244, %r16540, %r16539, %p3278;
	xor.b32  	%r16542, %r16536, %r16541;
	shr.s32 	%r16543, %r16536, 31;
	xor.b32  	%r16544, %r16543, %r16536;
	xor.b32  	%r16545, %r16543, %r16537;
	cvt.u64.u32 	%rd7966, %r16544;
	shl.b64 	%rd7967, %rd7966, 32;
	cvt.u64.u32 	%rd7968, %r16545;
	or.b64  	%rd7969, %rd7967, %rd7968;
	cvt.rn.f64.s64 	%fd1133, %rd7969;
	mul.f64 	%fd1134, %fd1133, 0d3BF921FB54442D19;
	cvt.rn.f32.f64 	%f9574, %fd1134;
	neg.f32 	%f9575, %f9574;
	setp.lt.s32 	%p3279, %r16542, 0;
	selp.f32 	%f11581, %f9575, %f9574, %p3279;
	bra.uni 	$L__BB0_1233;
$L__BB0_1232:
	mov.f32 	%f9576, 0f00000000;
	mul.rn.f32 	%f11581, %f113, %f9576;
	mov.b32 	%r20244, 0;
$L__BB0_1233:
	abs.f32 	%f9578, %f121;
	setp.ltu.f32 	%p3280, %f9578, 0f47CE4780;
	mul.rn.f32 	%f9579, %f11581, %f11581;
	and.b32  	%r16547, %r20244, 1;
	setp.eq.b32 	%p3281, %r16547, 1;
	selp.f32 	%f9580, 0f3F800000, %f11581, %p3281;
	fma.rn.f32 	%f9581, %f9579, %f9580, 0f00000000;
	fma.rn.f32 	%f9582, %f9579, 0f37CBAC00, 0fBAB607ED;
	selp.f32 	%f9583, %f9582, 0fB94D4153, %p3281;
	selp.f32 	%f9584, 0f3D2AAABB, 0f3C0885E4, %p3281;
	fma.rn.f32 	%f9585, %f9583, %f9579, %f9584;
	selp.f32 	%f9586, 0fBEFFFFFF, 0fBE2AAAA8, %p3281;
	fma.rn.f32 	%f9587, %f9585, %f9579, %f9586;
	fma.rn.f32 	%f9588, %f9587, %f9581, %f9580;
	and.b32  	%r16548, %r20244, 2;
	setp.eq.s32 	%p3282, %r16548, 0;
	mov.f32 	%f9589, 0f00000000;
	sub.f32 	%f9590, %f9589, %f9588;
	selp.f32 	%f9591, %f9588, %f9590, %p3282;
	neg.f32 	%f9577, %f9591;
	// begin inline asm
	{  cvt.rn.f16.f32 %rs4434, %f9577;}

	// end inline asm
	ld.global.u16 	%rs4442, [%rd36+2432];
	ld.global.u16 	%rs4436, [%rd37+2432];
	// begin inline asm
	{mul.f16 %rs4435,%rs4436,%rs4434;
}
	// end inline asm
	// begin inline asm
	{mul.f16 %rs4438,%rs2982,%rs4435;
}
	// end inline asm
	// begin inline asm
	{fma.rn.f16 %rs4441,%rs4442,%rs4433,%rs4438;
}
	// end inline asm
	st.shared.u16 	[%r50+2432], %rs4441;
	// begin inline asm
	{mul.f16 %rs4445,%rs4436,%rs4433;
}
	// end inline asm
	// begin inline asm
	{fma.rn.f16 %rs4448,%rs4442,%rs4434,%rs4445;
}
	// end inline asm
	st.shared.u16 	[%r50+10624], %rs4448;
	mov.u32 	%r20248, %r20636;
	mov.f32 	%f11582, %f11679;
	@%p3280 bra 	$L__BB0_1241;
	setp.eq.f32 	%p3283, %f9578, 0f7F800000;
	@%p3283 bra 	$L__BB0_1240;
	mov.b64 	%rd9513, 0;
	mov.b32 	%r20245, 0;
	mov.u64 	%rd9511, __cudart_i2opi_f;
	mov.b32 	%r16551, %f121;
	shl.b32 	%r16552, %r16551, 8;
	or.b32  	%r16553, %r16552, -2147483648;
	mov.u64 	%rd9512, %rd6;
$L__BB0_1236:
	.pragma "nounroll";
	ld.global.nc.u32 	%r16550, [%rd9511];
	mad.wide.u32 	%rd7972, %r16550, %r16553, %rd9513;
	shr.u64 	%rd9513, %rd7972, 32;
	st.local.u32 	[%rd9512], %rd7972;
	add.s32 	%r20245, %r20245, 1;
	add.s64 	%rd9512, %rd9512, 4;
	add.s64 	%rd9511, %rd9511, 4;
	setp.ne.s32 	%p3284, %r20245, 6;
	@%p3284 bra 	$L__BB0_1236;
	mov.b32 	%r16554, %f121;
	shr.u32 	%r16555, %r16554, 23;
	st.local.u32 	[%rd6+24], %rd9513;
	and.b32  	%r16556, %r16555, 31;
	and.b32  	%r16557, %r16555, 224;
	add.s32 	%r16558, %r16557, -128;
	shr.u32 	%r16559, %r16558, 5;
	mul.wide.u32 	%rd7973, %r16559, 4;
	sub.s64 	%rd7974, %rd6, %rd7973;
	ld.local.u32 	%r20246, [%rd7974+24];
	ld.local.u32 	%r20247, [%rd7974+20];
	setp.eq.s32 	%p3285, %r16556, 0;
	@%p3285 bra 	$L__BB0_1239;
	mov.b32 	%r16560, %f121;
	shr.u32 	%r16561, %r16560, 23;
	and.b32  	%r16562, %r16561, 31;
	shf.l.wrap.b32 	%r20246, %r20247, %r20246, %r16562;
	and.b32  	%r16563, %r16561, 224;
	add.s32 	%r16564, %r16563, -128;
	shr.u32 	%r16565, %r16564, 5;
	mul.wide.u32 	%rd7975, %r16565, 4;
	sub.s64 	%rd7976, %rd6, %rd7975;
	ld.local.u32 	%r16566, [%rd7976+16];
	shf.l.wrap.b32 	%r20247, %r16566, %r20247, %r16562;
$L__BB0_1239:
	shr.u32 	%r16567, %r20246, 30;
	shf.l.wrap.b32 	%r16568, %r20247, %r20246, 2;
	shl.b32 	%r16569, %r20247, 2;
	shr.u32 	%r16570, %r16568, 31;
	add.s32 	%r16571, %r16570, %r16567;
	neg.s32 	%r16572, %r16571;
	mov.b32 	%r16573, %f121;
	setp.lt.s32 	%p3286, %r16573, 0;
	selp.b32 	%r20248, %r16572, %r16571, %p3286;
	xor.b32  	%r16574, %r16568, %r16573;
	shr.s32 	%r16575, %r16568, 31;
	xor.b32  	%r16576, %r16575, %r16568;
	xor.b32  	%r16577, %r16575, %r16569;
	cvt.u64.u32 	%rd7977, %r16576;
	shl.b64 	%rd7978, %rd7977, 32;
	cvt.u64.u32 	%rd7979, %r16577;
	or.b64  	%rd7980, %rd7978, %rd7979;
	cvt.rn.f64.s64 	%fd1135, %rd7980;
	mul.f64 	%fd1136, %fd1135, 0d3BF921FB54442D19;
	cvt.rn.f32.f64 	%f9593, %fd1136;
	neg.f32 	%f9594, %f9593;
	setp.lt.s32 	%p3287, %r16574, 0;
	selp.f32 	%f11582, %f9594, %f9593, %p3287;
	bra.uni 	$L__BB0_1241;
$L__BB0_1240:
	mov.f32 	%f9595, 0f00000000;
	mul.rn.f32 	%f11582, %f121, %f9595;
	mov.b32 	%r20248, 0;
$L__BB0_1241:
	abs.f32 	%f9597, %f121;
	setp.ltu.f32 	%p3288, %f9597, 0f47CE4780;
	add.s32 	%r16579, %r20248, 1;
	mul.rn.f32 	%f9598, %f11582, %f11582;
	and.b32  	%r16580, %r20248, 1;
	setp.eq.b32 	%p3289, %r16580, 1;
	selp.f32 	%f9599, %f11582, 0f3F800000, %p3289;
	fma.rn.f32 	%f9600, %f9598, %f9599, 0f00000000;
	fma.rn.f32 	%f9601, %f9598, 0f37CBAC00, 0fBAB607ED;
	selp.f32 	%f9602, 0fB94D4153, %f9601, %p3289;
	selp.f32 	%f9603, 0f3C0885E4, 0f3D2AAABB, %p3289;
	fma.rn.f32 	%f9604, %f9602, %f9598, %f9603;
	selp.f32 	%f9605, 0fBE2AAAA8, 0fBEFFFFFF, %p3289;
	fma.rn.f32 	%f9606, %f9604, %f9598, %f9605;
	fma.rn.f32 	%f9607, %f9606, %f9600, %f9599;
	and.b32  	%r16581, %r16579, 2;
	setp.eq.s32 	%p3290, %r16581, 0;
	mov.f32 	%f9608, 0f00000000;
	sub.f32 	%f9609, %f9608, %f9607;
	selp.f32 	%f9596, %f9607, %f9609, %p3290;
	// begin inline asm
	{  cvt.rn.f16.f32 %rs4452, %f9596;}

	// end inline asm
	mov.u32 	%r20252, %r20636;
	mov.f32 	%f11583, %f11679;
	@%p3288 bra 	$L__BB0_1249;
	setp.eq.f32 	%p3291, %f9597, 0f7F800000;
	@%p3291 bra 	$L__BB0_1248;
	mov.b64 	%rd9516, 0;
	mov.b32 	%r20249, 0;
	mov.u64 	%rd9514, __cudart_i2opi_f;
	mov.b32 	%r16584, %f121;
	shl.b32 	%r16585, %r16584, 8;
	or.b32  	%r16586, %r16585, -2147483648;
	mov.u64 	%rd9515, %rd5;
$L__BB0_1244:
	.pragma "nounroll";
	ld.global.nc.u32 	%r16583, [%rd9514];
	mad.wide.u32 	%rd7983, %r16583, %r16586, %rd9516;
	shr.u64 	%rd9516, %rd7983, 32;
	st.local.u32 	[%rd9515], %rd7983;
	add.s32 	%r20249, %r20249, 1;
	add.s64 	%rd9515, %rd9515, 4;
	add.s64 	%rd9514, %rd9514, 4;
	setp.ne.s32 	%p3292, %r20249, 6;
	@%p3292 bra 	$L__BB0_1244;
	mov.b32 	%r16587, %f121;
	shr.u32 	%r16588, %r16587, 23;
	st.local.u32 	[%rd5+24], %rd9516;
	and.b32  	%r16589, %r16588, 31;
	and.b32  	%r16590, %r16588, 224;
	add.s32 	%r16591, %r16590, -128;
	shr.u32 	%r16592, %r16591, 5;
	mul.wide.u32 	%rd7984, %r16592, 4;
	sub.s64 	%rd7985, %rd5, %rd7984;
	ld.local.u32 	%r20250, [%rd7985+24];
	ld.local.u32 	%r20251, [%rd7985+20];
	setp.eq.s32 	%p3293, %r16589, 0;
	@%p3293 bra 	$L__BB0_1247;
	mov.b32 	%r16593, %f121;
	shr.u32 	%r16594, %r16593, 23;
	and.b32  	%r16595, %r16594, 31;
	shf.l.wrap.b32 	%r20250, %r20251, %r20250, %r16595;
	and.b32  	%r16596, %r16594, 224;
	add.s32 	%r16597, %r16596, -128;
	shr.u32 	%r16598, %r16597, 5;
	mul.wide.u32 	%rd7986, %r16598, 4;
	sub.s64 	%rd7987, %rd5, %rd7986;
	ld.local.u32 	%r16599, [%rd7987+16];
	shf.l.wrap.b32 	%r20251, %r16599, %r20251, %r16595;
$L__BB0_1247:
	shr.u32 	%r16600, %r20250, 30;
	shf.l.wrap.b32 	%r16601, %r20251, %r20250, 2;
	shl.b32 	%r16602, %r20251, 2;
	shr.u32 	%r16603, %r16601, 31;
	add.s32 	%r16604, %r16603, %r16600;
	neg.s32 	%r16605, %r16604;
	mov.b32 	%r16606, %f121;
	setp.lt.s32 	%p3294, %r16606, 0;
	selp.b32 	%r20252, %r16605, %r16604, %p3294;
	xor.b32  	%r16607, %r16601, %r16606;
	shr.s32 	%r16608, %r16601, 31;
	xor.b32  	%r16609, %r16608, %r16601;
	xor.b32  	%r16610, %r16608, %r16602;
	cvt.u64.u32 	%rd7988, %r16609;
	shl.b64 	%rd7989, %rd7988, 32;
	cvt.u64.u32 	%rd7990, %r16610;
	or.b64  	%rd7991, %rd7989, %rd7990;
	cvt.rn.f64.s64 	%fd1137, %rd7991;
	mul.f64 	%fd1138, %fd1137, 0d3BF921FB54442D19;
	cvt.rn.f32.f64 	%f9611, %fd1138;
	neg.f32 	%f9612, %f9611;
	setp.lt.s32 	%p3295, %r16607, 0;
	selp.f32 	%f11583, %f9612, %f9611, %p3295;
	bra.uni 	$L__BB0_1249;
$L__BB0_1248:
	mov.f32 	%f9613, 0f00000000;
	mul.rn.f32 	%f11583, %f121, %f9613;
	mov.b32 	%r20252, 0;
$L__BB0_1249:
	abs.f32 	%f9615, %f129;
	setp.ltu.f32 	%p3296, %f9615, 0f47CE4780;
	mul.rn.f32 	%f9616, %f11583, %f11583;
	and.b32  	%r16612, %r20252, 1;
	setp.eq.b32 	%p3297, %r16612, 1;
	selp.f32 	%f9617, 0f3F800000, %f11583, %p3297;
	fma.rn.f32 	%f9618, %f9616, %f9617, 0f00000000;
	fma.rn.f32 	%f9619, %f9616, 0f37CBAC00, 0fBAB607ED;
	selp.f32 	%f9620, %f9619, 0fB94D4153, %p3297;
	selp.f32 	%f9621, 0f3D2AAABB, 0f3C0885E4, %p3297;
	fma.rn.f32 	%f9622, %f9620, %f9616, %f9621;
	selp.f32 	%f9623, 0fBEFFFFFF, 0fBE2AAAA8, %p3297;
	fma.rn.f32 	%f9624, %f9622, %f9616, %f9623;
	fma.rn.f32 	%f9625, %f9624, %f9618, %f9617;
	and.b32  	%r16613, %r20252, 2;
	setp.eq.s32 	%p3298, %r16613, 0;
	mov.f32 	%f9626, 0f00000000;
	sub.f32 	%f9627, %f9626, %f9625;
	selp.f32 	%f9628, %f9625, %f9627, %p3298;
	neg.f32 	%f9614, %f9628;
	// begin inline asm
	{  cvt.rn.f16.f32 %rs4453, %f9614;}

	// end inline asm
	ld.global.u16 	%rs4461, [%rd36+2464];
	ld.global.u16 	%rs4455, [%rd37+2464];
	// begin inline asm
	{mul.f16 %rs4454,%rs4455,%rs4453;
}
	// end inline asm
	// begin inline asm
	{mul.f16 %rs4457,%rs2982,%rs4454;
}
	// end inline asm
	// begin inline asm
	{fma.rn.f16 %rs4460,%rs4461,%rs4452,%rs4457;
}
	// end inline asm
	st.shared.u16 	[%r50+2464], %rs4460;
	// begin inline asm
	{mul.f16 %rs4464,%rs4455,%rs4452;
}
	// end inline asm
	// begin inline asm
	{fma.rn.f16 %rs4467,%rs4461,%rs4453,%rs4464;
}
	// end inline asm
	st.shared.u16 	[%r50+10656], %rs4467;
	mov.u32 	%r20256, %r20644;
	mov.f32 	%f11584, %f11681;
	@%p3296 bra 	$L__BB0_1257;
	setp.eq.f32 	%p3299, %f9615, 0f7F800000;
	@%p3299 bra 	$L__BB0_1256;
	mov.b64 	%rd9519, 0;
	mov.b32 	%r20253, 0;
	mov.u64 	%rd9517, __cudart_i2opi_f;
	mov.b32 	%r16616, %f129;
	shl.b32 	%r16617, %r16616, 8;
	or.b32  	%r16618, %r16617, -2147483648;
	mov.u64 	%rd9518, %rd6;
$L__BB0_1252:
	.pragma "nounroll";
	ld.global.nc.u32 	%r16615, [%rd9517];
	mad.wide.u32 	%rd7994, %r16615, %r16618, %rd9519;
	shr.u64 	%rd9519, %rd7994, 32;
	st.local.u32 	[%rd9518], %rd7994;
	add.s32 	%r20253, %r20253, 1;
	add.s64 	%rd9518, %rd9518, 4;
	add.s64 	%rd9517, %rd9517, 4;
	setp.ne.s32 	%p3300, %r20253, 6;
	@%p3300 bra 	$L__BB0_1252;
	mov.b32 	%r16619, %f129;
	shr.u32 	%r16620, %r16619, 23;
	st.local.u32 	[%rd6+24], %rd9519;
	and.b32  	%r16621, %r16620, 31;
	and.b32  	%r16622, %r16620, 224;
	add.s32 	%r16623, %r16622, -128;
	shr.u32 	%r16624, %r16623, 5;
	mul.wide.u32 	%rd7995, %r16624, 4;
	sub.s64 	%rd7996, %rd6, %rd7995;
	ld.local.u32 	%r20254, [%rd7996+24];
	ld.local.u32 	%r20255, [%rd7996+20];
	setp.eq.s32 	%p3301, %r16621, 0;
	@%p3301 bra 	$L__BB0_1255;
	mov.b32 	%r16625, %f129;
	shr.u32 	%r16626, %r16625, 23;
	and.b32  	%r16627, %r16626, 31;
	shf.l.wrap.b32 	%r20254, %r20255, %r20254, %r16627;
	and.b32  	%r16628, %r16626, 224;
	add.s32 	%r16629, %r16628, -128;
	shr.u32 	%r16630, %r16629, 5;
	mul.wide.u32 	%rd7997, %r16630, 4;
	sub.s64 	%rd7998, %rd6, %rd7997;
	ld.local.u32 	%r16631, [%rd7998+16];
	shf.l.wrap.b32 	%r20255, %r16631, %r20255, %r16627;
$L__BB0_1255:
	shr.u32 	%r16632, %r20254, 30;
	shf.l.wrap.b32 	%r16633, %r20255, %r20254, 2;
	shl.b32 	%r16634, %r20255, 2;
	shr.u32 	%r16635, %r16633, 31;
	add.s32 	%r16636, %r16635, %r16632;
	neg.s32 	%r16637, %r16636;
	mov.b32 	%r16638, %f129;
	setp.lt.s32 	%p3302, %r16638, 0;
	selp.b32 	%r20256, %r16637, %r16636, %p3302;
	xor.b32  	%r16639, %r16633, %r16638;
	shr.s32 	%r16640, %r16633, 31;
	xor.b32  	%r16641, %r16640, %r16633;
	xor.b32  	%r16642, %r16640, %r16634;
	cvt.u64.u32 	%rd7999, %r16641;
	shl.b64 	%rd8000, %rd7999, 32;
	cvt.u64.u32 	%rd8001, %r16642;
	or.b64  	%rd8002, %rd8000, %rd8001;
	cvt.rn.f64.s64 	%fd1139, %rd8002;
	mul.f64 	%fd1140, %fd1139, 0d3BF921FB54442D19;
	cvt.rn.f32.f64 	%f9630, %fd1140;
	neg.f32 	%f9631, %f9630;
	setp.lt.s32 	%p3303, %r16639, 0;
	selp.f32 	%f11584, %f9631, %f9630, %p3303;
	bra.uni 	$L__BB0_1257;
$L__BB0_1256:
	mov.f32 	%f9632, 0f00000000;
	mul.rn.f32 	%f11584, %f129, %f9632;
	mov.b32 	%r20256, 0;
$L__BB0_1257:
	abs.f32 	%f9634, %f129;
	setp.ltu.f32 	%p3304, %f9634, 0f47CE4780;
	add.s32 	%r16644, %r20256, 1;
	mul.rn.f32 	%f9635, %f11584, %f11584;
	and.b32  	%r16645, %r20256, 1;
	setp.eq.b32 	%p3305, %r16645, 1;
	selp.f32 	%f9636, %f11584, 0f3F800000, %p3305;
	fma.rn.f32 	%f9637, %f9635, %f9636, 0f00000000;
	fma.rn.f32 	%f9638, %f9635, 0f37CBAC00, 0fBAB607ED;
	selp.f32 	%f9639, 0fB94D4153, %f9638, %p3305;
	selp.f32 	%f9640, 0f3C0885E4, 0f3D2AAABB, %p3305;
	fma.rn.f32 	%f9641, %f9639, %f9635, %f9640;
	selp.f32 	%f9642, 0fBE2AAAA8, 0fBEFFFFFF, %p3305;
	fma.rn.f32 	%f9643, %f9641, %f9635, %f9642;
	fma.rn.f32 	%f9644, %f9643, %f9637, %f9636;
	and.b32  	%r16646, %r16644, 2;
	setp.eq.s32 	%p3306, %r16646, 0;
	mov.f32 	%f9645, 0f00000000;
	sub.f32 	%f9646, %f9645, %f9644;
	selp.f32 	%f9633, %f9644, %f9646, %p3306;
	// begin inline asm
	{  cvt.rn.f16.f32 %rs4471, %f9633;}

	// end inline asm
	mov.u32 	%r20260, %r20644;
	mov.f32 	%f11585, %f11681;
	@%p3304 bra 	$L__BB0_1265;
	setp.eq.f32 	%p3307, %f9634, 0f7F800000;
	@%p3307 bra 	$L__BB0_1264;
	mov.b64 	%rd9522, 0;
	mov.b32 	%r20257, 0;
	mov.u64 	%rd9520, __cudart_i2opi_f;
	mov.b32 	%r16649, %f129;
	shl.b32 	%r16650, %r16649, 8;
	or.b32  	%r16651, %r16650, -2147483648;
	mov.u64 	%rd9521, %rd5;
$L__BB0_1260:
	.pragma "nounroll";
	ld.global.nc.u32 	%r16648, [%rd9520];
	mad.wide.u32 	%rd8005, %r16648, %r16651, %rd9522;
	shr.u64 	%rd9522, %rd8005, 32;
	st.local.u32 	[%rd9521], %rd8005;
	add.s32 	%r20257, %r20257, 1;
	add.s64 	%rd9521, %rd9521, 4;
	add.s64 	%rd9520, %rd9520, 4;
	setp.ne.s32 	%p3308, %r20257, 6;
	@%p3308 bra 	$L__BB0_1260;
	mov.b32 	%r16652, %f129;
	shr.u32 	%r16653, %r16652, 23;
	st.local.u32 	[%rd5+24], %rd9522;
	and.b32  	%r16654, %r16653, 31;
	and.b32  	%r16655, %r16653, 224;
	add.s32 	%r16656, %r16655, -128;
	shr.u32 	%r16657, %r16656, 5;
	mul.wide.u32 	%rd8006, %r16657, 4;
	sub.s64 	%rd8007, %rd5, %rd8006;
	ld.local.u32 	%r20258, [%rd8007+24];
	ld.local.u32 	%r20259, [%rd8007+20];
	setp.eq.s32 	%p3309, %r16654, 0;
	@%p3309 bra 	$L__BB0_1263;
	mov.b32 	%r16658, %f129;
	shr.u32 	%r16659, %r16658, 23;
	and.b32  	%r16660, %r16659, 31;
	shf.l.wrap.b32 	%r20258, %r20259, %r20258, %r16660;
	and.b32  	%r16661, %r16659, 224;
	add.s32 	%r16662, %r16661, -128;
	shr.u32 	%r16663, %r16662, 5;
	mul.wide.u32 	%rd8008, %r16663, 4;
	sub.s64 	%rd8009, %rd5, %rd8008;
	ld.local.u32 	%r16664, [%rd8009+16];
	shf.l.wrap.b32 	%r20259, %r16664, %r20259, %r16660;
$L__BB0_1263:
	shr.u32 	%r16665, %r20258, 30;
	shf.l.wrap.b32 	%r16666, %r20259, %r20258, 2;
	shl.b32 	%r16667, %r20259, 2;
	shr.u32 	%r16668, %r16666, 31;
	add.s32 	%r16669, %r16668, %r16665;
	neg.s32 	%r16670, %r16669;
	mov.b32 	%r16671, %f129;
	setp.lt.s32 	%p3310, %r16671, 0;
	selp.b32 	%r20260, %r16670, %r16669, %p3310;
	xor.b32  	%r16672, %r16666, %r16671;
	shr.s32 	%r16673, %r16666, 31;
	xor.b32  	%r16674, %r16673, %r16666;
	xor.b32  	%r16675, %r16673, %r16667;
	cvt.u64.u32 	%rd8010, %r16674;
	shl.b64 	%rd8011, %rd8010, 32;
	cvt.u64.u32 	%rd8012, %r16675;
	or.b64  	%rd8013, %rd8011, %rd8012;
	cvt.rn.f64.s64 	%fd1141, %rd8013;
	mul.f64 	%fd1142, %fd1141, 0d3BF921FB54442D19;
	cvt.rn.f32.f64 	%f9648, %fd1142;
	neg.f32 	%f9649, %f9648;
	setp.lt.s32 	%p3311, %r16672, 0;
	selp.f32 	%f11585, %f9649, %f9648, %p3311;
	bra.uni 	$L__BB0_1265;
$L__BB0_1264:
	mov.f32 	%f9650, 0f00000000;
	mul.rn.f32 	%f11585, %f129, %f9650;
	mov.b32 	%r20260, 0;
$L__BB0_1265:
	abs.f32 	%f9652, %f137;
	setp.ltu.f32 	%p3312, %f9652, 0f47CE4780;
	mul.rn.f32 	%f9653, %f11585, %f11585;
	and.b32  	%r16677, %r20260, 1;
	setp.eq.b32 	%p3313, %r16677, 1;
	selp.f32 	%f9654, 0f3F800000, %f11585, %p3313;
	fma.rn.f32 	%f9655, %f9653, %f9654, 0f00000000;
	fma.rn.f32 	%f9656, %f9653, 0f37CBAC00, 0fBAB607ED;
	selp.f32 	%f9657, %f9656, 0fB94D4153, %p3313;
	selp.f32 	%f9658, 0f3D2AAABB, 0f3C0885E4, %p3313;
	fma.rn.f32 	%f9659, %f9657, %f9653, %f9658;
	selp.f32 	%f9660, 0fBEFFFFFF, 0fBE2AAAA8, %p3313;
	fma.rn.f32 	%f9661, %f9659, %f9653, %f9660;
	fma.rn.f32 	%f9662, %f9661, %f9655, %f9654;
	and.b32  	%r16678, %r20260, 2;
	setp.eq.s32 	%p3314, %r16678, 0;
	mov.f32 	%f9663, 0f00000000;
	sub.f32 	%f9664, %f9663, %f9662;
	selp.f32 	%f9665, %f9662, %f9664, %p3314;
	neg.f32 	%f9651, %f9665;
	// begin inline asm
	{  cvt.rn.f16.f32 %rs4472, %f9651;}

	// end inline asm
	ld.global.u16 	%rs4480, [%rd36+2496];
	ld.global.u16 	%rs4474, [%rd37+2496];
	// begin inline asm
	{mul.f16 %rs4473,%rs4474,%rs4472;
}
	// end inline asm
	// begin inline asm
	{mul.f16 %rs4476,%rs2982,%rs4473;
}
	// end inline asm
	// begin inline asm
	{fma.rn.f16 %rs4479,%rs4480,%rs4471,%rs4476;
}
	// end inline asm
	st.shared.u16 	[%r50+2496], %rs4479;
	// begin inline asm
	{mul.f16 %rs4483,%rs4474,%rs4471;
}
	// end inline asm
	// begin inline asm
	{fma.rn.f16 %rs4486,%rs4480,%rs4472,%rs4483;
}
	// end inline asm
	st.shared.u16 	[%r50+10688], %rs4486;
	mov.u32 	%r20264, %r20652;
	mov.f32 	%f11586, %f11683;
	@%p3312 bra 	$L__BB0_1273;
	setp.eq.f32 	%p3315, %f9652, 0f7F800000;
	@%p3315 bra 	$L__BB0_1272;
	mov.b64 	%rd9525, 0;
	mov.b32 	%r20261, 0;
	mov.u64 	%rd9523, __cudart_i2opi_f;
	mov.b32 	%r16681, %f137;
	shl.b32 	%r16682, %r16681, 8;
	or.b32  	%r16683, %r16682, -2147483648;
	mov.u64 	%rd9524, %rd6;
$L__BB0_1268:
	.pragma "nounroll";
	ld.global.nc.u32 	%r16680, [%rd9523];
	mad.wide.u32 	%rd8016, %r16680, %r16683, %rd9525;
	shr.u64 	%rd9525, %rd8016, 32;
	st.local.u32 	[%rd9524], %rd8016;
	add.s32 	%r20261, %r20261, 1;
	add.s64 	%rd9524, %rd9524, 4;
	add.s64 	%rd9523, %rd9523, 4;
	setp.ne.s32 	%p3316, %r20261, 6;
	@%p3316 bra 	$L__BB0_1268;
	mov.b32 	%r16684, %f137;
	shr.u32 	%r16685, %r16684, 23;
	st.local.u32 	[%rd6+24], %rd9525;
	and.b32  	%r16686, %r16685, 31;
	and.b32  	%r16687, %r16685, 224;
	add.s32 	%r16688, %r16687, -128;
	shr.u32 	%r16689, %r16688, 5;
	mul.wide.u32 	%rd8017, %r16689, 4;
	sub.s64 	%rd8018, %rd6, %rd8017;
	ld.local.u32 	%r20262, [%rd8018+24];
	ld.local.u32 	%r20263, [%rd8018+20];
	setp.eq.s32 	%p3317, %r16686, 0;
	@%p3317 bra 	$L__BB0_1271;
	mov.b32 	%r16690, %f137;
	shr.u32 	%r16691, %r16690, 23;
	and.b32  	%r16692, %r16691, 31;
	shf.l.wrap.b32 	%r20262, %r20263, %r20262, %r16692;
	and.b32  	%r16693, %r16691, 224;
	add.s32 	%r16694, %r16693, -128;
	shr.u32 	%r16695, %r16694, 5;
	mul.wide.u32 	%rd8019, %r16695, 4;
	sub.s64 	%rd8020, %rd6, %rd8019;
	ld.local.u32 	%r16696, [%rd8020+16];
	shf.l.wrap.b32 	%r20263, %r16696, %r20263, %r16692;
$L__BB0_1271:
	shr.u32 	%r16697, %r20262, 30;
	shf.l.wrap.b32 	%r16698, %r20263, %r20262, 2;
	shl.b32 	%r16699, %r20263, 2;
	shr.u32 	%r16700, %r16698, 31;
	add.s32 	%r16701, %r16700, %r16697;
	neg.s32 	%r16702, %r16701;
	mov.b32 	%r16703, %f137;
	setp.lt.s32 	%p3318, %r16703, 0;
	selp.b32 	%r20264, %r16702, %r16701, %p3318;
	xor.b32  	%r16704, %r16698, %r16703;
	shr.s32 	%r16705, %r16698, 31;
	xor.b32  	%r16706, %r16705, %r16698;
	xor.b32  	%r16707, %r16705, %r16699;
	cvt.u64.u32 	%rd8021, %r16706;
	shl.b64 	%rd8022, %rd8021, 32;
	cvt.u64.u32 	%rd8023, %r16707;
	or.b64  	%rd8024, %rd8022, %rd8023;
	cvt.rn.f64.s64 	%fd1143, %rd8024;
	mul.f64 	%fd1144, %fd1143, 0d3BF921FB54442D19;
	cvt.rn.f32.f64 	%f9667, %fd1144;
	neg.f32 	%f9668, %f9667;
	setp.lt.s32 	%p3319, %r16704, 0;
	selp.f32 	%f11586, %f9668, %f9667, %p3319;
	bra.uni 	$L__BB0_1273;
$L__BB0_1272:
	mov.f32 	%f9669, 0f00000000;
	mul.rn.f32 	%f11586, %f137, %f9669;
	mov.b32 	%r20264, 0;
$L__BB0_1273:
	abs.f32 	%f9671, %f137;
	setp.ltu.f32 	%p3320, %f9671, 0f47CE4780;
	add.s32 	%r16709, %r20264, 1;
	mul.rn.f32 	%f9672, %f11586, %f11586;
	and.b32  	%r16710, %r20264, 1;
	setp.eq.b32 	%p3321, %r16710, 1;
	selp.f32 	%f9673, %f11586, 0f3F800000, %p3321;
	fma.rn.f32 	%f9674, %f9672, %f9673, 0f00000000;
	fma.rn.f32 	%f9675, %f9672, 0f37CBAC00, 0fBAB607ED;
	selp.f32 	%f9676, 0fB94D4153, %f9675, %p3321;
	selp.f32 	%f9677, 0f3C0885E4, 0f3D2AAABB, %p3321;
	fma.rn.f32 	%f9678, %f9676, %f9672, %f9677;
	selp.f32 	%f9679, 0fBE2AAAA8, 0fBEFFFFFF, %p3321;
	fma.rn.f32 	%f9680, %f9678, %f9672, %f9679;
	fma.rn.f32 	%f9681, %f9680, %f9674, %f9673;
	and.b32  	%r16711, %r16709, 2;
	setp.eq.s32 	%p3322, %r16711, 0;
	mov.f32 	%f9682, 0f00000000;
	sub.f32 	%f9683, %f9682, %f9681;
	selp.f32 	%f9670, %f9681, %f9683, %p3322;
	// begin inline asm
	{  cvt.rn.f16.f32 %rs4490, %f9670;}

	// end inline asm
	mov.u32 	%r20268, %r20652;
	mov.f32 	%f11587, %f11683;
	@%p3320 bra 	$L__BB0_1281;
	setp.eq.f32 	%p3323, %f9671, 0f7F800000;
	@%p3323 bra 	$L__BB0_1280;
	mov.b64 	%rd9528, 0;
	mov.b32 	%r20265, 0;
	mov.u64 	%rd9526, __cudart_i2opi_f;
	mov.b32 	%r16714, %f137;
	shl.b32 	%r16715, %r16714, 8;
	or.b32  	%r16716, %r16715, -2147483648;
	mov.u64 	%rd9527, %rd5;
$L__BB0_1276:
	.pragma "nounroll";
	ld.global.nc.u32 	%r16713, [%rd9526];
	mad.wide.u32 	%rd8027, %r16713, %r16716, %rd9528;
	shr.u64 	%rd9528, %rd8027, 32;
	st.local.u32 	[%rd9527], %rd8027;
	add.s32 	%r20265, %r20265, 1;
	add.s64 	%rd9527, %rd9527, 4;
	add.s64 	%rd9526, %rd9526, 4;
	setp.ne.s32 	%p3324, %r20265, 6;
	@%p3324 bra 	$L__BB0_1276;
	mov.b32 	%r16717, %f137;
	shr.u32 	%r16718, %r16717, 23;
	st.local.u32 	[%rd5+24], %rd9528;
	and.b32  	%r16719, %r16718, 31;
	and.b32  	%r16720, %r16718, 224;
	add.s32 	%r16721, %r16720, -128;
	shr.u32 	%r16722, %r16721, 5;
	mul.wide.u32 	%rd8028, %r16722, 4;
	sub.s64 	%rd8029, %rd5, %rd8028;
	ld.local.u32 	%r20266, [%rd8029+24];
	ld.local.u32 	%r20267, [%rd8029+20];
	setp.eq.s32 	%p3325, %r16719, 0;
	@%p3325 bra 	$L__BB0_1279;
	mov.b32 	%r16723, %f137;
	shr.u32 	%r16724, %r16723, 23;
	and.b32  	%r16725, %r16724, 31;
	shf.l.wrap.b32 	%r20266, %r20267, %r20266, %r16725;
	and.b32  	%r16726, %r16724, 224;
	add.s32 	%r16727, %r16726, -128;
	shr.u32 	%r16728, %r16727, 5;
	mul.wide.u32 	%rd8030, %r16728, 4;
	sub.s64 	%rd8031, %rd5, %rd8030;
	ld.local.u32 	%r16729, [%rd8031+16];
	shf.l.wrap.b32 	%r20267, %r16729, %r20267, %r16725;
$L__BB0_1279:
	shr.u32 	%r16730, %r20266, 30;
	shf.l.wrap.b32 	%r16731, %r20267, %r20266, 2;
	shl.b32 	%r16732, %r20267, 2;
	shr.u32 	%r16733, %r16731, 31;
	add.s32 	%r16734, %r16733, %r16730;
	neg.s32 	%r16735, %r16734;
	mov.b32 	%r16736, %f137;
	setp.lt.s32 	%p3326, %r16736, 0;
	selp.b32 	%r20268, %r16735, %r16734, %p3326;
	xor.b32  	%r16737, %r16731, %r16736;
	shr.s32 	%r16738, %r16731, 31;
	xor.b32  	%r16739, %r16738, %r16731;
	xor.b32  	%r16740, %r16738, %r16732;
	cvt.u64.u32 	%rd8032, %r16739;
	shl.b64 	%rd8033, %rd8032, 32;
	cvt.u64.u32 	%rd8034, %r16740;
	or.b64  	%rd8035, %rd8033, %rd8034;
	cvt.rn.f64.s64 	%fd1145, %rd8035;
	mul.f64 	%fd1146, %fd1145, 0d3BF921FB54442D19;
	cvt.rn.f32.f64 	%f9685, %fd1146;
	neg.f32 	%f9686, %f9685;
	setp.lt.s32 	%p3327, %r16737, 0;
	selp.f32 	%f11587, %f9686, %f9685, %p3327;
	bra.uni 	$L__BB0_1281;
$L__BB0_1280:
	mov.f32 	%f9687, 0f00000000;
	mul.rn.f32 	%f11587, %f137, %f9687;
	mov.b32 	%r20268, 0;
$L__BB0_1281:
	abs.f32 	%f9689, %f1;
	setp.ltu.f32 	%p3328, %f9689, 0f47CE4780;
	mul.rn.f32 	%f9690, %f11587, %f11587;
	and.b32  	%r16742, %r20268, 1;
	setp.eq.b32 	%p3329, %r16742, 1;
	selp.f32 	%f9691, 0f3F800000, %f11587, %p3329;
	fma.rn.f32 	%f9692, %f9690, %f9691, 0f00000000;
	fma.rn.f32 	%f9693, %f9690, 0f37CBAC00, 0fBAB607ED;
	selp.f32 	%f9694, %f9693, 0fB94D4153, %p3329;
	selp.f32 	%f9695, 0f3D2AAABB, 0f3C0885E4, %p3329;
	fma.rn.f32 	%f9696, %f9694, %f9690, %f9695;
	selp.f32 	%f9697, 0fBEFFFFFF, 0fBE2AAAA8, %p3329;
	fma.rn.f32 	%f9698, %f9696, %f9690, %f9697;
	fma.rn.f32 	%f9699, %f9698, %f9692, %f9691;
	and.b32  	%r16743, %r20268, 2;
	setp.eq.s32 	%p3330, %r16743, 0;
	mov.f32 	%f9700, 0f00000000;
	sub.f32 	%f9701, %f9700, %f9699;
	selp.f32 	%f9702, %f9699, %f9701, %p3330;
	neg.f32 	%f9688, %f9702;
	// begin inline asm
	{  cvt.rn.f16.f32 %rs4491, %f9688;}

	// end inline asm
	ld.global.u16 	%rs4499, [%rd36+2528];
	ld.global.u16 	%rs4493, [%rd37+2528];
	// begin inline asm
	{mul.f16 %rs4492,%rs4493,%rs4491;
}
	// end inline asm
	// begin inline asm
	{mul.f16 %rs4495,%rs2982,%rs4492;
}
	// end inline asm
	// begin inline asm
	{fma.rn.f16 %rs4498,%rs4499,%rs4490,%rs4495;
}
	// end inline asm
	st.shared.u16 	[%r50+2528], %rs4498;
	// begin inline asm
	{mul.f16 %rs4502,%rs4493,%rs4490;
}
	// end inline asm
	// begin inline asm
	{fma.rn.f16 %rs4505,%rs4499,%rs4491,%rs4502;
}
	// end inline asm
	st.shared.u16 	[%r50+10720], %rs4505;
	mov.u32 	%r20272, %r20532;
	mov.f32 	%f11588, %f11653;
	@%p3328 bra 	$L__BB0_1289;
	setp.eq.f32 	%p3331, %f9689, 0f7F800000;
	@%p3331 bra 	$L__BB0_1288;
	mov.b64 	%rd9531, 0;
	mov.b32 	%r20269, 0;
	mov.u64 	%rd9529, __cudart_i2opi_f;
	mov.b32 	%r16746, %f1;
	shl.b32 	%r16747, %r16746, 8;
	or.b32  	%r16748, %r16747, -2147483648;
	mov.u64 	%rd9530, %rd6;
$L__BB0_1284:
	.pragma "nounroll";
	ld.global.nc.u32 	%r16745, [%rd9529];
	mad.wide.u32 	%rd8038, %r16745, %r16748, %rd9531;
	shr.u64 	%rd9531, %rd8038, 32;
	st.local.u32 	[%rd9530], %rd8038;
	add.s32 	%r20269, %r20269, 1;
	add.s64 	%rd9530, %rd9530, 4;
	add.s64 	%rd9529, %rd9529, 4;
	setp.ne.s32 	%p3332, %r20269, 6;
	@%p3332 bra 	$L__BB0_1284;
	mov.b32 	%r16749, %f1;
	shr.u32 	%r16750, %r16749, 23;
	st.local.u32 	[%rd6+24], %rd9531;
	and.b32  	%r16751, %r16750, 31;
	and.b32  	%r16752, %r16750, 224;
	add.s32 	%r16753, %r16752, -128;
	shr.u32 	%r16754, %r16753, 5;
	mul.wide.u32 	%rd8039, %r16754, 4;
	sub.s64 	%rd8040, %rd6, %rd8039;
	ld.local.u32 	%r20270, [%rd8040+24];
	ld.local.u32 	%r20271, [%rd8040+20];
	setp.eq.s32 	%p3333, %r16751, 0;
	@%p3333 bra 	$L__BB0_1287;
	mov.b32 	%r16755, %f1;
	shr.u32 	%r16756, %r16755, 23;
	and.b32  	%r16757, %r16756, 31;
	shf.l.wrap.b32 	%r20270, %r20271, %r20270, %r16757;
	and.b32  	%r16758, %r16756, 224;
	add.s32 	%r16759, %r16758, -128;
	shr.u32 	%r16760, %r16759, 5;
	mul.wide.u32 	%rd8041, %r16760, 4;
	sub.s64 	%rd8042, %rd6, %rd8041;
	ld.local.u32 	%r16761, [%rd8042+16];
	shf.l.wrap.b32 	%r20271, %r16761, %r20271, %r16757;
$L__BB0_1287:
	shr.u32 	%r16762, %r20270, 30;
	shf.l.wrap.b32 	%r16763, %r20271, %r20270, 2;
	shl.b32 	%r16764, %r20271, 2;
	shr.u32 	%r16765, %r16763, 31;
	add.s32 	%r16766, %r16765, %r16762;
	neg.s32 	%r16767, %r16766;
	mov.b32 	%r16768, %f1;
	setp.lt.s32 	%p3334, %r16768, 0;
	selp.b32 	%r20272, %r16767, %r16766, %p3334;
	xor.b32  	%r16769, %r16763, %r16768;
	shr.s32 	%r16770, %r16763, 31;
	xor.b32  	%r16771, %r16770, %r16763;
	xor.b32  	%r16772, %r16770, %r16764;
	cvt.u64.u32 	%rd8043, %r16771;
	shl.b64 	%rd8044, %rd8043, 32;
	cvt.u64.u32 	%rd8045, %r16772;
	or.b64  	%rd8046, %rd8044, %rd8045;
	cvt.rn.f64.s64 	%fd1147, %rd8046;
	mul.f64 	%fd1148, %fd1147, 0d3BF921FB54442D19;
	cvt.rn.f32.f64 	%f9704, %fd1148;
	neg.f32 	%f9705, %f9704;
	setp.lt.s32 	%p3335, %r16769, 0;
	selp.f32 	%f11588, %f9705, %f9704, %p3335;
	bra.uni 	$L__BB0_1289;
$L__BB0_1288:
	mov.f32 	%f9706, 0f00000000;
	mul.rn.f32 	%f11588, %f1, %f9706;
	mov.b32 	%r20272, 0;
$L__BB0_1289:
	abs.f32 	%f9708, %f1;
	setp.ltu.f32 	%p3336, %f9708, 0f47CE4780;
	add.s32 	%r16774, %r20272, 1;
	mul.rn.f32 	%f9709, %f11588, %f11588;
	and.b32  	%r16775, %r20272, 1;
	setp.eq.b32 	%p3337, %r16775, 1;
	selp.f32 	%f9710, %f11588, 0f3F800000, %p3337;
	fma.rn.f32 	%f9711, %f9709, %f9710, 0f00000000;
	fma.rn.f32 	%f9712, %f9709, 0f37CBAC00, 0fBAB607ED;
	selp.f32 	%f9713, 0fB94D4153, %f9712, %p3337;
	selp.f32 	%f9714, 0f3C0885E4, 0f3D2AAABB, %p3337;
	fma.rn.f32 	%f9715, %f9713, %f9709, %f9714;
	selp.f32 	%f9716, 0fBE2AAAA8, 0fBEFFFFFF, %p3337;
	fma.rn.f32 	%f9717, %f9715, %f9709, %f9716;
	fma.rn.f32 	%f9718, %f9717, %f9711, %f9710;
	and.b32  	%r16776, %r16774, 2;
	setp.eq.s32 	%p3338, %r16776, 0;
	mov.f32 	%f9719, 0f00000000;
	sub.f32 	%f9720, %f9719, %f9718;
	selp.f32 	%f9707, %f9718, %f9720, %p3338;
	// begin inline asm
	{  cvt.rn.f16.f32 %rs4509, %f9707;}

	// end inline asm
	mov.u32 	%r20276, %r20532;
	mov.f32 	%f11589, %f11653;
	@%p3336 bra 	$L__BB0_1297;
	setp.eq.f32 	%p3339, %f9708, 0f7F800000;
	@%p3339 bra 	$L__BB0_1296;
	mov.b64 	%rd9534, 0;
	mov.b32 	%r20273, 0;
	mov.u64 	%rd9532, __cudart_i2opi_f;
	mov.b32 	%r16779, %f1;
	shl.b32 	%r16780, %r16779, 8;
	or.b32  	%r16781, %r16780, -2147483648;
	mov.u64 	%rd9533, %rd5;
$L__BB0_1292:
	.pragma "nounroll";
	ld.global.nc.u32 	%r16778, [%rd9532];
	mad.wide.u32 	%rd8049, %r16778, %r16781, %rd9534;
	shr.u64 	%rd9534, %rd8049, 32;
	st.local.u32 	[%rd9533], %rd8049;
	add.s32 	%r20273, %r20273, 1;
	add.s64 	%rd9533, %rd9533, 4;
	add.s64 	%rd9532, %rd9532, 4;
	setp.ne.s32 	%p3340, %r20273, 6;
	@%p3340 bra 	$L__BB0_1292;
	mov.b32 	%r16782, %f1;
	shr.u32 	%r16783, %r16782, 23;
	st.local.u32 	[%rd5+24], %rd9534;
	and.b32  	%r16784, %r16783, 31;
	and.b32  	%r16785, %r16783, 224;
	add.s32 	%r16786, %r16785, -128;
	shr.u32 	%r16787, %r16786, 5;
	mul.wide.u32 	%rd8050, %r16787, 4;
	sub.s64 	%rd8051, %rd5, %rd8050;
	ld.local.u32 	%r20274, [%rd8051+24];
	ld.local.u32 	%r20275, [%rd8051+20];
	setp.eq.s32 	%p3341, %r16784, 0;
	@%p3341 bra 	$L__BB0_1295;
	mov.b32 	%r16788, %f1;
	shr.u32 	%r16789, %r16788, 23;
	and.b32  	%r16790, %r16789, 31;
	shf.l.wrap.b32 	%r20274, %r20275, %r20274, %r16790;
	and.b32  	%r16791, %r16789, 224;
	add.s32 	%r16792, %r16791, -128;
	shr.u32 	%r16793, %r16792, 5;
	mul.wide.u32 	%rd8052, %r16793, 4;
	sub.s64 	%rd8053, %rd5, %rd8052;
	ld.local.u32 	%r16794, [%rd8053+16];
	shf.l.wrap.b32 	%r20275, %r16794, %r20275, %r16790;
$L__BB0_1295:
	shr.u32 	%r16795, %r20274, 30;
	shf.l.wrap.b32 	%r16796, %r20275, %r20274, 2;
	shl.b32 	%r16797, %r20275, 2;
	shr.u32 	%r16798, %r16796, 31;
	add.s32 	%r16799, %r16798, %r16795;
	neg.s32 	%r16800, %r16799;
	mov.b32 	%r16801, %f1;
	setp.lt.s32 	%p3342, %r16801, 0;
	selp.b32 	%r20276, %r16800, %r16799, %p3342;
	xor.b32  	%r16802, %r16796, %r16801;
	shr.s32 	%r16803, %r16796, 31;
	xor.b32  	%r16804, %r16803, %r16796;
	xor.b32  	%r16805, %r16803, %r16797;
	cvt.u64.u32 	%rd8054, %r16804;
	shl.b64 	%rd8055, %rd8054, 32;
	cvt.u64.u32 	%rd8056, %r16805;
	or.b64  	%rd8057, %rd8055, %rd8056;
	cvt.rn.f64.s64 	%fd1149, %rd8057;
	mul.f64 	%fd1150, %fd1149, 0d3BF921FB54442D19;
	cvt.rn.f32.f64 	%f9722, %fd1150;
	neg.f32 	%f9723, %f9722;
	setp.lt.s32 	%p3343, %r16802, 0;
	selp.f32 	%f11589, %f9723, %f9722, %p3343;
	bra.uni 	$L__BB0_1297;
$L__BB0_1296:
	mov.f32 	%f9724, 0f00000000;
	mul.rn.f32 	%f11589, %f1, %f9724;
	mov.b32 	%r20276, 0;
$L__BB0_1297:
	abs.f32 	%f9726, %f10;
	setp.ltu.f32 	%p3344, %f9726, 0f47CE4780;
	mul.rn.f32 	%f9727, %f11589, %f11589;
	and.b32  	%r16807, %r20276, 1;
	setp.eq.b32 	%p3345, %r16807, 1;
	selp.f32 	%f9728, 0f3F800000, %f11589, %p3345;
	fma.rn.f32 	%f9729, %f9727, %f9728, 0f00000000;
	fma.rn.f32 	%f9730, %f9727, 0f37CBAC00, 0fBAB607ED;
	selp.f32 	%f9731, %f9730, 0fB94D4153, %p3345;
	selp.f32 	%f9732, 0f3D2AAABB, 0f3C0885E4, %p3345;
	fma.rn.f32 	%f9733, %f9731, %f9727, %f9732;
	selp.f32 	%f9734, 0fBEFFFFFF, 0fBE2AAAA8, %p3345;
	fma.rn.f32 	%f9735, %f9733, %f9727, %f9734;
	fma.rn.f32 	%f9736, %f9735, %f9729, %f9728;
	and.b32  	%r16808, %r20276, 2;
	setp.eq.s32 	%p3346, %r16808, 0;
	mov.f32 	%f9737, 0f00000000;
	sub.f32 	%f9738, %f9737, %f9736;
	selp.f32 	%f9739, %f9736, %f9738, %p3346;
	neg.f32 	%f9725, %f9739;
	// begin inline asm
	{  cvt.rn.f16.f32 %rs4510, %f9725;}

	// end inline asm
	ld.global.u16 	%rs4518, [%rd36+2560];
	ld.global.u16 	%rs4512, [%rd37+2560];
	// begin inline asm
	{mul.f16 %rs4511,%rs4512,%rs4510;
}
	// end inline asm
	// begin inline asm
	{mul.f16 %rs4514,%rs2982,%rs4511;
}
	// end inline asm
	// begin inline asm
	{fma.rn.f16 %rs4517,%rs4518,%rs4509,%rs4514;
}
	// end inline asm
	st.shared.u16 	[%r50+2560], %rs4517;
	// begin inline asm
	{mul.f16 %rs4521,%rs4512,%rs4509;
}
	// end inline asm
	// begin inline asm
	{fma.rn.f16 %rs4524,%rs4518,%rs4510,%rs4521;
}
	// end inline asm
	st.shared.u16 	[%r50+10752], %rs4524;
	mov.u32 	%r20280, %r20540;
	mov.f32 	%f11590, %f11655;
	@%p3344 bra 	$L__BB0_1305;
	setp.eq.f32 	%p3347, %f9726, 0f7F800000;
	@%p3347 bra 	$L__BB0_1304;
	mov.b64 	%rd9537, 0;
	mov.b32 	%r20277, 0;
	mov.u64 	%rd9535, __cudart_i2opi_f;
	mov.b32 	%r16811, %f10;
	shl.b32 	%r16812, %r16811, 8;
	or.b32  	%r16813, %r16812, -2147483648;
	mov.u64 	%rd9536, %rd6;
$L__BB0_1300:
	.pragma "nounroll";
	ld.global.nc.u32 	%r16810, [%rd9535];
	mad.wide.u32 	%rd8060, %r16810, %r16813, %rd9537;
	shr.u64 	%rd9537, %rd8060, 32;
	st.local.u32 	[%rd9536], %rd8060;
	add.s32 	%r20277, %r20277, 1;
	add.s64 	%rd9536, %rd9536, 4;
	add.s64 	%rd9535, %rd9535, 4;
	setp.ne.s32 	%p3348, %r20277, 6;
	@%p3348 bra 	$L__BB0_1300;
	mov.b32 	%r16814, %f10;
	shr.u32 	%r16815, %r16814, 23;
	st.local.u32 	[%rd6+24], %rd9537;
	and.b32  	%r16816, %r16815, 31;
	and.b32  	%r16817, %r16815, 224;
	add.s32 	%r16818, %r16817, -128;
	shr.u32 	%r16819, %r16818, 5;
	mul.wide.u32 	%rd8061, %r16819, 4;
	sub.s64 	%rd8062, %rd6, %rd8061;
	ld.local.u32 	%r20278, [%rd8062+24];
	ld.local.u32 	%r20279, [%rd8062+20];
	setp.eq.s32 	%p3349, %r16816, 0;
	@%p3349 bra 	$L__BB0_1303;
	mov.b32 	%r16820, %f10;
	shr.u32 	%r16821, %r16820, 23;
	and.b32  	%r16822, %r16821, 31;
	shf.l.wrap.b32 	%r20278, %r20279, %r20278, %r16822;
	and.b32  	%r16823, %r16821, 224;
	add.s32 	%r16824, %r16823, -128;
	shr.u32 	%r16825, %r16824, 5;
	mul.wide.u32 	%rd8063, %r16825, 4;
	sub.s64 	%rd8064, %rd6, %rd8063;
	ld.local.u32 	%r16826, [%rd8064+16];
	shf.l.wrap.b32 	%r20279, %r16826, %r20279, %r16822;
$L__BB0_1303:
	shr.u32 	%r16827, %r20278, 30;
	shf.l.wrap.b32 	%r16828, %r20279, %r20278, 2;
	shl.b32 	%r16829, %r20279, 2;
	shr.u32 	%r16830, %r16828, 31;
	add.s32 	%r16831, %r16830, %r16827;
	neg.s32 	%r16832, %r16831;
	mov.b32 	%r16833, %f10;
	setp.lt.s32 	%p3350, %r16833, 0;
	selp.b32 	%r20280, %r16832, %r16831, %p3350;
	xor.b32  	%r16834, %r16828, %r16833;
	shr.s32 	%r16835, %r16828, 31;
	xor.b32  	%r16836, %r16835, %r16828;
	xor.b32  	%r16837, %r16835, %r16829;
	cvt.u64.u32 	%rd8065, %r16836;
	shl.b64 	%rd8066, %rd8065, 32;
	cvt.u64.u32 	%rd8067, %r16837;
	or.b64  	%rd8068, %rd8066, %rd8067;
	cvt.rn.f64.s64 	%fd1151, %rd8068;
	mul.f64 	%fd1152, %fd1151, 0d3BF921FB54442D19;
	cvt.rn.f32.f64 	%f9741, %fd1152;
	neg.f32 	%f9742, %f9741;
	setp.lt.s32 	%p3351, %r16834, 0;
	selp.f32 	%f11590, %f9742, %f9741, %p3351;
	bra.uni 	$L__BB0_1305;
$L__BB0_1304:
	mov.f32 	%f9743, 0f00000000;
	mul.rn.f32 	%f11590, %f10, %f9743;
	mov.b32 	%r20280, 0;
$L__BB0_1305:
	abs.f32 	%f9745, %f10;
	setp.ltu.f32 	%p3352, %f9745, 0f47CE4780;
	add.s32 	%r16839, %r20280, 1;
	mul.rn.f32 	%f9746, %f11590, %f11590;
	and.b32  	%r16840, %r20280, 1;
	setp.eq.b32 	%p3353, %r16840, 1;
	selp.f32 	%f9747, %f11590, 0f3F800000, %p3353;
	fma.rn.f32 	%f9748, %f9746, %f9747, 0f00000000;
	fma.rn.f32 	%f9749, %f9746, 0f37CBAC00, 0fBAB607ED;
	selp.f32 	%f9750, 0fB94D4153, %f9749, %p3353;
	selp.f32 	%f9751, 0f3C0885E4, 0f3D2AAABB, %p3353;
	fma.rn.f32 	%f9752, %f9750, %f9746, %f9751;
	selp.f32 	%f9753, 0fBE2AAAA8, 0fBEFFFFFF, %p3353;
	fma.rn.f32 	%f9754, %f9752, %f9746, %f9753;
	fma.rn.f32 	%f9755, %f9754, %f9748, %f9747;
	and.b32  	%r16841, %r16839, 2;
	setp.eq.s32 	%p3354, %r16841, 0;
	mov.f32 	%f9756, 0f00000000;
	sub.f32 	%f9757, %f9756, %f9755;
	selp.f32 	%f9744, %f9755, %f9757, %p3354;
	// begin inline asm
	{  cvt.rn.f16.f32 %rs4528, %f9744;}

	// end inline asm
	mov.u32 	%r20284, %r20540;
	mov.f32 	%f11591, %f11655;
	@%p3352 bra 	$L__BB0_1313;
	setp.eq.f32 	%p3355, %f9745, 0f7F800000;
	@%p3355 bra 	$L__BB0_1312;
	mov.b64 	%rd9540, 0;
	mov.b32 	%r20281, 0;
	mov.u64 	%rd9538, __cudart_i2opi_f;
	mov.b32 	%r16844, %f10;
	shl.b32 	%r16845, %r16844, 8;
	or.b32  	%r16846, %r16845, -2147483648;
	mov.u64 	%rd9539, %rd5;
$L__BB0_1308:
	.pragma "nounroll";
	ld.global.nc.u32 	%r16843, [%rd9538];
	mad.wide.u32 	%rd8071, %r16843, %r16846, %rd9540;
	shr.u64 	%rd9540, %rd8071, 32;
	st.local.u32 	[%rd9539], %rd8071;
	add.s32 	%r20281, %r20281, 1;
	add.s64 	%rd9539, %rd9539, 4;
	add.s64 	%rd9538, %rd9538, 4;
	setp.ne.s32 	%p3356, %r20281, 6;
	@%p3356 bra 	$L__BB0_1308;
	mov.b32 	%r16847, %f10;
	shr.u32 	%r16848, %r16847, 23;
	st.local.u32 	[%rd5+24], %rd9540;
	and.b32  	%r16849, %r16848, 31;
	and.b32  	%r16850, %r16848, 224;
	add.s32 	%r16851, %r16850, -128;
	shr.u32 	%r16852, %r16851, 5;
	mul.wide.u32 	%rd8072, %r16852, 4;
	sub.s64 	%rd8073, %rd5, %rd8072;
	ld.local.u32 	%r20282, [%rd8073+24];
	ld.local.u32 	%r20283, [%rd8073+20];
	setp.eq.s32 	%p3357, %r16849, 0;
	@%p3357 bra 	$L__BB0_1311;
	mov.b32 	%r16853, %f10;
	shr.u32 	%r16854, %r16853, 23;
	and.b32  	%r16855, %r16854, 31;
	shf.l.wrap.b32 	%r20282, %r20283, %r20282, %r16855;
	and.b32  	%r16856, %r16854, 224;
	add.s32 	%r16857, %r16856, -128;
	shr.u32 	%r16858, %r16857, 5;
	mul.wide.u32 	%rd8074, %r16858, 4;
	sub.s64 	%rd8075, %rd5, %rd8074;
	ld.local.u32 	%r16859, [%rd8075+16];
	shf.l.wrap.b32 	%r20283, %r16859, %r20283, %r16855;
$L__BB0_1311:
	shr.u32 	%r16860, %r20282, 30;
	shf.l.wrap.b32 	%r16861, %r20283, %r20282, 2;
	shl.b32 	%r16862, %r20283, 2;
	shr.u32 	%r16863, %r16861, 31;
	add.s32 	%r16864, %r16863, %r16860;
	neg.s32 	%r16865, %r16864;
	mov.b32 	%r16866, %f10;
	setp.lt.s32 	%p3358, %r16866, 0;
	selp.b32 	%r20284, %r16865, %r16864, %p3358;
	xor.b32  	%r16867, %r16861, %r16866;
	shr.s32 	%r16868, %r16861, 31;
	xor.b32  	%r16869, %r16868, %r16861;
	xor.b32  	%r16870, %r16868, %r16862;
	cvt.u64.u32 	%rd8076, %r16869;
	shl.b64 	%rd8077, %rd8076, 32;
	cvt.u64.u32 	%rd8078, %r16870;
	or.b64  	%rd8079, %rd8077, %rd8078;
	cvt.rn.f64.s64 	%fd1153, %rd8079;
	mul.f64 	%fd1154, %fd1153, 0d3BF921FB54442D19;
	cvt.rn.f32.f64 	%f9759, %fd1154;
	neg.f32 	%f9760, %f9759;
	setp.lt.s32 	%p3359, %r16867, 0;
	selp.f32 	%f11591, %f9760, %f9759, %p3359;
	bra.uni 	$L__BB0_1313;
$L__BB0_1312:
	mov.f32 	%f9761, 0f00000000;
	mul.rn.f32 	%f11591, %f10, %f9761;
	mov.b32 	%r20284, 0;
$L__BB0_1313:
	abs.f32 	%f9763, %f19;
	setp.ltu.f32 	%p3360, %f9763, 0f47CE4780;
	mul.rn.f32 	%f9764, %f11591, %f11591;
	and.b32  	%r16872, %r20284, 1;
	setp.eq.b32 	%p3361, %r16872, 1;
	selp.f32 	%f9765, 0f3F800000, %f11591, %p3361;
	fma.rn.f32 	%f9766, %f9764, %f9765, 0f00000000;
	fma.rn.f32 	%f9767, %f9764, 0f37CBAC00, 0fBAB607ED;
	selp.f32 	%f9768, %f9767, 0fB94D4153, %p3361;
	selp.f32 	%f9769, 0f3D2AAABB, 0f3C0885E4, %p3361;
	fma.rn.f32 	%f9770, %f9768, %f9764, %f9769;
	selp.f32 	%f9771, 0fBEFFFFFF, 0fBE2AAAA8, %p3361;
	fma.rn.f32 	%f9772, %f9770, %f9764, %f9771;
	fma.rn.f32 	%f9773, %f9772, %f9766, %f9765;
	and.b32  	%r16873, %r20284, 2;
	setp.eq.s32 	%p3362, %r16873, 0;
	mov.f32 	%f9774, 0f00000000;
	sub.f32 	%f9775, %f9774, %f9773;
	selp.f32 	%f9776, %f9773, %f9775, %p3362;
	neg.f32 	%f9762, %f9776;
	// begin inline asm
	{  cvt.rn.f16.f32 %rs4529, %f9762;}

	// end inline asm
	ld.global.u16 	%rs4537, [%rd36+2592];
	ld.global.u16 	%rs4531, [%rd37+2592];
	// begin inline asm
	{mul.f16 %rs4530,%rs4531,%rs4529;
}
	// end inline asm
	// begin inline asm
	{mul.f16 %rs4533,%rs2982,%rs4530;
}
	// end inline asm
	// begin inline asm
	{fma.rn.f16 %rs4536,%rs4537,%rs4528,%rs4533;
}
	// end inline asm
	st.shared.u16 	[%r50+2592], %rs4536;
	// begin inline asm
	{mul.f16 %rs4540,%rs4531,%rs4528;
}
	// end inline asm
	// begin inline asm
	{fma.rn.f16 %rs4543,%rs4537,%rs4529,%rs4540;
}
	// end inline asm
	st.shared.u16 	[%r50+10784], %rs4543;
	mov.u32 	%r20288, %r20548;
	mov.f32 	%f11592, %f11657;
	@%p3360 bra 	$L__BB0_1321;
	setp.eq.f32 	%p3363, %f9763, 0f7F800000;
	@%p3363 bra 	$L__BB0_1320;
	mov.b64 	%rd9543, 0;
	mov.b32 	%r20285, 0;
	mov.u64 	%rd9541, __cudart_i2opi_f;
	mov.b32 	%r16876, %f19;
	shl.b32 	%r16877, %r16876, 8;
	or.b32  	%r16878, %r16877, -2147483648;
	mov.u64 	%rd9542, %rd6;
$L__BB0_1316:
	.pragma "nounroll";
	ld.global.nc.u32 	%r16875, [%rd9541];
	mad.wide.u32 	%rd8082, %r16875, %r16878, %rd9543;
	shr.u64 	%rd9543, %rd8082, 32;
	st.local.u32 	[%rd9542], %rd8082;
	add.s32 	%r20285, %r20285, 1;
	add.s64 	%rd9542, %rd9542, 4;
	add.s64 	%rd9541, %rd9541, 4;
	setp.ne.s32 	%p3364, %r20285, 6;
	@%p3364 bra 	$L__BB0_1316;
	mov.b32 	%r16879, %f19;
	shr.u32 	%r16880, %r16879, 23;
	st.local.u32 	[%rd6+24], %rd9543;
	and.b32  	%r16881, %r16880, 31;
	and.b32  	%r16882, %r16880, 224;
	add.s32 	%r16883, %r16882, -128;
	shr.u32 	%r16884, %r16883, 5;
	mul.wide.u32 	%rd8083, %r16884, 4;
	sub.s64 	%rd8084, %rd6, %rd8083;
	ld.local.u32 	%r20286, [%rd8084+24];
	ld.local.u32 	%r20287, [%rd8084+20];
	setp.eq.s32 	%p3365, %r16881, 0;
	@%p3365 bra 	$L__BB0_1319;
	mov.b32 	%r16885, %f19;
	shr.u32 	%r16886, %r16885, 23;
	and.b32  	%r16887, %r16886, 31;
	shf.l.wrap.b32 	%r20286, %r20287, %r20286, %r16887;
	and.b32  	%r16888, %r16886, 224;
	add.s32 	%r16889, %r16888, -128;
	shr.u32 	%r16890, %r16889, 5;
	mul.wide.u32 	%rd8085, %r16890, 4;
	sub.s64 	%rd8086, %rd6, %rd8085;
	ld.local.u32 	%r16891, [%rd8086+16];
	shf.l.wrap.b32 	%r20287, %r16891, %r20287, %r16887;
$L__BB0_1319:
	shr.u32 	%r16892, %r20286, 30;
	shf.l.wrap.b32 	%r16893, %r20287, %r20286, 2;
	shl.b32 	%r16894, %r20287, 2;
	shr.u32 	%r16895, %r16893, 31;
	add.s32 	%r16896, %r16895, %r16892;
	neg.s32 	%r16897, %r16896;
	mov.b32 	%r16898, %f19;
	setp.lt.s32 	%p3366, %r16898, 0;
	selp.b32 	%r20288, %r16897, %r16896, %p3366;
	xor.b32  	%r16899, %r16893, %r16898;
	shr.s32 	%r16900, %r16893, 31;
	xor.b32  	%r16901, %r16900, %r16893;
	xor.b32  	%r16902, %r16900, %r16894;
	cvt.u64.u32 	%rd8087, %r16901;
	shl.b64 	%rd8088, %rd8087, 32;
	cvt.u64.u32 	%rd8089, %r16902;
	or.b64  	%rd8090, %rd8088, %rd8089;
	cvt.rn.f64.s64 	%fd1155, %rd8090;
	mul.f64 	%fd1156, %fd1155, 0d3BF921FB54442D19;
	cvt.rn.f32.f64 	%f9778, %fd1156;
	neg.f32 	%f9779, %f9778;
	setp.lt.s32 	%p3367, %r16899, 0;
	selp.f32 	%f11592, %f9779, %f9778, %p3367;
	bra.uni 	$L__BB0_1321;
$L__BB0_1320:
	mov.f32 	%f9780, 0f00000000;
	mul.rn.f32 	%f11592, %f19, %f9780;
	mov.b32 	%r20288, 0;
$L__BB0_1321:
	abs.f32 	%f9782, %f19;
	setp.ltu.f32 	%p3368, %f9782, 0f47CE4780;
	add.s32 	%r16904, %r20288, 1;
	mul.rn.f32 	%f9783, %f11592, %f11592;
	and.b32  	%r16905, %r20288, 1;
	setp.eq.b32 	%p3369, %r16905, 1;
	selp.f32 	%f9784, %f11592, 0f3F800000, %p3369;
	fma.rn.f32 	%f9785, %f9783, %f9784, 0f00000000;
	fma.rn.f32 	%f9786, %f9783, 0f37CBAC00, 0fBAB607ED;
	selp.f32 	%f9787, 0fB94D4153, %f9786, %p3369;
	selp.f32 	%f9788, 0f3C0885E4, 0f3D2AAABB, %p3369;
	fma.rn.f32 	%f9789, %f9787, %f9783, %f9788;
	selp.f32 	%f9790, 0fBE2AAAA8, 0fBEFFFFFF, %p3369;
	fma.rn.f32 	%f9791, %f9789, %f9783, %f9790;
	fma.rn.f32 	%f9792, %f9791, %f9785, %f9784;
	and.b32  	%r16906, %r16904, 2;
	setp.eq.s32 	%p3370, %r16906, 0;
	mov.f32 	%f9793, 0f00000000;
	sub.f32 	%f9794, %f9793, %f9792;
	selp.f32 	%f9781, %f9792, %f9794, %p3370;
	// begin inline asm
	{  cvt.rn.f16.f32 %rs4547, %f9781;}

	// end inline asm
	mov.u32 	%r20292, %r20548;
	mov.f32 	%f11593, %f11657;
	@%p3368 bra 	$L__BB0_1329;
	setp.eq.f32 	%p3371, %f9782, 0f7F800000;
	@%p3371 bra 	$L__BB0_1328;
	mov.b64 	%rd9546, 0;
	mov.b32 	%r20289, 0;
	mov.u64 	%rd9544, __cudart_i2opi_f;
	mov.b32 	%r16909, %f19;
	shl.b32 	%r16910, %r16909, 8;
	or.b32  	%r16911, %r16910, -2147483648;
	mov.u64 	%rd9545, %rd5;
$L__BB0_1324:
	.pragma "nounroll";
	ld.global.nc.u32 	%r16908, [%rd9544];
	mad.wide.u32 	%rd8093, %r16908, %r16911, %rd9546;
	shr.u64 	%rd9546, %rd8093, 32;
	st.local.u32 	[%rd9545], %rd8093;
	add.s32 	%r20289, %r20289, 1;
	add.s64 	%rd9545, %rd9545, 4;
	add.s64 	%rd9544, %rd9544, 4;
	setp.ne.s32 	%p3372, %r20289, 6;
	@%p3372 bra 	$L__BB0_1324;
	mov.b32 	%r16912, %f19;
	shr.u32 	%r16913, %r16912, 23;
	st.local.u32 	[%rd5+24], %rd9546;
	and.b32  	%r16914, %r16913, 31;
	and.b32  	%r16915, %r16913, 224;
	add.s32 	%r16916, %r16915, -128;
	shr.u32 	%r16917, %r16916, 5;
	mul.wide.u32 	%rd8094, %r16917, 4;
	sub.s64 	%rd8095, %rd5, %rd8094;
	ld.local.u32 	%r20290, [%rd8095+24];
	ld.local.u32 	%r20291, [%rd8095+20];
	setp.eq.s32 	%p3373, %r16914, 0;
	@%p3373 bra 	$L__BB0_1327;
	mov.b32 	%r16918, %f19;
	shr.u32 	%r16919, %r16918, 23;
	and.b32  	%r16920, %r16919, 31;
	shf.l.wrap.b32 	%r20290, %r20291, %r20290, %r16920;
	and.b32  	%r16921, %r16919, 224;
	add.s32 	%r16922, %r16921, -128;
	shr.u32 	%r16923, %r16922, 5;
	mul.wide.u32 	%rd8096, %r16923, 4;
	sub.s64 	%rd8097, %rd5, %rd8096;
	ld.local.u32 	%r16924, [%rd8097+16];
	shf.l.wrap.b32 	%r20291, %r16924, %r20291, %r16920;
$L__BB0_1327:
	shr.u32 	%r16925, %r20290, 30;
	shf.l.wrap.b32 	%r16926, %r20291, %r20290, 2;
	shl.b32 	%r16927, %r20291, 2;
	shr.u32 	%r16928, %r16926, 31;
	add.s32 	%r16929, %r16928, %r16925;
	neg.s32 	%r16930, %r16929;
	mov.b32 	%r16931, %f19;
	setp.lt.s32 	%p3374, %r16931, 0;
	selp.b32 	%r20292, %r16930, %r16929, %p3374;
	xor.b32  	%r16932, %r16926, %r16931;
	shr.s32 	%r16933, %r16926, 31;
	xor.b32  	%r16934, %r16933, %r16926;
	xor.b32  	%r16935, %r16933, %r16927;
	cvt.u64.u32 	%rd8098, %r16934;
	shl.b64 	%rd8099, %rd8098, 32;
	cvt.u64.u32 	%rd8100, %r16935;
	or.b64  	%rd8101, %rd8099, %rd8100;
	cvt.rn.f64.s64 	%fd1157, %rd8101;
	mul.f64 	%fd1158, %fd1157, 0d3BF921FB54442D19;
	cvt.rn.f32.f64 	%f9796, %fd1158;
	neg.f32 	%f9797, %f9796;
	setp.lt.s32 	%p3375, %r16932, 0;
	selp.f32 	%f11593, %f9797, %f9796, %p3375;
	bra.uni 	$L__BB0_1329;
$L__BB0_1328:
	mov.f32 	%f9798, 0f00000000;
	mul.rn.f32 	%f11593, %f19, %f9798;
	mov.b32 	%r20292, 0;
$L__BB0_1329:
	abs.f32 	%f9800, %f28;
	setp.ltu.f32 	%p3376, %f9800, 0f47CE4780;
	mul.rn.f32 	%f9801, %f11593, %f11593;
	and.b32  	%r16937, %r20292, 1;
	setp.eq.b32 	%p3377, %r16937, 1;
	selp.f32 	%f9802, 0f3F800000, %f11593, %p3377;
	fma.rn.f32 	%f9803, %f9801, %f9802, 0f00000000;
	fma.rn.f32 	%f9804, %f9801, 0f37CBAC00, 0fBAB607ED;
	selp.f32 	%f9805, %f9804, 0fB94D4153, %p3377;
	selp.f32 	%f9806, 0f3D2AAABB, 0f3C0885E4, %p3377;
	fma.rn.f32 	%f9807, %f9805, %f9801, %f9806;
	selp.f32 	%f9808, 0fBEFFFFFF, 0fBE2AAAA8, %p3377;
	fma.rn.f32 	%f9809, %f9807, %f9801, %f9808;
	fma.rn.f32 	%f9810, %f9809, %f9803, %f9802;
	and.b32  	%r16938, %r20292, 2;
	setp.eq.s32 	%p3378, %r16938, 0;
	mov.f32 	%f9811, 0f00000000;
	sub.f32 	%f9812, %f9811, %f9810;
	selp.f32 	%f9813, %f9810, %f9812, %p3378;
	neg.f32 	%f9799, %f9813;
	// begin inline asm
	{  cvt.rn.f16.f32 %rs4548, %f9799;}

	// end inline asm
	ld.global.u16 	%rs4556, [%rd36+2624];
	ld.global.u16 	%rs4550, [%rd37+2624];
	// begin inline asm
	{mul.f16 %rs4549,%rs4550,%rs4548;
}
	// end inline asm
	// begin inline asm
	{mul.f16 %rs4552,%rs2982,%rs4549;
}
	// end inline asm
	// begin inline asm
	{fma.rn.f16 %rs4555,%rs4556,%rs4547,%rs4552;
}
	// end inline asm
	st.shared.u16 	[%r50+2624], %rs4555;
	// begin inline asm
	{mul.f16 %rs4559,%rs4550,%rs4547;
}
	// end inline asm
	// begin inline asm
	{fma.rn.f16 %rs4562,%rs4556,%rs4548,%rs4559;
}
	// end inline asm
	st.shared.u16 	[%r50+10816], %rs4562;
	mov.u32 	%r20296, %r20556;
	mov.f32 	%f11594, %f11659;
	@%p3376 bra 	$L__BB0_1337;
	setp.eq.f32 	%p3379, %f9800, 0f7F800000;
	@%p3379 bra 	$L__BB0_1336;
	mov.b64 	%rd9549, 0;
	mov.b32 	%r20293, 0;
	mov.u64 	%rd9547, __cudart_i2opi_f;
	mov.b32 	%r16941, %f28;
	shl.b32 	%r16942, %r16941, 8;
	or.b32  	%r16943, %r16942, -2147483648;
	mov.u64 	%rd9548, %rd6;
$L__BB0_1332:
	.pragma "nounroll";
	ld.global.nc.u32 	%r16940, [%rd9547];
	mad.wide.u32 	%rd8104, %r16940, %r16943, %rd9549;
	shr.u64 	%rd9549, %rd8104, 32;
	st.local.u32 	[%rd9548], %rd8104;
	add.s32 	%r20293, %r20293, 1;
	add.s64 	%rd9548, %rd9548, 4;
	add.s64 	%rd9547, %rd9547, 4;
	setp.ne.s32 	%p3380, %r20293, 6;
	@%p3380 bra 	$L__BB0_1332;
	mov.b32 	%r16944, %f28;
	shr.u32 	%r16945, %r16944, 23;
	st.local.u32 	[%rd6+24], %rd9549;
	and.b32  	%r16946, %r16945, 31;
	and.b32  	%r16947, %r16945, 224;
	add.s32 	%r16948, %r16947, -128;
	shr.u32 	%r16949, %r16948, 5;
	mul.wide.u32 	%rd8105, %r16949, 4;
	sub.s64 	%rd8106, %rd6, %rd8105;
	ld.local.u32 	%r20294, [%rd8106+24];
	ld.local.u32 	%r20295, [%rd8106+20];
	setp.eq.s32 	%p3381, %r16946, 0;
	@%p3381 bra 	$L__BB0_1335;
	mov.b32 	%r16950, %f28;
	shr.u32 	%r16951, %r16950, 23;
	and.b32  	%r16952, %r16951, 31;
	shf.l.wrap.b32 	%r20294, %r20295, %r20294, %r16952;
	and.b32  	%r16953, %r16951, 224;
	add.s32 	%r16954, %r16953, -128;
	shr.u32 	%r16955, %r16954, 5;
	mul.wide.u32 	%rd8107, %r16955, 4;
	sub.s64 	%rd8108, %rd6, %rd8107;
	ld.local.u32 	%r16956, [%rd8108+16];
	shf.l.wrap.b32 	%r20295, %r16956, %r20295, %r16952;
$L__BB0_1335:
	shr.u32 	%r16957, %r20294, 30;
	shf.l.wrap.b32 	%r16958, %r20295, %r20294, 2;
	shl.b32 	%r16959, %r20295, 2;
	shr.u32 	%r16960, %r16958, 31;
	add.s32 	%r16961, %r16960, %r16957;
	neg.s32 	%r16962, %r16961;
	mov.b32 	%r16963, %f28;
	setp.lt.s32 	%p3382, %r16963, 0;
	selp.b32 	%r20296, %r16962, %r16961, %p3382;
	xor.b32  	%r16964, %r16958, %r16963;
	shr.s32 	%r16965, %r16958, 31;
	xor.b32  	%r16966, %r16965, %r16958;
	xor.b32  	%r16967, %r16965, %r16959;
	cvt.u64.u32 	%rd8109, %r16966;
	shl.b64 	%rd8110, %rd8109, 32;
	cvt.u64.u32 	%rd8111, %r16967;
	or.b64  	%rd8112, %rd8110, %rd8111;
	cvt.rn.f64.s64 	%fd1159, %rd8112;
	mul.f64 	%fd1160, %fd1159, 0d3BF921FB54442D19;
	cvt.rn.f32.f64 	%f9815, %fd1160;
	neg.f32 	%f9816, %f9815;
	setp.lt.s32 	%p3383, %r16964, 0;
	selp.f32 	%f11594, %f9816, %f9815, %p3383;
	bra.uni 	$L__BB0_1337;
$L__BB0_1336:
	mov.f32 	%f9817, 0f00000000;
	mul.rn.f32 	%f11594, %f28, %f9817;
	mov.b32 	%r20296, 0;
$L__BB0_1337:
	abs.f32 	%f9819, %f28;
	setp.ltu.f32 	%p3384, %f9819, 0f47CE4780;
	add.s32 	%r16969, %r20296, 1;
	mul.rn.f32 	%f9820, %f11594, %f11594;
	and.b32  	%r16970, %r20296, 1;
	setp.eq.b32 	%p3385, %r16970, 1;
	selp.f32 	%f9821, %f11594, 0f3F800000, %p3385;
	fma.rn.f32 	%f9822, %f9820, %f9821, 0f00000000;
	fma.rn.f32 	%f9823, %f9820, 0f37CBAC00, 0fBAB607ED;
	selp.f32 	%f9824, 0fB94D4153, %f9823, %p3385;
	selp.f32 	%f9825, 0f3C0885E4, 0f3D2AAABB, %p3385;
	fma.rn.f32 	%f9826, %f9824, %f9820, %f9825;
	selp.f32 	%f9827, 0fBE2AAAA8, 0fBEFFFFFF, %p3385;
	fma.rn.f32 	%f9828, %f9826, %f9820, %f9827;
	fma.rn.f32 	%f9829, %f9828, %f9822, %f9821;
	and.b32  	%r16971, %r16969, 2;
	setp.eq.s32 	%p3386, %r16971, 0;
	mov.f32 	%f9830, 0f00000000;
	sub.f32 	%f9831, %f9830, %f9829;
	selp.f32 	%f9818, %f9829, %f9831, %p3386;
	// begin inline asm
	{  cvt.rn.f16.f32 %rs4566, %f9818;}

	// end inline asm
	mov.u32 	%r20300, %r20556;
	mov.f32 	%f11595, %f11659;
	@%p3384 bra 	$L__BB0_1345;
	setp.eq.f32 	%p3387, %f9819, 0f7F800000;
	@%p3387 bra 	$L__BB0_1344;
	mov.b64 	%rd9552, 0;
	mov.b32 	%r20297, 0;
	mov.u64 	%rd9550, __cudart_i2opi_f;
	mov.b32 	%r16974, %f28;
	shl.b32 	%r16975, %r16974, 8;
	or.b32  	%r16976, %r16975, -2147483648;
	mov.u64 	%rd9551, %rd5;
$L__BB0_1340:
	.pragma "nounroll";
	ld.global.nc.u32 	%r16973, [%rd9550];
	mad.wide.u32 	%rd8115, %r16973, %r16976, %rd9552;
	shr.u64 	%rd9552, %rd8115, 32;
	st.local.u32 	[%rd9551], %rd8115;
	add.s32 	%r20297, %r20297, 1;
	add.s64 	%rd9551, %rd9551, 4;
	add.s64 	%rd9550, %rd9550, 4;
	setp.ne.s32 	%p3388, %r20297, 6;
	@%p3388 bra 	$L__BB0_1340;
	mov.b32 	%r16977, %f28;
	shr.u32 	%r16978, %r16977, 23;
	st.local.u32 	[%rd5+24], %rd9552;
	and.b32  	%r16979, %r16978, 31;
	and.b32  	%r16980, %r16978, 224;
	add.s32 	%r16981, %r16980, -128;
	shr.u32 	%r16982, %r16981, 5;
	mul.wide.u32 	%rd8116, %r16982, 4;
	sub.s64 	%rd8117, %rd5, %rd8116;
	ld.local.u32 	%r20298, [%rd8117+24];
	ld.local.u32 	%r20299, [%rd8117+20];
	setp.eq.s32 	%p3389, %r16979, 0;
	@%p3389 bra 	$L__BB0_1343;
	mov.b32 	%r16983, %f28;
	shr.u32 	%r16984, %r16983, 23;
	and.b32  	%r16985, %r16984, 31;
	shf.l.wrap.b32 	%r20298, %r20299, %r20298, %r16985;
	and.b32  	%r16986, %r16984, 224;
	add.s32 	%r16987, %r16986, -128;
	shr.u32 	%r16988, %r16987, 5;
	mul.wide.u32 	%rd8118, %r16988, 4;
	sub.s64 	%rd8119, %rd5, %rd8118;
	ld.local.u32 	%r16989, [%rd8119+16];
	shf.l.wrap.b32 	%r20299, %r16989, %r20299, %r16985;
$L__BB0_1343:
	shr.u32 	%r16990, %r20298, 30;
	shf.l.wrap.b32 	%r16991, %r20299, %r20298, 2;
	shl.b32 	%r16992, %r20299, 2;
	shr.u32 	%r16993, %r16991, 31;
	add.s32 	%r16994, %r16993, %r16990;
	neg.s32 	%r16995, %r16994;
	mov.b32 	%r16996, %f28;
	setp.lt.s32 	%p3390, %r16996, 0;
	selp.b32 	%r20300, %r16995, %r16994, %p3390;
	xor.b32  	%r16997, %r16991, %r16996;
	shr.s32 	%r16998, %r16991, 31;
	xor.b32  	%r16999, %r16998, %r16991;
	xor.b32  	%r17000, %r16998, %r16992;
	cvt.u64.u32 	%rd8120, %r16999;
	shl.b64 	%rd8121, %rd8120, 32;
	cvt.u64.u32 	%rd8122, %r17000;
	or.b64  	%rd8123, %rd8121, %rd8122;
	cvt.rn.f64.s64 	%fd1161, %rd8123;
	mul.f64 	%fd1162, %fd1161, 0d3BF921FB54442D19;
	cvt.rn.f32.f64 	%f9833, %fd1162;
	neg.f32 	%f9834, %f9833;
	setp.lt.s32 	%p3391, %r16997, 0;
	selp.f32 	%f11595, %f9834, %f9833, %p3391;
	bra.uni 	$L__BB0_1345;
$L__BB0_1344:
	mov.f32 	%f9835, 0f00000000;
	mul.rn.f32 	%f11595, %f28, %f9835;
	mov.b32 	%r20300, 0;
$L__BB0_1345:
	abs.f32 	%f9837, %f37;
	setp.ltu.f32 	%p3392, %f9837, 0f47CE4780;
	mul.rn.f32 	%f9838, %f11595, %f11595;
	and.b32  	%r17002, %r20300, 1;
	setp.eq.b32 	%p3393, %r17002, 1;
	selp.f32 	%f9839, 0f3F800000, %f11595, %p3393;
	fma.rn.f32 	%f9840, %f9838, %f9839, 0f00000000;
	fma.rn.f32 	%f9841, %f9838, 0f37CBAC00, 0fBAB607ED;
	selp.f32 	%f9842, %f9841, 0fB94D4153, %p3393;
	selp.f32 	%f9843, 0f3D2AAABB, 0f3C0885E4, %p3393;
	fma.rn.f32 	%f9844, %f9842, %f9838, %f9843;
	selp.f32 	%f9845, 0fBEFFFFFF, 0fBE2AAAA8, %p3393;
	fma.rn.f32 	%f9846, %f9844, %f9838, %f9845;
	fma.rn.f32 	%f9847, %f9846, %f9840, %f9839;
	and.b32  	%r17003, %r20300, 2;
	setp.eq.s32 	%p3394, %r17003, 0;
	mov.f32 	%f9848, 0f00000000;
	sub.f32 	%f9849, %f9848, %f9847;
	selp.f32 	%f9850, %f9847, %f9849, %p3394;
	neg.f32 	%f9836, %f9850;
	// begin inline asm
	{  cvt.rn.f16.f32 %rs4567, %f9836;}

	// end inline asm
	ld.global.u16 	%rs4575, [%rd36+2656];
	ld.global.u16 	%rs4569, [%rd37+2656];
	// begin inline asm
	{mul.f16 %rs4568,%rs4569,%rs4567;
}
	// end inline asm
	// begin inline asm
	{mul.f16 %rs4571,%rs2982,%rs4568;
}
	// end inline asm
	// begin inline asm
	{fma.rn.f16 %rs4574,%rs4575,%rs4566,%rs4571;
}
	// end inline asm
	st.shared.u16 	[%r50+2656], %rs4574;
	// begin inline asm
	{mul.f16 %rs4578,%rs4569,%rs4566;
}
	// end inline asm
	// begin inline asm
	{fma.rn.f16 %rs4581,%rs4575,%rs4567,%rs4578;
}
	// end inline asm
	st.shared.u16 	[%r50+10848], %rs4581;
	mov.u32 	%r20304, %r20564;
	mov.f32 	%f11596, %f11661;
	@%p3392 bra 	$L__BB0_1353;
	setp.eq.f32 	%p3395, %f9837, 0f7F800000;
	@%p3395 bra 	$L__BB0_1352;
	mov.b64 	%rd9555, 0;
	mov.b32 	%r20301, 0;
	mov.u64 	%rd9553, __cudart_i2opi_f;
	mov.b32 	%r17006, %f37;
	shl.b32 	%r17007, %r17006, 8;
	or.b32  	%r17008, %r17007, -2147483648;
	mov.u64 	%rd9554, %rd6;
$L__BB0_1348:
	.pragma "nounroll";
	ld.global.nc.u32 	%r17005, [%rd9553];
	mad.wide.u32 	%rd8126, %r17005, %r17008, %rd9555;
	shr.u64 	%rd9555, %rd8126, 32;
	st.local.u32 	[%rd9554], %rd8126;
	add.s32 	%r20301, %r20301, 1;
	add.s64 	%rd9554, %rd9554, 4;
	add.s64 	%rd9553, %rd9553, 4;
	setp.ne.s32 	%p3396, %r20301, 6;
	@%p3396 bra 	$L__BB0_1348;
	mov.b32 	%r17009, %f37;
	shr.u32 	%r17010, %r17009, 23;
	st.local.u32 	[%rd6+24], %rd9555;
	and.b32  	%r17011, %r17010, 31;
	and.b32  	%r17012, %r17010, 224;
	add.s32 	%r17013, %r17012, -128;
	shr.u32 	%r17014, %r17013, 5;
	mul.wide.u32 	%rd8127, %r17014, 4;
	sub.s64 	%rd8128, %rd6, %rd8127;
	ld.local.u32 	%r20302, [%rd8128+24];
	ld.local.u32 	%r20303, [%rd8128+20];
	setp.eq.s32 	%p3397, %r17011, 0;
	@%p3397 bra 	$L__BB0_1351;
	mov.b32 	%r17015, %f37;
	shr.u32 	%r17016, %r17015, 23;
	and.b32  	%r17017, %r17016, 31;
	shf.l.wrap.b32 	%r20302, %r20303, %r20302, %r17017;
	and.b32  	%r17018, %r17016, 224;
	add.s32 	%r17019, %r17018, -128;
	shr.u32 	%r17020, %r17019, 5;
	mul.wide.u32 	%rd8129, %r17020, 4;
	sub.s64 	%rd8130, %rd6, %rd8129;
	ld.local.u32 	%r17021, [%rd8130+16];
	shf.l.wrap.b32 	%r20303, %r17021, %r20303, %r17017;
$L__BB0_1351:
	shr.u32 	%r17022, %r20302, 30;
	shf.l.wrap.b32 	%r17023, %r20303, %r20302, 2;
	shl.b32 	%r17024, %r20303, 2;
	shr.u32 	%r17025, %r17023, 31;
	add.s32 	%r17026, %r17025, %r17022;
	neg.s32 	%r17027, %r17026;
	mov.b32 	%r17028, %f37;
	setp.lt.s32 	%p3398, %r17028, 0;
	selp.b32 	%r20304, %r17027, %r17026, %p3398;
	xor.b32  	%r17029, %r17023, %r17028;
	shr.s32 	%r17030, %r17023, 31;
	xor.b32  	%r17031, %r17030, %r17023;
	xor.b32  	%r17032, %r17030, %r17024;
	cvt.u64.u32 	%rd8131, %r17031;
	shl.b64 	%rd8132, %rd8131, 32;
	cvt.u64.u32 	%rd8133, %r17032;
	or.b64  	%rd8134, %rd8132, %rd8133;
	cvt.rn.f64.s64 	%fd1163, %rd8134;
	mul.f64 	%fd1164, %fd1163, 0d3BF921FB54442D19;
	cvt.rn.f32.f64 	%f9852, %fd1164;
	neg.f32 	%f9853, %f9852;
	setp.lt.s32 	%p3399, %r17029, 0;
	selp.f32 	%f11596, %f9853, %f9852, %p3399;
	bra.uni 	$L__BB0_1353;
$L__BB0_1352:
	mov.f32 	%f9854, 0f00000000;
	mul.rn.f32 	%f11596, %f37, %f9854;
	mov.b32 	%r20304, 0;
$L__BB0_1353:
	abs.f32 	%f9856, %f37;
	setp.ltu.f32 	%p3400, %f9856, 0f47CE4780;
	add.s32 	%r17034, %r20304, 1;
	mul.rn.f32 	%f9857, %f11596, %f11596;
	and.b32  	%r17035, %r20304, 1;
	setp.eq.b32 	%p3401, %r17035, 1;
	selp.f32 	%f9858, %f11596, 0f3F800000, %p3401;
	fma.rn.f32 	%f9859, %f9857, %f9858, 0f00000000;
	fma.rn.f32 	%f9860, %f9857, 0f37CBAC00, 0fBAB607ED;
	selp.f32 	%f9861, 0fB94D4153, %f9860, %p3401;
	selp.f32 	%f9862, 0f3C0885E4, 0f3D2AAABB, %p3401;
	fma.rn.f32 	%f9863, %f9861, %f9857, %f9862;
	selp.f32 	%f9864, 0fBE2AAAA8, 0fBEFFFFFF, %p3401;
	fma.rn.f32 	%f9865, %f9863, %f9857, %f9864;
	fma.rn.f32 	%f9866, %f9865, %f9859, %f9858;
	and.b32  	%r17036, %r17034, 2;
	setp.eq.s32 	%p3402, %r17036, 0;
	mov.f32 	%f9867, 0f00000000;
	sub.f32 	%f9868, %f9867, %f9866;
	selp.f32 	%f9855, %f9866, %f9868, %p3402;
	// begin inline asm
	{  cvt.rn.f16.f32 %rs4585, %f9855;}

	// end inline asm
	mov.u32 	%r20308, %r20564;
	mov.f32 	%f11597, %f11661;
	@%p3400 bra 	$L__BB0_1361;
	setp.eq.f32 	%p3403, %f9856, 0f7F800000;
	@%p3403 bra 	$L__BB0_1360;
	mov.b64 	%rd9558, 0;
	mov.b32 	%r20305, 0;
	mov.u64 	%rd9556, __cudart_i2opi_f;
	mov.b32 	%r17039, %f37;
	shl.b32 	%r17040, %r17039, 8;
	or.b32  	%r17041, %r17040, -2147483648;
	mov.u64 	%rd9557, %rd5;
$L__BB0_1356:
	.pragma "nounroll";
	ld.global.nc.u32 	%r17038, [%rd9556];
	mad.wide.u32 	%rd8137, %r17038, %r17041, %rd9558;
	shr.u64 	%rd9558, %rd8137, 32;
	st.local.u32 	[%rd9557], %rd8137;
	add.s32 	%r20305, %r20305, 1;
	add.s64 	%rd9557, %rd9557, 4;
	add.s64 	%rd9556, %rd9556, 4;
	setp.ne.s32 	%p3404, %r20305, 6;
	@%p3404 bra 	$L__BB0_1356;
	mov.b32 	%r17042, %f37;
	shr.u32 	%r17043, %r17042, 23;
	st.local.u32 	[%rd5+24], %rd9558;
	and.b32  	%r17044, %r17043, 31;
	and.b32  	%r17045, %r17043, 224;
	add.s32 	%r17046, %r17045, -128;
	shr.u32 	%r17047, %r17046, 5;
	mul.wide.u32 	%rd8138, %r17047, 4;
	sub.s64 	%rd8139, %rd5, %rd8138;
	ld.local.u32 	%r20306, [%rd8139+24];
	ld.local.u32 	%r20307, [%rd8139+20];
	setp.eq.s32 	%p3405, %r17044, 0;
	@%p3405 bra 	$L__BB0_1359;
	mov.b32 	%r17048, %f37;
	shr.u32 	%r17049, %r17048, 23;
	and.b32  	%r17050, %r17049, 31;
	shf.l.wrap.b32 	%r20306, %r20307, %r20306, %r17050;
	and.b32  	%r17051, %r17049, 224;
	add.s32 	%r17052, %r17051, -128;
	shr.u32 	%r17053, %r17052, 5;
	mul.wide.u32 	%rd8140, %r17053, 4;
	sub.s64 	%rd8141, %rd5, %rd8140;
	ld.local.u32 	%r17054, [%rd8141+16];
	shf.l.wrap.b32 	%r20307, %r17054, %r20307, %r17050;
$L__BB0_1359:
	shr.u32 	%r17055, %r20306, 30;
	shf.l.wrap.b32 	%r17056, %r20307, %r20306, 2;
	shl.b32 	%r17057, %r20307, 2;
	shr.u32 	%r17058, %r17056, 31;
	add.s32 	%r17059, %r17058, %r17055;
	neg.s32 	%r17060, %r17059;
	mov.b32 	%r17061, %f37;
	setp.lt.s32 	%p3406, %r17061, 0;
	selp.b32 	%r20308, %r17060, %r17059, %p3406;
	xor.b32  	%r17062, %r17056, %r17061;
	shr.s32 	%r17063, %r17056, 31;
	xor.b32  	%r17064, %r17063, %r17056;
	xor.b32  	%r17065, %r17063, %r17057;
	cvt.u64.u32 	%rd8142, %r17064;
	shl.b64 	%rd8143, %rd8142, 32;
	cvt.u64.u32 	%rd8144, %r17065;
	or.b64  	%rd8145, %rd8143, %rd8144;
	cvt.rn.f64.s64 	%fd1165, %rd8145;
	mul.f64 	%fd1166, %fd1165, 0d3BF921FB54442D19;
	cvt.rn.f32.f64 	%f9870, %fd1166;
	neg.f32 	%f9871, %f9870;
	setp.lt.s32 	%p3407, %r17062, 0;
	selp.f32 	%f11597, %f9871, %f9870, %p3407;
	bra.uni 	$L__BB0_1361;
$L__BB0_1360:
	mov.f32 	%f9872, 0f00000000;
	mul.rn.f32 	%f11597, %f37, %f9872;
	mov.b32 	%r20308, 0;
$L__BB0_1361:
	abs.f32 	%f9874, %f46;
	setp.ltu.f32 	%p3408, %f9874, 0f47CE4780;
	mul.rn.f32 	%f9875, %f11597, %f11597;
	and.b32  	%r17067, %r20308, 1;
	setp.eq.b32 	%p3409, %r17067, 1;
	selp.f32 	%f9876, 0f3F800000, %f11597, %p3409;
	fma.rn.f32 	%f9877, %f9875, %f9876, 0f00000000;
	fma.rn.f32 	%f9878, %f9875, 0f37CBAC00, 0fBAB607ED;
	selp.f32 	%f9879, %f9878, 0fB94D4153, %p3409;
	selp.f32 	%f9880, 0f3D2AAABB, 0f3C0885E4, %p3409;
	fma.rn.f32 	%f9881, %f9879, %f9875, %f9880;
	selp.f32 	%f9882, 0fBEFFFFFF, 0fBE2AAAA8, %p3409;
	fma.rn.f32 	%f9883, %f9881, %f9875, %f9882;
	fma.rn.f32 	%f9884, %f9883, %f9877, %f9876;
	and.b32  	%r17068, %r20308, 2;
	setp.eq.s32 	%p3410, %r17068, 0;
	mov.f32 	%f9885, 0f00000000;
	sub.f32 	%f9886, %f9885, %f9884;
	selp.f32 	%f9887, %f9884, %f9886, %p3410;
	neg.f32 	%f9873, %f9887;
	// begin inline asm
	{  cvt.rn.f16.f32 %rs4586, %f9873;}

	// end inline asm
	ld.global.u16 	%rs4594, [%rd36+2688];
	ld.global.u16 	%rs4588, [%rd37+2688];
	// begin inline asm
	{mul.f16 %rs4587,%rs4588,%rs4586;
}
	// end inline asm
	// begin inline asm
	{mul.f16 %rs4590,%rs2982,%rs4587;
}
	// end inline asm
	// begin inline asm
	{fma.rn.f16 %rs4593,%rs4594,%rs4585,%rs4590;
}
	// end inline asm
	st.shared.u16 	[%r50+2688], %rs4593;
	// begin inline asm
	{mul.f16 %rs4597,%rs4588,%rs4585;
}
	// end inline asm
	// begin inline asm
	{fma.rn.f16 %rs4600,%rs4594,%rs4586,%rs4597;
}
	// end inline asm
	st.shared.u16 	[%r50+10880], %rs4600;
	mov.u32 	%r20312, %r20572;
	mov.f32 	%f11598, %f11663;
	@%p3408 bra 	$L__BB0_1369;
	setp.eq.f32 	%p3411, %f9874, 0f7F800000;
	@%p3411 bra 	$L__BB0_1368;
	mov.b64 	%rd9561, 0;
	mov.b32 	%r20309, 0;
	mov.u64 	%rd9559, __cudart_i2opi_f;
	mov.b32 	%r17071, %f46;
	shl.b32 	%r17072, %r17071, 8;
	or.b32  	%r17073, %r17072, -2147483648;
	mov.u64 	%rd9560, %rd6;
$L__BB0_1364:
	.pragma "nounroll";
	ld.global.nc.u32 	%r17070, [%rd9559];
	mad.wide.u32 	%rd8148, %r17070, %r17073, %rd9561;
	shr.u64 	%rd9561, %rd8148, 32;
	st.local.u32 	[%rd9560], %rd8148;
	add.s32 	%r20309, %r20309, 1;
	add.s64 	%rd9560, %rd9560, 4;
	add.s64 	%rd9559, %rd9559, 4;
	setp.ne.s32 	%p3412, %r20309, 6;
	@%p3412 bra 	$L__BB0_1364;
	mov.b32 	%r17074, %f46;
	shr.u32 	%r17075, %r17074, 23;
	st.local.u32 	[%rd6+24], %rd9561;
	and.b32  	%r17076, %r17075, 31;
	and.b32  	%r17077, %r17075, 224;
	add.s32 	%r17078, %r17077, -128;
	shr.u32 	%r17079, %r17078, 5;
	mul.wide.u32 	%rd8149, %r17079, 4;
	sub.s64 	%rd8150, %rd6, %rd8149;
	ld.local.u32 	%r20310, [%rd8150+24];
	ld.local.u32 	%r20311, [%rd8150+20];
	setp.eq.s32 	%p3413, %r17076, 0;
	@%p3413 bra 	$L__BB0_1367;
	mov.b32 	%r17080, %f46;
	shr.u32 	%r17081, %r17080, 23;
	and.b32  	%r17082, %r17081, 31;
	shf.l.wrap.b32 	%r20310, %r20311, %r20310, %r17082;
	and.b32  	%r17083, %r17081, 224;
	add.s32 	%r17084, %r17083, -128;
	shr.u32 	%r17085, %r17084, 5;
	mul.wide.u32 	%rd8151, %r17085, 4;
	sub.s64 	%rd8152, %rd6, %rd8151;
	ld.local.u32 	%r17086, [%rd8152+16];
	shf.l.wrap.b32 	%r20311, %r17086, %r20311, %r17082;
$L__BB0_1367:
	shr.u32 	%r17087, %r20310, 30;
	shf.l.wrap.b32 	%r17088, %r20311, %r20310, 2;
	shl.b32 	%r17089, %r20311, 2;
	shr.u32 	%r17090, %r17088, 31;
	add.s32 	%r17091, %r17090, %r17087;
	neg.s32 	%r17092, %r17091;
	mov.b32 	%r17093, %f46;
	setp.lt.s32 	%p3414, %r17093, 0;
	selp.b32 	%r20312, %r17092, %r17091, %p3414;
	xor.b32  	%r17094, %r17088, %r17093;
	shr.s32 	%r17095, %r17088, 31;
	xor.b32  	%r17096, %r17095, %r17088;
	xor.b32  	%r17097, %r17095, %r17089;
	cvt.u64.u32 	%rd8153, %r17096;
	shl.b64 	%rd8154, %rd8153, 32;
	cvt.u64.u32 	%rd8155, %r17097;
	or.b64  	%rd8156, %rd8154, %rd8155;
	cvt.rn.f64.s64 	%fd1167, %rd8156;
	mul.f64 	%fd1168, %fd1167, 0d3BF921FB54442D19;
	cvt.rn.f32.f64 	%f9889, %fd1168;
	neg.f32 	%f9890, %f9889;
	setp.lt.s32 	%p3415, %r17094, 0;
	selp.f32 	%f11598, %f9890, %f9889, %p3415;
	bra.uni 	$L__BB0_1369;
$L__BB0_1368:
	mov.f32 	%f9891, 0f00000000;
	mul.rn.f32 	%f11598, %f46, %f9891;
	mov.b32 	%r20312, 0;
$L__BB0_1369:
	abs.f32 	%f9893, %f46;
	setp.ltu.f32 	%p3416, %f9893, 0f47CE4780;
	add.s32 	%r17099, %r20312, 1;
	mul.rn.f32 	%f9894, %f11598, %f11598;
	and.b32  	%r17100, %r20312, 1;
	setp.eq.b32 	%p3417, %r17100, 1;
	selp.f32 	%f9895, %f11598, 0f3F800000, %p3417;
	fma.rn.f32 	%f9896, %f9894, %f9895, 0f00000000;
	fma.rn.f32 	%f9897, %f9894, 0f37CBAC00, 0fBAB607ED;
	selp.f32 	%f9898, 0fB94D4153, %f9897, %p3417;
	selp.f32 	%f9899, 0f3C0885E4, 0f3D2AAABB, %p3417;
	fma.rn.f32 	%f9900, %f9898, %f9894, %f9899;
	selp.f32 	%f9901, 0fBE2AAAA8, 0fBEFFFFFF, %p3417;
	fma.rn.f32 	%f9902, %f9900, %f9894, %f9901;
	fma.rn.f32 	%f9903, %f9902, %f9896, %f9895;
	and.b32  	%r17101, %r17099, 2;
	setp.eq.s32 	%p3418, %r17101, 0;
	mov.f32 	%f9904, 0f00000000;
	sub.f32 	%f9905, %f9904, %f9903;
	selp.f32 	%f9892, %f9903, %f9905, %p3418;
	// begin inline asm
	{  cvt.rn.f16.f32 %rs4604, %f9892;}

	// end inline asm
	mov.u32 	%r20316, %r20572;
	mov.f32 	%f11599, %f11663;
	@%p3416 bra 	$L__BB0_1377;
	setp.eq.f32 	%p3419, %f9893, 0f7F800000;
	@%p3419 bra 	$L__BB0_1376;
	mov.b64 	%rd9564, 0;
	mov.b32 	%r20313, 0;
	mov.u64 	%rd9562, __cudart_i2opi_f;
	mov.b32 	%r17104, %f46;
	shl.b32 	%r17105, %r17104, 8;
	or.b32  	%r17106, %r17105, -2147483648;
	mov.u64 	%rd9563, %rd5;
$L__BB0_1372:
	.pragma "nounroll";
	ld.global.nc.u32 	%r17103, [%rd9562];
	mad.wide.u32 	%rd8159, %r17103, %r17106, %rd9564;
	shr.u64 	%rd9564, %rd8159, 32;
	st.local.u32 	[%rd9563], %rd8159;
	add.s32 	%r20313, %r20313, 1;
	add.s64 	%rd9563, %rd9563, 4;
	add.s64 	%rd9562, %rd9562, 4;
	setp.ne.s32 	%p3420, %r20313, 6;
	@%p3420 bra 	$L__BB0_1372;
	mov.b32 	%r17107, %f46;
	shr.u32 	%r17108, %r17107, 23;
	st.local.u32 	[%rd5+24], %rd9564;
	and.b32  	%r17109, %r17108, 31;
	and.b32  	%r17110, %r17108, 224;
	add.s32 	%r17111, %r17110, -128;
	shr.u32 	%r17112, %r17111, 5;
	mul.wide.u32 	%rd8160, %r17112, 4;
	sub.s64 	%rd8161, %rd5, %rd8160;
	ld.local.u32 	%r20314, [%rd8161+24];
	ld.local.u32 	%r20315, [%rd8161+20];
	setp.eq.s32 	%p3421, %r17109, 0;
	@%p3421 bra 	$L__BB0_1375;
	mov.b32 	%r17113, %f46;
	shr.u32 	%r17114, %r17113, 23;
	and.b32  	%r17115, %r17114, 31;
	shf.l.wrap.b32 	%r20314, %r20315, %r20314, %r17115;
	and.b32  	%r17116, %r17114, 224;
	add.s32 	%r17117, %r17116, -128;
	shr.u32 	%r17118, %r17117, 5;
	mul.wide.u32 	%rd8162, %r17118, 4;
	sub.s64 	%rd8163, %rd5, %rd8162;
	ld.local.u32 	%r17119, [%rd8163+16];
	shf.l.wrap.b32 	%r20315, %r17119, %r20315, %r17115;
$L__BB0_1375:
	shr.u32 	%r17120, %r20314, 30;
	shf.l.wrap.b32 	%r17121, %r20315, %r20314, 2;
	shl.b32 	%r17122, %r20315, 2;
	shr.u32 	%r17123, %r17121, 31;
	add.s32 	%r17124, %r17123, %r17120;
	neg.s32 	%r17125, %r17124;
	mov.b32 	%r17126, %f46;
	setp.lt.s32 	%p3422, %r17126, 0;
	selp.b32 	%r20316, %r17125, %r17124, %p3422;
	xor.b32  	%r17127, %r17121, %r17126;
	shr.s32 	%r17128, %r17121, 31;
	xor.b32  	%r17129, %r17128, %r17121;
	xor.b32  	%r17130, %r17128, %r17122;
	cvt.u64.u32 	%rd8164, %r17129;
	shl.b64 	%rd8165, %rd8164, 32;
	cvt.u64.u32 	%rd8166, %r17130;
	or.b64  	%rd8167, %rd8165, %rd8166;
	cvt.rn.f64.s64 	%fd1169, %rd8167;
	mul.f64 	%fd1170, %fd1169, 0d3BF921FB54442D19;
	cvt.rn.f32.f64 	%f9907, %fd1170;
	neg.f32 	%f9908, %f9907;
	setp.lt.s32 	%p3423, %r17127, 0;
	selp.f32 	%f11599, %f9908, %f9907, %p3423;
	bra.uni 	$L__BB0_1377;
$L__BB0_1376:
	mov.f32 	%f9909, 0f00000000;
	mul.rn.f32 	%f11599, %f46, %f9909;
	mov.b32 	%r20316, 0;
$L__BB0_1377:
	abs.f32 	%f9911, %f55;
	setp.ltu.f32 	%p3424, %f9911, 0f47CE4780;
	mul.rn.f32 	%f9912, %f11599, %f11599;
	and.b32  	%r17132, %r20316, 1;
	setp.eq.b32 	%p3425, %r17132, 1;
	selp.f32 	%f9913, 0f3F800000, %f11599, %p3425;
	fma.rn.f32 	%f9914, %f9912, %f9913, 0f00000000;
	fma.rn.f32 	%f9915, %f9912, 0f37CBAC00, 0fBAB607ED;
	selp.f32 	%f9916, %f9915, 0fB94D4153, %p3425;
	selp.f32 	%f9917, 0f3D2AAABB, 0f3C0885E4, %p3425;
	fma.rn.f32 	%f9918, %f9916, %f9912, %f9917;
	selp.f32 	%f9919, 0fBEFFFFFF, 0fBE2AAAA8, %p3425;
	fma.rn.f32 	%f9920, %f9918, %f9912, %f9919;
	fma.rn.f32 	%f9921, %f9920, %f9914, %f9913;
	and.b32  	%r17133, %r20316, 2;
	setp.eq.s32 	%p3426, %r17133, 0;
	mov.f32 	%f9922, 0f00000000;
	sub.f32 	%f9923, %f9922, %f9921;
	selp.f32 	%f9924, %f9921, %f9923, %p3426;
	neg.f32 	%f9910, %f9924;
	// begin inline asm
	{  cvt.rn.f16.f32 %rs4605, %f9910;}

	// end inline asm
	ld.global.u16 	%rs4613, [%rd36+2720];
	ld.global.u16 	%rs4607, [%rd37+2720];
	// begin inline asm
	{mul.f16 %rs4606,%rs4607,%rs4605;
}
	// end inline asm
	// begin inline asm
	{mul.f16 %rs4609,%rs2982,%rs4606;
}
	// end inline asm
	// begin inline asm
	{fma.rn.f16 %rs4612,%rs4613,%rs4604,%rs4609;
}
	// end inline asm
	st.shared.u16 	[%r50+2720], %rs4612;
	// begin inline asm
	{mul.f16 %rs4616,%rs4607,%rs4604;
}
	// end inline asm
	// begin inline asm
	{fma.rn.f16 %rs4619,%rs4613,%rs4605,%rs4616;
}
	// end inline asm
	st.shared.u16 	[%r50+10912], %rs4619;
	mov.u32 	%r20320, %r20580;
	mov.f32 	%f11600, %f11665;
	@%p3424 bra 	$L__BB0_1385;
	setp.eq.f32 	%p3427, %f9911, 0f7F800000;
	@%p3427 bra 	$L__BB0_1384;
	mov.b64 	%rd9567, 0;
	mov.b32 	%r20317, 0;
	mov.u64 	%rd9565, __cudart_i2opi_f;
	mov.b32 	%r17136, %f55;
	shl.b32 	%r17137, %r17136, 8;
	or.b32  	%r17138, %r17137, -2147483648;
	mov.u64 	%rd9566, %rd6;
$L__BB0_1380:
	.pragma "nounroll";
	ld.global.nc.u32 	%r17135, [%rd9565];
	mad.wide.u32 	%rd8170, %r17135, %r17138, %rd9567;
	shr.u64 	%rd9567, %rd8170, 32;
	st.local.u32 	[%rd9566], %rd8170;
	add.s32 	%r20317, %r20317, 1;
	add.s64 	%rd9566, %rd9566, 4;
	add.s64 	%rd9565, %rd9565, 4;
	setp.ne.s32 	%p3428, %r20317, 6;
	@%p3428 bra 	$L__BB0_1380;
	mov.b32 	%r17139, %f55;
	shr.u32 	%r17140, %r17139, 23;
	st.local.u32 	[%rd6+24], %rd9567;
	and.b32  	%r17141, %r17140, 31;
	and.b32  	%r17142, %r17140, 224;
	add.s32 	%r17143, %r17142, -128;
	shr.u32 	%r17144, %r17143, 5;
	mul.wide.u32 	%rd8171, %r17144, 4;
	sub.s64 	%rd8172, %rd6, %rd8171;
	ld.local.u32 	%r20318, [%rd8172+24];
	ld.local.u32 	%r20319, [%rd8172+20];
	setp.eq.s32 	%p3429, %r17141, 0;
	@%p3429 bra 	$L__BB0_1383;
	mov.b32 	%r17145, %f55;
	shr.u32 	%r17146, %r17145, 23;
	and.b32  	%r17147, %r17146, 31;
	shf.l.wrap.b32 	%r20318, %r20319, %r20318, %r17147;
	and.b32  	%r17148, %r17146, 224;
	add.s32 	%r17149, %r17148, -128;
	shr.u32 	%r17150, %r17149, 5;
	mul.wide.u32 	%rd8173, %r17150, 4;
	sub.s64 	%rd8174, %rd6, %rd8173;
	ld.local.u32 	%r17151, [%rd8174+16];
	shf.l.wrap.b32 	%r20319, %r17151, %r20319, %r17147;
$L__BB0_1383:
	shr.u32 	%r17152, %r20318, 30;
	shf.l.wrap.b32 	%r17153, %r20319, %r20318, 2;
	shl.b32 	%r17154, %r20319, 2;
	shr.u32 	%r17155, %r17153, 31;
	add.s32 	%r17156, %r17155, %r17152;
	neg.s32 	%r17157, %r17156;
	mov.b32 	%r17158, %f55;
	setp.lt.s32 	%p3430, %r17158, 0;
	selp.b32 	%r20320, %r17157, %r17156, %p3430;
	xor.b32  	%r17159, %r17153, %r17158;
	shr.s32 	%r17160, %r17153, 31;
	xor.b32  	%r17161, %r17160, %r17153;
	xor.b32  	%r17162, %r17160, %r17154;
	cvt.u64.u32 	%rd8175, %r17161;
	shl.b64 	%rd8176, %rd8175, 32;
	cvt.u64.u32 	%rd8177, %r17162;
	or.b64  	%rd8178, %rd8176, %rd8177;
	cvt.rn.f64.s64 	%fd1171, %rd8178;
	mul.f64 	%fd1172, %fd1171, 0d3BF921FB54442D19;
	cvt.rn.f32.f64 	%f9926, %fd1172;
	neg.f32 	%f9927, %f9926;
	setp.lt.s32 	%p3431, %r17159, 0;
	selp.f32 	%f11600, %f9927, %f9926, %p3431;
	bra.uni 	$L__BB0_1385;
$L__BB0_1384:
	mov.f32 	%f9928, 0f00000000;
	mul.rn.f32 	%f11600, %f55, %f9928;
	mov.b32 	%r20320, 0;
$L__BB0_1385:
	abs.f32 	%f9930, %f55;
	setp.ltu.f32 	%p3432, %f9930, 0f47CE4780;
	add.s32 	%r17164, %r20320, 1;
	mul.rn.f32 	%f9931, %f11600, %f11600;
	and.b32  	%r17165, %r20320, 1;
	setp.eq.b32 	%p3433, %r17165, 1;
	selp.f32 	%f9932, %f11600, 0f3F800000, %p3433;
	fma.rn.f32 	%f9933, %f9931, %f9932, 0f00000000;
	fma.rn.f32 	%f9934, %f9931, 0f37CBAC00, 0fBAB607ED;
	selp.f32 	%f9935, 0fB94D4153, %f9934, %p3433;
	selp.f32 	%f9936, 0f3C0885E4, 0f3D2AAABB, %p3433;
	fma.rn.f32 	%f9937, %f9935, %f9931, %f9936;
	selp.f32 	%f9938, 0fBE2AAAA8, 0fBEFFFFFF, %p3433;
	fma.rn.f32 	%f9939, %f9937, %f9931, %f9938;
	fma.rn.f32 	%f9940, %f9939, %f9933, %f9932;
	and.b32  	%r17166, %r17164, 2;
	setp.eq.s32 	%p3434, %r17166, 0;
	mov.f32 	%f9941, 0f00000000;
	sub.f32 	%f9942, %f9941, %f9940;
	selp.f32 	%f9929, %f9940, %f9942, %p3434;
	// begin inline asm
	{  cvt.rn.f16.f32 %rs4623, %f9929;}

	// end inline asm
	mov.u32 	%r20324, %r20580;
	mov.f32 	%f11601, %f11665;
	@%p3432 bra 	$L__BB0_1393;
	setp.eq.f32 	%p3435, %f9930, 0f7F800000;
	@%p3435 bra 	$L__BB0_1392;
	mov.b64 	%rd9570, 0;
	mov.b32 	%r20321, 0;
	mov.u64 	%rd9568, __cudart_i2opi_f;
	mov.b32 	%r17169, %f55;
	shl.b32 	%r17170, %r17169, 8;
	or.b32  	%r17171, %r17170, -2147483648;
	mov.u64 	%rd9569, %rd5;
$L__BB0_1388:
	.pragma "nounroll";
	ld.global.nc.u32 	%r17168, [%rd9568];
	mad.wide.u32 	%rd8181, %r17168, %r17171, %rd9570;
	shr.u64 	%rd9570, %rd8181, 32;
	st.local.u32 	[%rd9569], %rd8181;
	add.s32 	%r20321, %r20321, 1;
	add.s64 	%rd9569, %rd9569, 4;
	add.s64 	%rd9568, %rd9568, 4;
	setp.ne.s32 	%p3436, %r20321, 6;
	@%p3436 bra 	$L__BB0_1388;
	mov.b32 	%r17172, %f55;
	shr.u32 	%r17173, %r17172, 23;
	st.local.u32 	[%rd5+24], %rd9570;
	and.b32  	%r17174, %r17173, 31;
	and.b32  	%r17175, %r17173, 224;
	add.s32 	%r17176, %r17175, -128;
	shr.u32 	%r17177, %r17176, 5;
	mul.wide.u32 	%rd8182, %r17177, 4;
	sub.s64 	%rd8183, %rd5, %rd8182;
	ld.local.u32 	%r20322, [%rd8183+24];
	ld.local.u32 	%r20323, [%rd8183+20];
	setp.eq.s32 	%p3437, %r17174, 0;
	@%p3437 bra 	$L__BB0_1391;
	mov.b32 	%r17178, %f55;
	shr.u32 	%r17179, %r17178, 23;
	and.b32  	%r17180, %r17179, 31;
	shf.l.wrap.b32 	%r20322, %r20323, %r20322, %r17180;
	and.b32  	%r17181, %r17179, 224;
	add.s32 	%r17182, %r17181, -128;
	shr.u32 	%r17183, %r17182, 5;
	mul.wide.u32 	%rd8184, %r17183, 4;
	sub.s64 	%rd8185, %rd5, %rd8184;
	ld.local.u32 	%r17184, [%rd8185+16];
	shf.l.wrap.b32 	%r20323, %r17184, %r20323, %r17180;
$L__BB0_1391:
	shr.u32 	%r17185, %r20322, 30;
	shf.l.wrap.b32 	%r17186, %r20323, %r20322, 2;
	shl.b32 	%r17187, %r20323, 2;
	shr.u32 	%r17188, %r17186, 31;
	add.s32 	%r17189, %r17188, %r17185;
	neg.s32 	%r17190, %r17189;
	mov.b32 	%r17191, %f55;
	setp.lt.s32 	%p3438, %r17191, 0;
	selp.b32 	%r20324, %r17190, %r17189, %p3438;
	xor.b32  	%r17192, %r17186, %r17191;
	shr.s32 	%r17193, %r17186, 31;
	xor.b32  	%r17194, %r17193, %r17186;
	xor.b32  	%r17195, %r17193, %r17187;
	cvt.u64.u32 	%rd8186, %r17194;
	shl.b64 	%rd8187, %rd8186, 32;
	cvt.u64.u32 	%rd8188, %r17195;
	or.b64  	%rd8189, %rd8187, %rd8188;
	cvt.rn.f64.s64 	%fd1173, %rd8189;
	mul.f64 	%fd1174, %fd1173, 0d3BF921FB54442D19;
	cvt.rn.f32.f64 	%f9944, %fd1174;
	neg.f32 	%f9945, %f9944;
	setp.lt.s32 	%p3439, %r17192, 0;
	selp.f32 	%f11601, %f9945, %f9944, %p3439;
	bra.uni 	$L__BB0_1393;
$L__BB0_1392:
	mov.f32 	%f9946, 0f00000000;
	mul.rn.f32 	%f11601, %f55, %f9946;
	mov.b32 	%r20324, 0;
$L__BB0_1393:
	abs.f32 	%f9948, %f64;
	setp.ltu.f32 	%p3440, %f9948, 0f47CE4780;
	mul.rn.f32 	%f9949, %f11601, %f11601;
	and.b32  	%r17197, %r20324, 1;
	setp.eq.b32 	%p3441, %r17197, 1;
	selp.f32 	%f9950, 0f3F800000, %f11601, %p3441;
	fma.rn.f32 	%f9951, %f9949, %f9950, 0f00000000;
	fma.rn.f32 	%f9952, %f9949, 0f37CBAC00, 0fBAB607ED;
	selp.f32 	%f9953, %f9952, 0fB94D4153, %p3441;
	selp.f32 	%f9954, 0f3D2AAABB, 0f3C0885E4, %p3441;
	fma.rn.f32 	%f9955, %f9953, %f9949, %f9954;
	selp.f32 	%f9956, 0fBEFFFFFF, 0fBE2AAAA8, %p3441;
	fma.rn.f32 	%f9957, %f9955, %f9949, %f9956;
	fma.rn.f32 	%f9958, %f9957, %f9951, %f9950;
	and.b32  	%r17198, %r20324, 2;
	setp.eq.s32 	%p3442, %r17198, 0;
	mov.f32 	%f9959, 0f00000000;
	sub.f32 	%f9960, %f9959, %f9958;
	selp.f32 	%f9961, %f9958, %f9960, %p3442;
	neg.f32 	%f9947, %f9961;
	// begin inline asm
	{  cvt.rn.f16.f32 %rs4624, %f9947;}

	// end inline asm
	ld.global.u16 	%rs4632, [%rd36+2752];
	ld.global.u16 	%rs4626, [%rd37+2752];
	// begin inline asm
	{mul.f16 %rs4625,%rs4626,%rs4624;
}
	// end inline asm
	// begin inline asm
	{mul.f16 %rs4628,%rs2982,%rs4625;
}
	// end inline asm
	// begin inline asm
	{fma.rn.f16 %rs4631,%rs4632,%rs4623,%rs4628;
}
	// end inline asm
	st.shared.u16 	[%r50+2752], %rs4631;
	// begin inline asm
	{mul.f16 %rs4635,%rs4626,%rs4623;
}
	// end inline asm
	// begin inline asm
	{fma.rn.f16 %rs4638,%rs4632,%rs4624,%rs4635;
}
	// end inline asm
	st.shared.u16 	[%r50+10944], %rs4638;
	mov.u32 	%r20328, %r20588;
	mov.f32 	%f11602, %f11667;
	@%p3440 bra 	$L__BB0_1401;
	setp.eq.f32 	%p3443, %f9948, 0f7F800000;
	@%p3443 bra 	$L__BB0_1400;
	mov.b64 	%rd9573, 0;
	mov.b32 	%r20325, 0;
	mov.u64 	%rd9571, __cudart_i2opi_f;
	mov.b32 	%r17201, %f64;
	shl.b32 	%r17202, %r17201, 8;
	or.b32  	%r17203, %r17202, -2147483648;
	mov.u64 	%rd9572, %rd6;
$L__BB0_1396:
	.pragma "nounroll";
	ld.global.nc.u32 	%r17200, [%rd9571];
	mad.wide.u32 	%rd8192, %r17200, %r17203, %rd9573;
	shr.u64 	%rd9573, %rd8192, 32;
	st.local.u32 	[%rd9572], %rd8192;
	add.s32 	%r20325, %r20325, 1;
	add.s64 	%rd9572, %rd9572, 4;
	add.s64 	%rd9571, %rd9571, 4;
	setp.ne.s32 	%p3444, %r20325, 6;
	@%p3444 bra 	$L__BB0_1396;
	mov.b32 	%r17204, %f64;
	shr.u32 	%r17205, %r17204, 23;
	st.local.u32 	[%rd6+24], %rd9573;
	and.b32  	%r17206, %r17205, 31;
	and.b32  	%r17207, %r17205, 224;
	add.s32 	%r17208, %r17207, -128;
	shr.u32 	%r17209, %r17208, 5;
	mul.wide.u32 	%rd8193, %r17209, 4;
	sub.s64 	%rd8194, %rd6, %rd8193;
	ld.local.u32 	%r20326, [%rd8194+24];
	ld.local.u32 	%r20327, [%rd8194+20];
	setp.eq.s32 	%p3445, %r17206, 0;
	@%p3445 bra 	$L__BB0_1399;
	mov.b32 	%r17210, %f64;
	shr.u32 	%r17211, %r17210, 23;
	and.b32  	%r17212, %r17211, 31;
	shf.l.wrap.b32 	%r20326, %r20327, %r20326, %r17212;
	and.b32  	%r17213, %r17211, 224;
	add.s32 	%r17214, %r17213, -128;
	shr.u32 	%r17215, %r17214, 5;
	mul.wide.u32 	%rd8195, %r17215, 4;
	sub.s64 	%rd8196, %rd6, %rd8195;
	ld.local.u32 	%r17216, [%rd8196+16];
	shf.l.wrap.b32 	%r20327, %r17216, %r20327, %r17212;
$L__BB0_1399:
	shr.u32 	%r17217, %r20326, 30;
	shf.l.wrap.b32 	%r17218, %r20327, %r20326, 2;
	shl.b32 	%r17219, %r20327, 2;
	shr.u32 	%r17220, %r17218, 31;
	add.s32 	%r17221, %r17220, %r17217;
	neg.s32 	%r17222, %r17221;
	mov.b32 	%r17223, %f64;
	setp.lt.s32 	%p3446, %r17223, 0;
	selp.b32 	%r20328, %r17222, %r17221, %p3446;
	xor.b32  	%r17224, %r17218, %r17223;
	shr.s32 	%r17225, %r17218, 31;
	xor.b32  	%r17226, %r17225, %r17218;
	xor.b32  	%r17227, %r17225, %r17219;
	cvt.u64.u32 	%rd8197, %r17226;
	shl.b64 	%rd8198, %rd8197, 32;
	cvt.u64.u32 	%rd8199, %r17227;
	or.b64  	%rd8200, %rd8198, %rd8199;
	cvt.rn.f64.s64 	%fd1175, %rd8200;
	mul.f64 	%fd1176, %fd1175, 0d3BF921FB54442D19;
	cvt.rn.f32.f64 	%f9963, %fd1176;
	neg.f32 	%f9964, %f9963;
	setp.lt.s32 	%p3447, %r17224, 0;
	selp.f32 	%f11602, %f9964, %f9963, %p3447;
	bra.uni 	$L__BB0_1401;
$L__BB0_1400:
	mov.f32 	%f9965, 0f00000000;
	mul.rn.f32 	%f11602, %f64, %f9965;
	mov.b32 	%r20328, 0;
$L__BB0_1401:
	abs.f32 	%f9967, %f64;
	setp.ltu.f32 	%p3448, %f9967, 0f47CE4780;
	add.s32 	%r17229, %r20328, 1;
	mul.rn.f32 	%f9968, %f11602, %f11602;
	and.b32  	%r17230, %r20328, 1;
	setp.eq.b32 	%p3449, %r17230, 1;
	selp.f32 	%f9969, %f11602, 0f3F800000, %p3449;
	fma.rn.f32 	%f9970, %f9968, %f9969, 0f00000000;
	fma.rn.f32 	%f9971, %f9968, 0f37CBAC00, 0fBAB607ED;
	selp.f32 	%f9972, 0fB94D4153, %f9971, %p3449;
	selp.f32 	%f9973, 0f3C0885E4, 0f3D2AAABB, %p3449;
	fma.rn.f32 	%f9974, %f9972, %f9968, %f9973;
	selp.f32 	%f9975, 0fBE2AAAA8, 0fBEFFFFFF, %p3449;
	fma.rn.f32 	%f9976, %f9974, %f9968, %f9975;
	fma.rn.f32 	%f9977, %f9976, %f9970, %f9969;
	and.b32  	%r17231, %r17229, 2;
	setp.eq.s32 	%p3450, %r17231, 0;
	mov.f32 	%f9978, 0f00000000;
	sub.f32 	%f9979, %f9978, %f9977;
	selp.f32 	%f9966, %f9977, %f9979, %p3450;
	// begin inline asm
	{  cvt.rn.f16.f32 %rs4642, %f9966;}

	// end inline asm
	mov.u32 	%r20332, %r20588;
	mov.f32 	%f11603, %f11667;
	@%p3448 bra 	$L__BB0_1409;
	setp.eq.f32 	%p3451, %f9967, 0f7F800000;
	@%p3451 bra 	$L__BB0_1408;
	mov.b64 	%rd9576, 0;
	mov.b32 	%r20329, 0;
	mov.u64 	%rd9574, __cudart_i2opi_f;
	mov.b32 	%r17234, %f64;
	shl.b32 	%r17235, %r17234, 8;
	or.b32  	%r17236, %r17235, -2147483648;
	mov.u64 	%rd9575, %rd5;
$L__BB0_1404:
	.pragma "nounroll";
	ld.global.nc.u32 	%r17233, [%rd9574];
	mad.wide.u32 	%rd8203, %r17233, %r17236, %rd9576;
	shr.u64 	%rd9576, %rd8203, 32;
	st.local.u32 	[%rd9575], %rd8203;
	add.s32 	%r20329, %r20329, 1;
	add.s64 	%rd9575, %rd9575, 4;
	add.s64 	%rd9574, %rd9574, 4;
	setp.ne.s32 	%p3452, %r20329, 6;
	@%p3452 bra 	$L__BB0_1404;
	mov.b32 	%r17237, %f64;
	shr.u32 	%r17238, %r17237, 23;
	st.local.u32 	[%rd5+24], %rd9576;
	and.b32  	%r17239, %r17238, 31;
	and.b32  	%r17240, %r17238, 224;
	add.s32 	%r17241, %r17240, -128;
	shr.u32 	%r17242, %r17241, 5;
	mul.wide.u32 	%rd8204, %r17242, 4;
	sub.s64 	%rd8205, %rd5, %rd8204;
	ld.local.u32 	%r20330, [%rd8205+24];
	ld.local.u32 	%r20331, [%rd8205+20];
	setp.eq.s32 	%p3453, %r17239, 0;
	@%p3453 bra 	$L__BB0_1407;
	mov.b32 	%r17243, %f64;
	shr.u32 	%r17244, %r17243, 23;
	and.b32  	%r17245, %r17244, 31;
	shf.l.wrap.b32 	%r20330, %r20331, %r20330, %r17245;
	and.b32  	%r17246, %r17244, 224;
	add.s32 	%r17247, %r17246, -128;
	shr.u32 	%r17248, %r17247, 5;
	mul.wide.u32 	%rd8206, %r17248, 4;
	sub.s64 	%rd8207, %rd5, %rd8206;
	ld.local.u32 	%r17249, [%rd8207+16];
	shf.l.wrap.b32 	%r20331, %r17249, %r20331, %r17245;
$L__BB0_1407:
	shr.u32 	%r17250, %r20330, 30;
	shf.l.wrap.b32 	%r17251, %r20331, %r20330, 2;
	shl.b32 	%r17252, %r20331, 2;
	shr.u32 	%r17253, %r17251, 31;
	add.s32 	%r17254, %r17253, %r17250;
	neg.s32 	%r17255, %r17254;
	mov.b32 	%r17256, %f64;
	setp.lt.s32 	%p3454, %r17256, 0;
	selp.b32 	%r20332, %r17255, %r17254, %p3454;
	xor.b32  	%r17257, %r17251, %r17256;
	shr.s32 	%r17258, %r17251, 31;
	xor.b32  	%r17259, %r17258, %r17251;
	xor.b32  	%r17260, %r17258, %r17252;
	cvt.u64.u32 	%rd8208, %r17259;
	shl.b64 	%rd8209, %rd8208, 32;
	cvt.u64.u32 	%rd8210, %r17260;
	or.b64  	%rd8211, %rd8209, %rd8210;
	cvt.rn.f64.s64 	%fd1177, %rd8211;
	mul.f64 	%fd1178, %fd1177, 0d3BF921FB54442D19;
	cvt.rn.f32.f64 	%f9981, %fd1178;
	neg.f32 	%f9982, %f9981;
	setp.lt.s32 	%p3455, %r17257, 0;
	selp.f32 	%f11603, %f9982, %f9981, %p3455;
	bra.uni 	$L__BB0_1409;
$L__BB0_1408:
	mov.f32 	%f9983, 0f00000000;
	mul.rn.f32 	%f11603, %f64, %f9983;
	mov.b32 	%r20332, 0;
$L__BB0_1409:
	abs.f32 	%f9985, %f74;
	setp.ltu.f32 	%p3456, %f9985, 0f47CE4780;
	mul.rn.f32 	%f9986, %f11603, %f11603;
	and.b32  	%r17262, %r20332, 1;
	setp.eq.b32 	%p3457, %r17262, 1;
	selp.f32 	%f9987, 0f3F800000, %f11603, %p3457;
	fma.rn.f32 	%f9988, %f9986, %f9987, 0f00000000;
	fma.rn.f32 	%f9989, %f9986, 0f37CBAC00, 0fBAB607ED;
	selp.f32 	%f9990, %f9989, 0fB94D4153, %p3457;
	selp.f32 	%f9991, 0f3D2AAABB, 0f3C0885E4, %p3457;
	fma.rn.f32 	%f9992, %f9990, %f9986, %f9991;
	selp.f32 	%f9993, 0fBEFFFFFF, 0fBE2AAAA8, %p3457;
	fma.rn.f32 	%f9994, %f9992, %f9986, %f9993;
	fma.rn.f32 	%f9995, %f9994, %f9988, %f9987;
	and.b32  	%r17263, %r20332, 2;
	setp.eq.s32 	%p3458, %r17263, 0;
	mov.f32 	%f9996, 0f00000000;
	sub.f32 	%f9997, %f9996, %f9995;
	selp.f32 	%f9998, %f9995, %f9997, %p3458;
	neg.f32 	%f9984, %f9998;
	// begin inline asm
	{  cvt.rn.f16.f32 %rs4643, %f9984;}

	// end inline asm
	ld.global.u16 	%rs4651, [%rd36+2784];
	ld.global.u16 	%rs4645, [%rd37+2784];
	// begin inline asm
	{mul.f16 %rs4644,%rs4645,%rs4643;
}
	// end inline asm
	// begin inline asm
	{mul.f16 %rs4647,%rs2982,%rs4644;
}
	// end inline asm
	// begin inline asm
	{fma.rn.f16 %rs4650,%rs4651,%rs4642,%rs4647;
}
	// end inline asm
	st.shared.u16 	[%r50+2784], %rs4650;
	// begin inline asm
	{mul.f16 %rs4654,%rs4645,%rs4642;
}
	// end inline asm
	// begin inline asm
	{fma.rn.f16 %rs4657,%rs4651,%rs4643,%rs4654;
}
	// end inline asm
	st.shared.u16 	[%r50+10976], %rs4657;
	mov.u32 	%r20336, %r20596;
	mov.f32 	%f11604, %f11669;
	@%p3456 bra 	$L__BB0_1417;
	setp.eq.f32 	%p3459, %f9985, 0f7F800000;
	@%p3459 bra 	$L__BB0_1416;
	mov.b64 	%rd9579, 0;
	mov.b32 	%r20333, 0;
	mov.u64 	%rd9577, __cudart_i2opi_f;
	mov.b32 	%r17266, %f74;
	shl.b32 	%r17267, %r17266, 8;
	or.b32  	%r17268, %r17267, -2147483648;
	mov.u64 	%rd9578, %rd6;
$L__BB0_1412:
	.pragma "nounroll";
	ld.global.nc.u32 	%r17265, [%rd9577];
	mad.wide.u32 	%rd8214, %r17265, %r17268, %rd9579;
	shr.u64 	%rd9579, %rd8214, 32;
	st.local.u32 	[%rd9578], %rd8214;
	add.s32 	%r20333, %r20333, 1;
	add.s64 	%rd9578, %rd9578, 4;
	add.s64 	%rd9577, %rd9577, 4;
	setp.ne.s32 	%p3460, %r20333, 6;
	@%p3460 bra 	$L__BB0_1412;
	mov.b32 	%r17269, %f74;
	shr.u32 	%r17270, %r17269, 23;
	st.local.u32 	[%rd6+24], %rd9579;
	and.b32  	%r17271, %r17270, 31;
	and.b32  	%r17272, %r17270, 224;
	add.s32 	%r17273, %r17272, -128;
	shr.u32 	%r17274, %r17273, 5;
	mul.wide.u32 	%rd8215, %r17274, 4;
	sub.s64 	%rd8216, %rd6, %rd8215;
	ld.local.u32 	%r20334, [%rd8216+24];
	ld.local.u32 	%r20335, [%rd8216+20];
	setp.eq.s32 	%p3461, %r17271, 0;
	@%p3461 bra 	$L__BB0_1415;
	mov.b32 	%r17275, %f74;
	shr.u32 	%r17276, %r17275, 23;
	and.b32  	%r17277, %r17276, 31;
	shf.l.wrap.b32 	%r20334, %r20335, %r20334, %r17277;
	and.b32  	%r17278, %r17276, 224;
	add.s32 	%r17279, %r17278, -128;
	shr.u32 	%r17280, %r17279, 5;
	mul.wide.u32 	%rd8217, %r17280, 4;
	sub.s64 	%rd8218, %rd6, %rd8217;
	ld.local.u32 	%r17281, [%rd8218+16];
	shf.l.wrap.b32 	%r20335, %r17281, %r20335, %r17277;
$L__BB0_1415:
	shr.u32 	%r17282, %r20334, 30;
	shf.l.wrap.b32 	%r17283, %r20335, %r20334, 2;
	shl.b32 	%r17284, %r20335, 2;
	shr.u32 	%r17285, %r17283, 31;
	add.s32 	%r17286, %r17285, %r17282;
	neg.s32 	%r17287, %r17286;
	mov.b32 	%r17288, %f74;
	setp.lt.s32 	%p3462, %r17288, 0;
	selp.b32 	%r20336, %r17287, %r17286, %p3462;
	xor.b32  	%r17289, %r17283, %r17288;
	shr.s32 	%r17290, %r17283, 31;
	xor.b32  	%r17291, %r17290, %r17283;
	xor.b32  	%r17292, %r17290, %r17284;
	cvt.u64.u32 	%rd8219, %r17291;
	shl.b64 	%rd8220, %rd8219, 32;
	cvt.u64.u32 	%rd8221, %r17292;
	or.b64  	%rd8222, %rd8220, %rd8221;
	cvt.rn.f64.s64 	%fd1179, %rd8222;
	mul.f64 	%fd1180, %fd1179, 0d3BF921FB54442D19;
	cvt.rn.f32.f64 	%f10000, %fd1180;
	neg.f32 	%f10001, %f10000;
	setp.lt.s32 	%p3463, %r17289, 0;
	selp.f32 	%f11604, %f10001, %f10000, %p3463;
	bra.uni 	$L__BB0_1417;
$L__BB0_1416:
	mov.f32 	%f10002, 0f00000000;
	mul.rn.f32 	%f11604, %f74, %f10002;
	mov.b32 	%r20336, 0;
$L__BB0_1417:
	abs.f32 	%f10004, %f74;
	setp.ltu.f32 	%p3464, %f10004, 0f47CE4780;
	add.s32 	%r17294, %r20336, 1;
	mul.rn.f32 	%f10005, %f11604, %f11604;
	and.b32  	%r17295, %r20336, 1;
	setp.eq.b32 	%p3465, %r17295, 1;
	selp.f32 	%f10006, %f11604, 0f3F800000, %p3465;
	fma.rn.f32 	%f10007, %f10005, %f10006, 0f00000000;
	fma.rn.f32 	%f10008, %f10005, 0f37CBAC00, 0fBAB607ED;
	selp.f32 	%f10009, 0fB94D4153, %f10008, %p3465;
	selp.f32 	%f10010, 0f3C0885E4, 0f3D2AAABB, %p3465;
	fma.rn.f32 	%f10011, %f10009, %f10005, %f10010;
	selp.f32 	%f10012, 0fBE2AAAA8, 0fBEFFFFFF, %p3465;
	fma.rn.f32 	%f10013, %f10011, %f10005, %f10012;
	fma.rn.f32 	%f10014, %f10013, %f10007, %f10006;
	and.b32  	%r17296, %r17294, 2;
	setp.eq.s32 	%p3466, %r17296, 0;
	mov.f32 	%f10015, 0f00000000;
	sub.f32 	%f10016, %f10015, %f10014;
	selp.f32 	%f10003, %f10014, %f10016, %p3466;
	// begin inline asm
	{  cvt.rn.f16.f32 %rs4661, %f10003;}

	// end inline asm
	mov.u32 	%r20340, %r20596;
	mov.f32 	%f11605, %f11669;
	@%p3464 bra 	$L__BB0_1425;
	setp.eq.f32 	%p3467, %f10004, 0f7F800000;
	@%p3467 bra 	$L__BB0_1424;
	mov.b64 	%rd9582, 0;
	mov.b32 	%r20337, 0;
	mov.u64 	%rd9580, __cudart_i2opi_f;
	mov.b32 	%r17299, %f74;
	shl.b32 	%r17300, %r17299, 8;
	or.b32  	%r17301, %r17300, -2147483648;
	mov.u64 	%rd9581, %rd5;
$L__BB0_1420:
	.pragma "nounroll";
	ld.global.nc.u32 	%r17298, [%rd9580];
	mad.wide.u32 	%rd8225, %r17298, %r17301, %rd9582;
	shr.u64 	%rd9582, %rd8225, 32;
	st.local.u32 	[%rd9581], %rd8225;
	add.s32 	%r20337, %r20337, 1;
	add.s64 	%rd9581, %rd9581, 4;
	add.s64 	%rd9580, %rd9580, 4;
	setp.ne.s32 	%p3468, %r20337, 6;
	@%p3468 bra 	$L__BB0_1420;
	mov.b32 	%r17302, %f74;
	shr.u32 	%r17303, %r17302, 23;
	st.local.u32 	[%rd5+24], %rd9582;
	and.b32  	%r17304, %r17303, 31;
	and.b32  	%r17305, %r17303, 224;
	add.s32 	%r17306, %r17305, -128;
	shr.u32 	%r17307, %r17306, 5;
	mul.wide.u32 	%rd8226, %r17307, 4;
	sub.s64 	%rd8227, %rd5, %rd8226;
	ld.local.u32 	%r20338, [%rd8227+24];
	ld.local.u32 	%r20339, [%rd8227+20];
	setp.eq.s32 	%p3469, %r17304, 0;
	@%p3469 bra 	$L__BB0_1423;
	mov.b32 	%r17308, %f74;
	shr.u32 	%r17309, %r17308, 23;
	and.b32  	%r17310, %r17309, 31;
	shf.l.wrap.b32 	%r20338, %r20339, %r20338, %r17310;
	and.b32  	%r17311, %r17309, 224;
	add.s32 	%r17312, %r17311, -128;
	shr.u32 	%r17313, %r17312, 5;
	mul.wide.u32 	%rd8228, %r17313, 4;
	sub.s64 	%rd8229, %rd5, %rd8228;
	ld.local.u32 	%r17314, [%rd8229+16];
	shf.l.wrap.b32 	%r20339, %r17314, %r20339, %r17310;
$L__BB0_1423:
	shr.u32 	%r17315, %r20338, 30;
	shf.l.wrap.b32 	%r17316, %r20339, %r20338, 2;
	shl.b32 	%r17317, %r20339, 2;
	shr.u32 	%r17318, %r17316, 31;
	add.s32 	%r17319, %r17318, %r17315;
	neg.s32 	%r17320, %r17319;
	mov.b32 	%r17321, %f74;
	setp.lt.s32 	%p3470, %r17321, 0;
	selp.b32 	%r20340, %r17320, %r17319, %p3470;
	xor.b32  	%r17322, %r17316, %r17321;
	shr.s32 	%r17323, %r17316, 31;
	xor.b32  	%r17324, %r17323, %r17316;
	xor.b32  	%r17325, %r17323, %r17317;
	cvt.u64.u32 	%rd8230, %r17324;
	shl.b64 	%rd8231, %rd8230, 32;
	cvt.u64.u32 	%rd8232, %r17325;
	or.b64  	%rd8233, %rd8231, %rd8232;
	cvt.rn.f64.s64 	%fd1181, %rd8233;
	mul.f64 	%fd1182, %fd1181, 0d3BF921FB54442D19;
	cvt.rn.f32.f64 	%f10018, %fd1182;
	neg.f32 	%f10019, %f10018;
	setp.lt.s32 	%p3471, %r17322, 0;
	selp.f32 	%f11605, %f10019, %f10018, %p3471;
	bra.uni 	$L__BB0_1425;
$L__BB0_1424:
	mov.f32 	%f10020, 0f00000000;
	mul.rn.f32 	%f11605, %f74, %f10020;
	mov.b32 	%r20340, 0;
$L__BB0_1425:
	abs.f32 	%f10022, %f84;
	setp.ltu.f32 	%p3472, %f10022, 0f47CE4780;
	mul.rn.f32 	%f10023, %f11605, %f11605;
	and.b32  	%r17327, %r20340, 1;
	setp.eq.b32 	%p3473, %r17327, 1;
	selp.f32 	%f10024, 0f3F800000, %f11605, %p3473;
	fma.rn.f32 	%f10025, %f10023, %f10024, 0f00000000;
	fma.rn.f32 	%f10026, %f10023, 0f37CBAC00, 0fBAB607ED;
	selp.f32 	%f10027, %f10026, 0fB94D4153, %p3473;
	selp.f32 	%f10028, 0f3D2AAABB, 0f3C0885E4, %p3473;
	fma.rn.f32 	%f10029, %f10027, %f10023, %f10028;
	selp.f32 	%f10030, 0fBEFFFFFF, 0fBE2AAAA8, %p3473;
	fma.rn.f32 	%f10031, %f10029, %f10023, %f10030;
	fma.rn.f32 	%f10032, %f10031, %f10025, %f10024;
	and.b32  	%r17328, %r20340, 2;
	setp.eq.s32 	%p3474, %r17328, 0;
	mov.f32 	%f10033, 0f00000000;
	sub.f32 	%f10034, %f10033, %f10032;
	selp.f32 	%f10035, %f10032, %f10034, %p3474;
	neg.f32 	%f10021, %f10035;
	// begin inline asm
	{  cvt.rn.f16.f32 %rs4662, %f10021;}

	// end inline asm
	ld.global.u16 	%rs4670, [%rd36+2816];
	ld.global.u16 	%rs4664, [%rd37+2816];
	// begin inline asm
	{mul.f16 %rs4663,%rs4664,%rs4662;
}
	// end inline asm
	// begin inline asm
	{mul.f16 %rs4666,%rs2982,%rs4663;
}
	// end inline asm
	// begin inline asm
	{fma.rn.f16 %rs4669,%rs4670,%rs4661,%rs4666;
}
	// end inline asm
	st.shared.u16 	[%r50+2816], %rs4669;
	// begin inline asm
	{mul.f16 %rs4673,%rs4664,%rs4661;
}
	// end inline asm
	// begin inline asm
	{fma.rn.f16 %rs4676,%rs4670,%rs4662,%rs4673;
}
	// end inline asm
	st.shared.u16 	[%r50+11008], %rs4676;
	mov.u32 	%r20344, %r20604;
	mov.f32 	%f11606, %f11671;
	@%p3472 bra 	$L__BB0_1433;
	setp.eq.f32 	%p3475, %f10022, 0f7F800000;
	@%p3475 bra 	$L__BB0_1432;
	mov.b64 	%rd9585, 0;
	mov.b32 	%r20341, 0;
	mov.u64 	%rd9583, __cudart_i2opi_f;
	mov.b32 	%r17331, %f84;
	shl.b32 	%r17332, %r17331, 8;
	or.b32  	%r17333, %r17332, -2147483648;
	mov.u64 	%rd9584, %rd6;
$L__BB0_1428:
	.pragma "nounroll";
	ld.global.nc.u32 	%r17330, [%rd9583];
	mad.wide.u32 	%rd8236, %r17330, %r17333, %rd9585;
	shr.u64 	%rd9585, %rd8236, 32;
	st.local.u32 	[%rd9584], %rd8236;
	add.s32 	%r20341, %r20341, 1;
	add.s64 	%rd9584, %rd9584, 4;
	add.s64 	%rd9583, %rd9583, 4;
	setp.ne.s32 	%p3476, %r20341, 6;
	@%p3476 bra 	$L__BB0_1428;
	mov.b32 	%r17334, %f84;
	shr.u32 	%r17335, %r17334, 23;
	st.local.u32 	[%rd6+24], %rd9585;
	and.b32  	%r17336, %r17335, 31;
	and.b32  	%r17337, %r17335, 224;
	add.s32 	%r17338, %r17337, -128;
	shr.u32 	%r17339, %r17338, 5;
	mul.wide.u32 	%rd8237, %r17339, 4;
	sub.s64 	%rd8238, %rd6, %rd8237;
	ld.local.u32 	%r20342, [%rd8238+24];
	ld.local.u32 	%r20343, [%rd8238+20];
	setp.eq.s32 	%p3477, %r17336, 0;
	@%p3477 bra 	$L__BB0_1431;
	mov.b32 	%r17340, %f84;
	shr.u32 	%r17341, %r17340, 23;
	and.b32  	%r17342, %r17341, 31;
	shf.l.wrap.b32 	%r20342, %r20343, %r20342, %r17342;
	and.b32  	%r17343, %r17341, 224;
	add.s32 	%r17344, %r17343, -128;
	shr.u32 	%r17345, %r17344, 5;
	mul.wide.u32 	%rd8239, %r17345, 4;
	sub.s64 	%rd8240, %rd6, %rd8239;
	ld.local.u32 	%r17346, [%rd8240+16];
	shf.l.wrap.b32 	%r20343, %r17346, %r20343, %r17342;
$L__BB0_1431:
	shr.u32 	%r17347, %r20342, 30;
	shf.l.wrap.b32 	%r17348, %r20343, %r20342, 2;
	shl.b32 	%r17349, %r20343, 2;
	shr.u32 	%r17350, %r17348, 31;
	add.s32 	%r17351, %r17350, %r17347;
	neg.s32 	%r17352, %r17351;
	mov.b32 	%r17353, %f84;
	setp.lt.s32 	%p3478, %r17353, 0;
	selp.b32 	%r20344, %r17352, %r17351, %p3478;
	xor.b32  	%r17354, %r17348, %r17353;
	shr.s32 	%r17355, %r17348, 31;
	xor.b32  	%r17356, %r17355, %r17348;
	xor.b32  	%r17357, %r17355, %r17349;
	cvt.u64.u32 	%rd8241, %r17356;
	shl.b64 	%rd8242, %rd8241, 32;
	cvt.u64.u32 	%rd8243, %r17357;
	or.b64  	%rd8244, %rd8242, %rd8243;
	cvt.rn.f64.s64 	%fd1183, %rd8244;
	mul.f64 	%fd1184, %fd1183, 0d3BF921FB54442D19;
	cvt.rn.f32.f64 	%f10037, %fd1184;
	neg.f32 	%f10038, %f10037;
	setp.lt.s32 	%p3479, %r17354, 0;
	selp.f32 	%f11606, %f10038, %f10037, %p3479;
	bra.uni 	$L__BB0_1433;
$L__BB0_1432:
	mov.f32 	%f10039, 0f00000000;
	mul.rn.f32 	%f11606, %f84, %f10039;
	mov.b32 	%r20344, 0;
$L__BB0_1433:
	abs.f32 	%f10041, %f84;
	setp.ltu.f32 	%p3480, %f10041, 0f47CE4780;
	add.s32 	%r17359, %r20344, 1;
	mul.rn.f32 	%f10042, %f11606, %f11606;
	and.b32  	%r17360, %r20344, 1;
	setp.eq.b32 	%p3481, %r17360, 1;
	selp.f32 	%f10043, %f11606, 0f3F800000, %p3481;
	fma.rn.f32 	%f10044, %f10042, %f10043, 0f00000000;
	fma.rn.f32 	%f10045, %f10042, 0f37CBAC00, 0fBAB607ED;
	selp.f32 	%f10046, 0fB94D4153, %f10045, %p3481;
	selp.f32 	%f10047, 0f3C0885E4, 0f3D2AAABB, %p3481;
	fma.rn.f32 	%f10048, %f10046, %f10042, %f10047;
	selp.f32 	%f10049, 0fBE2AAAA8, 0fBEFFFFFF, %p3481;
	fma.rn.f32 	%f10050, %f10048, %f10042, %f10049;
	fma.rn.f32 	%f10051, %f10050, %f10044, %f10043;
	and.b32  	%r17361, %r17359, 2;
	setp.eq.s32 	%p3482, %r17361, 0;
	mov.f32 	%f10052, 0f00000000;
	sub.f32 	%f10053, %f10052, %f10051;
	selp.f32 	%f10040, %f10051, %f10053, %p3482;
	// begin inline asm
	{  cvt.rn.f16.f32 %rs4680, %f10040;}

	// end inline asm
	mov.u32 	%r20348, %r20604;
	mov.f32 	%f11607, %f11671;
	@%p3480 bra 	$L__BB0_1441;
	setp.eq.f32 	%p3483, %f10041, 0f7F800000;
	@%p3483 bra 	$L__BB0_1440;
	mov.b64 	%rd9588, 0;
	mov.b32 	%r20345, 0;
	mov.u64 	%rd9586, __cudart_i2opi_f;
	mov.b32 	%r17364, %f84;
	shl.b32 	%r17365, %r17364, 8;
	or.b32  	%r17366, %r17365, -2147483648;
	mov.u64 	%rd9587, %rd5;
$L__BB0_1436:
	.pragma "nounroll";
	ld.global.nc.u32 	%r17363, [%rd9586];
	mad.wide.u32 	%rd8247, %r17363, %r17366, %rd9588;
	shr.u64 	%rd9588, %rd8247, 32;
	st.local.u32 	[%rd9587], %rd8247;
	add.s32 	%r20345, %r20345, 1;
	add.s64 	%rd9587, %rd9587, 4;
	add.s64 	%rd9586, %rd9586, 4;
	setp.ne.s32 	%p3484, %r20345, 6;
	@%p3484 bra 	$L__BB0_1436;
	mov.b32 	%r17367, %f84;
	shr.u32 	%r17368, %r17367, 23;
	st.local.u32 	[%rd5+24], %rd9588;
	and.b32  	%r17369, %r17368, 31;
	and.b32  	%r17370, %r17368, 224;
	add.s32 	%r17371, %r17370, -128;
	shr.u32 	%r17372, %r17371, 5;
	mul.wide.u32 	%rd8248, %r17372, 4;
	sub.s64 	%rd8249, %rd5, %rd8248;
	ld.local.u32 	%r20346, [%rd8249+24];
	ld.local.u32 	%r20347, [%rd8249+20];
	setp.eq.s32 	%p3485, %r17369, 0;
	@%p3485 bra 	$L__BB0_1439;
	mov.b32 	%r17373, %f84;
	shr.u32 	%r17374, %r17373, 23;
	and.b32  	%r17375, %r17374, 31;
	shf.l.wrap.b32 	%r20346, %r20347, %r20346, %r17375;
	and.b32  	%r17376, %r17374, 224;
	add.s32 	%r17377, %r17376, -128;
	shr.u32 	%r17378, %r17377, 5;
	mul.wide.u32 	%rd8250, %r17378, 4;
	sub.s64 	%rd8251, %rd5, %rd8250;
	ld.local.u32 	%r17379, [%rd8251+16];
	shf.l.wrap.b32 	%r20347, %r17379, %r20347, %r17375;
$L__BB0_1439:
	shr.u32 	%r17380, %r20346, 30;
	shf.l.wrap.b32 	%r17381, %r20347, %r20346, 2;
	shl.b32 	%r17382, %r20347, 2;
	shr.u32 	%r17383, %r17381, 31;
	add.s32 	%r17384, %r17383, %r17380;
	neg.s32 	%r17385, %r17384;
	mov.b32 	%r17386, %f84;
	setp.lt.s32 	%p3486, %r17386, 0;
	selp.b32 	%r20348, %r17385, %r17384, %p3486;
	xor.b32  	%r17387, %r17381, %r17386;
	shr.s32 	%r17388, %r17381, 31;
	xor.b32  	%r17389, %r17388, %r17381;
	xor.b32  	%r17390, %r17388, %r17382;
	cvt.u64.u32 	%rd8252, %r17389;
	shl.b64 	%rd8253, %rd8252, 32;
	cvt.u64.u32 	%rd8254, %r17390;
	or.b64  	%rd8255, %rd8253, %rd8254;
	cvt.rn.f64.s64 	%fd1185, %rd8255;
	mul.f64 	%fd1186, %fd1185, 0d3BF921FB54442D19;
	cvt.rn.f32.f64 	%f10055, %fd1186;
	neg.f32 	%f10056, %f10055;
	setp.lt.s32 	%p3487, %r17387, 0;
	selp.f32 	%f11607, %f10056, %f10055, %p3487;
	bra.uni 	$L__BB0_1441;
$L__BB0_1440:
	mov.f32 	%f10057, 0f00000000;
	mul.rn.f32 	%f11607, %f84, %f10057;
	mov.b32 	%r20348, 0;
$L__BB0_1441:
	abs.f32 	%f10059, %f94;
	setp.ltu.f32 	%p3488, %f10059, 0f47CE4780;
	mul.rn.f32 	%f10060, %f11607, %f11607;
	and.b32  	%r17392, %r20348, 1;
	setp.eq.b32 	%p3489, %r17392, 1;
	selp.f32 	%f10061, 0f3F800000, %f11607, %p3489;
	fma.rn.f32 	%f10062, %f10060, %f10061, 0f00000000;
	fma.rn.f32 	%f10063, %f10060, 0f37CBAC00, 0fBAB607ED;
	selp.f32 	%f10064, %f10063, 0fB94D4153, %p3489;
	selp.f32 	%f10065, 0f3D2AAABB, 0f3C0885E4, %p3489;
	fma.rn.f32 	%f10066, %f10064, %f10060, %f10065;
	selp.f32 	%f10067, 0fBEFFFFFF, 0fBE2AAAA8, %p3489;
	fma.rn.f32 	%f10068, %f10066, %f10060, %f10067;
	fma.rn.f32 	%f10069, %f10068, %f10062, %f10061;
	and.b32  	%r17393, %r20348, 2;
	setp.eq.s32 	%p3490, %r17393, 0;
	mov.f32 	%f10070, 0f00000000;
	sub.f32 	%f10071, %f10070, %f10069;
	selp.f32 	%f10072, %f10069, %f10071, %p3490;
	neg.f32 	%f10058, %f10072;
	// begin inline asm
	{  cvt.rn.f16.f32 %rs4681, %f10058;}

	// end inline asm
	ld.global.u16 	%rs4689, [%rd36+2848];
	ld.global.u16 	%rs4683, [%rd37+2848];
	// begin inline asm
	{mul.f16 %rs4682,%rs4683,%rs4681;
}
	// end inline asm
	// begin inline asm
	{mul.f16 %rs4685,%rs2982,%rs4682;
}
	// end inline asm
	// begin inline asm
	{fma.rn.f16 %rs4688,%rs4689,%rs4680,%rs4685;
}
	// end inline asm
	st.shared.u16 	[%r50+2848], %rs4688;
	// begin inline asm
	{mul.f16 %rs4692,%rs4683,%rs4680;
}
	// end inline asm
	// begin inline asm
	{fma.rn.f16 %rs4695,%rs4689,%rs4681,%rs4692;
}
	// end inline asm
	st.shared.u16 	[%r50+11040], %rs4695;
	mov.u32 	%r20352, %r20612;
	mov.f32 	%f11608, %f11673;
	@%p3488 bra 	$L__BB0_1449;
	setp.eq.f32 	%p3491, %f10059, 0f7F800000;
	@%p3491 bra 	$L__BB0_1448;
	mov.b64 	%rd9591, 0;
	mov.b32 	%r20349, 0;
	mov.u64 	%rd9589, __cudart_i2opi_f;
	mov.b32 	%r17396, %f94;
	shl.b32 	%r17397, %r17396, 8;
	or.b32  	%r17398, %r17397, -2147483648;
	mov.u64 	%rd9590, %rd6;
$L__BB0_1444:
	.pragma "nounroll";
	ld.global.nc.u32 	%r17395, [%rd9589];
	mad.wide.u32 	%rd8258, %r17395, %r17398, %rd9591;
	shr.u64 	%rd9591, %rd8258, 32;
	st.local.u32 	[%rd9590], %rd8258;
	add.s32 	%r20349, %r20349, 1;
	add.s64 	%rd9590, %rd9590, 4;
	add.s64 	%rd9589, %rd9589, 4;
	setp.ne.s32 	%p3492, %r20349, 6;
	@%p3492 bra 	$L__BB0_1444;
	mov.b32 	%r17399, %f94;
	shr.u32 	%r17400, %r17399, 23;
	st.local.u32 	[%rd6+24], %rd9591;
	and.b32  	%r17401, %r17400, 31;
	and.b32  	%r17402, %r17400, 224;
	add.s32 	%r17403, %r17402, -128;
	shr.u32 	%r17404, %r17403, 5;
	mul.wide.u32 	%rd8259, %r17404, 4;
	sub.s64 	%rd8260, %rd6, %rd8259;
	ld.local.u32 	%r20350, [%rd8260+24];
	ld.local.u32 	%r20351, [%rd8260+20];
	setp.eq.s32 	%p3493, %r17401, 0;
	@%p3493 bra 	$L__BB0_1447;
	mov.b32 	%r17405, %f94;
	shr.u32 	%r17406, %r17405, 23;
	and.b32  	%r17407, %r17406, 31;
	shf.l.wrap.b32 	%r20350, %r20351, %r20350, %r17407;
	and.b32  	%r17408, %r17406, 224;
	add.s32 	%r17409, %r17408, -128;
	shr.u32 	%r17410, %r17409, 5;
	mul.wide.u32 	%rd8261, %r17410, 4;
	sub.s64 	%rd8262, %rd6, %rd8261;
	ld.local.u32 	%r17411, [%rd8262+16];
	shf.l.wrap.b32 	%r20351, %r17411, %r20351, %r17407;
$L__BB0_1447:
	shr.u32 	%r17412, %r20350, 30;
	shf.l.wrap.b32 	%r17413, %r20351, %r20350, 2;
	shl.b32 	%r17414, %r20351, 2;
	shr.u32 	%r17415, %r17413, 31;
	add.s32 	%r17416, %r17415, %r17412;
	neg.s32 	%r17417, %r17416;
	mov.b32 	%r17418, %f94;
	setp.lt.s32 	%p3494, %r17418, 0;
	selp.b32 	%r20352, %r17417, %r17416, %p3494;
	xor.b32  	%r17419, %r17413, %r17418;
	shr.s32 	%r17420, %r17413, 31;
	xor.b32  	%r17421, %r17420, %r17413;
	xor.b32  	%r17422, %r17420, %r17414;
	cvt.u64.u32 	%rd8263, %r17421;
	shl.b64 	%rd8264, %rd8263, 32;
	cvt.u64.u32 	%rd8265, %r17422;
	or.b64  	%rd8266, %rd8264, %rd8265;
	cvt.rn.f64.s64 	%fd1187, %rd8266;
	mul.f64 	%fd1188, %fd1187, 0d3BF921FB54442D19;
	cvt.rn.f32.f64 	%f10074, %fd1188;
	neg.f32 	%f10075, %f10074;
	setp.lt.s32 	%p3495, %r17419, 0;
	selp.f32 	%f11608, %f10075, %f10074, %p3495;
	bra.uni 	$L__BB0_1449;
$L__BB0_1448:
	mov.f32 	%f10076, 0f00000000;
	mul.rn.f32 	%f11608, %f94, %f10076;
	mov.b32 	%r20352, 0;
$L__BB0_1449:
	abs.f32 	%f10078, %f94;
	setp.ltu.f32 	%p3496, %f10078, 0f47CE4780;
	add.s32 	%r17424, %r20352, 1;
	mul.rn.f32 	%f10079, %f11608, %f11608;
	and.b32  	%r17425, %r20352, 1;
	setp.eq.b32 	%p3497, %r17425, 1;
	selp.f32 	%f10080, %f11608, 0f3F800000, %p3497;
	fma.rn.f32 	%f10081, %f10079, %f10080, 0f00000000;
	fma.rn.f32 	%f10082, %f10079, 0f37CBAC00, 0fBAB607ED;
	selp.f32 	%f10083, 0fB94D4153, %f10082, %p3497;
	selp.f32 	%f10084, 0f3C0885E4, 0f3D2AAABB, %p3497;
	fma.rn.f32 	%f10085, %f10083, %f10079, %f10084;
	selp.f32 	%f10086, 0fBE2AAAA8, 0fBEFFFFFF, %p3497;
	fma.rn.f32 	%f10087, %f10085, %f10079, %f10086;
	fma.rn.f32 	%f10088, %f10087, %f10081, %f10080;
	and.b32  	%r17426, %r17424, 2;
	setp.eq.s32 	%p3498, %r17426, 0;
	mov.f32 	%f10089, 0f00000000;
	sub.f32 	%f10090, %f10089, %f10088;
	selp.f32 	%f10077, %f10088, %f10090, %p3498;
	// begin inline asm
	{  cvt.rn.f16.f32 %rs4699, %f10077;}

	// end inline asm
	mov.u32 	%r20356, %r20612;
	mov.f32 	%f11609, %f11673;
	@%p3496 bra 	$L__BB0_1457;
	setp.eq.f32 	%p3499, %f10078, 0f7F800000;
	@%p3499 bra 	$L__BB0_1456;
	mov.b64 	%rd9594, 0;
	mov.b32 	%r20353, 0;
	mov.u64 	%rd9592, __cudart_i2opi_f;
	mov.b32 	%r17429, %f94;
	shl.b32 	%r17430, %r17429, 8;
	or.b32  	%r17431, %r17430, -2147483648;
	mov.u64 	%rd9593, %rd5;
$L__BB0_1452:
	.pragma "nounroll";
	ld.global.nc.u32 	%r17428, [%rd9592];
	mad.wide.u32 	%rd8269, %r17428, %r17431, %rd9594;
	shr.u64 	%rd9594, %rd8269, 32;
	st.local.u32 	[%rd9593], %rd8269;
	add.s32 	%r20353, %r20353, 1;
	add.s64 	%rd9593, %rd9593, 4;
	add.s64 	%rd9592, %rd9592, 4;
	setp.ne.s32 	%p3500, %r20353, 6;
	@%p3500 bra 	$L__BB0_1452;
	mov.b32 	%r17432, %f94;
	shr.u32 	%r17433, %r17432, 23;
	st.local.u32 	[%rd5+24], %rd9594;
	and.b32  	%r17434, %r17433, 31;
	and.b32  	%r17435, %r17433, 224;
	add.s32 	%r17436, %r17435, -128;
	shr.u32 	%r17437, %r17436, 5;
	mul.wide.u32 	%rd8270, %r17437, 4;
	sub.s64 	%rd8271, %rd5, %rd8270;
	ld.local.u32 	%r20354, [%rd8271+24];
	ld.local.u32 	%r20355, [%rd8271+20];
	setp.eq.s32 	%p3501, %r17434, 0;
	@%p3501 bra 	$L__BB0_1455;
	mov.b32 	%r17438, %f94;
	shr.u32 	%r17439, %r17438, 23;
	and.b32  	%r17440, %r17439, 31;
	shf.l.wrap.b32 	%r20354, %r20355, %r20354, %r17440;
	and.b32  	%r17441, %r17439, 224;
	add.s32 	%r17442, %r17441, -128;
	shr.u32 	%r17443, %r17442, 5;
	mul.wide.u32 	%rd8272, %r17443, 4;
	sub.s64 	%rd8273, %rd5, %rd8272;
	ld.local.u32 	%r17444, [%rd8273+16];
	shf.l.wrap.b32 	%r20355, %r17444, %r20355, %r17440;
$L__BB0_1455:
	shr.u32 	%r17445, %r20354, 30;
	shf.l.wrap.b32 	%r17446, %r20355, %r20354, 2;
	shl.b32 	%r17447, %r20355, 2;
	shr.u32 	%r17448, %r17446, 31;
	add.s32 	%r17449, %r17448, %r17445;
	neg.s32 	%r17450, %r17449;
	mov.b32 	%r17451, %f94;
	setp.lt.s32 	%p3502, %r17451, 0;
	selp.b32 	%r20356, %r17450, %r17449, %p3502;
	xor.b32  	%r17452, %r17446, %r17451;
	shr.s32 	%r17453, %r17446, 31;
	xor.b32  	%r17454, %r17453, %r17446;
	xor.b32  	%r17455, %r17453, %r17447;
	cvt.u64.u32 	%rd8274, %r17454;
	shl.b64 	%rd8275, %rd8274, 32;
	cvt.u64.u32 	%rd8276, %r17455;
	or.b64  	%rd8277, %rd8275, %rd8276;
	cvt.rn.f64.s64 	%fd1189, %rd8277;
	mul.f64 	%fd1190, %fd1189, 0d3BF921FB54442D19;
	cvt.rn.f32.f64 	%f10092, %fd1190;
	neg.f32 	%f10093, %f10092;
	setp.lt.s32 	%p3503, %r17452, 0;
	selp.f32 	%f11609, %f10093, %f10092, %p3503;
	bra.uni 	$L__BB0_1457;
$L__BB0_1456:
	mov.f32 	%f10094, 0f00000000;
	mul.rn.f32 	%f11609, %f94, %f10094;
	mov.b32 	%r20356, 0;
$L__BB0_1457:
	abs.f32 	%f10096, %f104;
	setp.ltu.f32 	%p3504, %f10096, 0f47CE4780;
	mul.rn.f32 	%f10097, %f11609, %f11609;
	and.b32  	%r17457, %r20356, 1;
	setp.eq.b32 	%p3505, %r17457, 1;
	selp.f32 	%f10098, 0f3F800000, %f11609, %p3505;
	fma.rn.f32 	%f10099, %f10097, %f10098, 0f00000000;
	fma.rn.f32 	%f10100, %f10097, 0f37CBAC00, 0fBAB607ED;
	selp.f32 	%f10101, %f10100, 0fB94D4153, %p3505;
	selp.f32 	%f10102, 0f3D2AAABB, 0f3C0885E4, %p3505;
	fma.rn.f32 	%f10103, %f10101, %f10097, %f10102;
	selp.f32 	%f10104, 0fBEFFFFFF, 0fBE2AAAA8, %p3505;
	fma.rn.f32 	%f10105, %f10103, %f10097, %f10104;
	fma.rn.f32 	%f10106, %f10105, %f10099, %f10098;
	and.b32  	%r17458, %r20356, 2;
	setp.eq.s32 	%p3506, %r17458, 0;
	mov.f32 	%f10107, 0f00000000;
	sub.f32 	%f10108, %f10107, %f10106;
	selp.f32 	%f10109, %f10106, %f10108, %p3506;
	neg.f32 	%f10095, %f10109;
	// begin inline asm
	{  cvt.rn.f16.f32 %rs4700, %f10095;}

	// end inline asm
	ld.global.u16 	%rs4708, [%rd36+2880];
	ld.global.u16 	%rs4702, [%rd37+2880];
	// begin inline asm
	{mul.f16 %rs4701,%rs4702,%rs4700;
}
	// end inline asm
	// begin inline asm
	{mul.f16 %rs4704,%rs2982,%rs4701;
}
	// end inline asm
	// begin inline asm
	{fma.rn.f16 %rs4707,%rs4708,%rs4699,%rs4704;
}
	// end inline asm
	st.shared.u16 	[%r50+2880], %rs4707;
	// begin inline asm
	{mul.f16 %rs4711,%rs4702,%rs4699;
}
	// end inline asm
	// begin inline asm
	{fma.rn.f16 %rs4714,%rs4708,%rs4700,%rs4711;
}
	// end inline asm
	st.shared.u16 	[%r50+11072], %rs4714;
	mov.u32 	%r20360, %r20620;
	mov.f32 	%f11610, %f11675;
	@%p3504 bra 	$L__BB0_1465;
	setp.eq.f32 	%p3507, %f10096, 0f7F800000;
	@%p3507 bra 	$L__BB0_1464;
	mov.b64 	%rd9597, 0;
	mov.b32 	%r20357, 0;
	mov.u64 	%rd9595, __cudart_i2opi_f;
	mov.b32 	%r17461, %f104;
	shl.b32 	%r17462, %r17461, 8;
	or.b32  	%r17463, %r17462, -2147483648;
	mov.u64 	%rd9596, %rd6;
$L__BB0_1460:
	.pragma "nounroll";
	ld.global.nc.u32 	%r17460, [%rd9595];
	mad.wide.u32 	%rd8280, %r17460, %r17463, %rd9597;
	shr.u64 	%rd9597, %rd8280, 32;
	st.local.u32 	[%rd9596], %rd8280;
	add.s32 	%r20357, %r20357, 1;
	add.s64 	%rd9596, %rd9596, 4;
	add.s64 	%rd9595, %rd9595, 4;
	setp.ne.s32 	%p3508, %r20357, 6;
	@%p3508 bra 	$L__BB0_1460;
	mov.b32 	%r17464, %f104;
	shr.u32 	%r17465, %r17464, 23;
	st.local.u32 	[%rd6+24], %rd9597;
	and.b32  	%r17466, %r17465, 31;
	and.b32  	%r17467, %r17465, 224;
	add.s32 	%r17468, %r17467, -128;
	shr.u32 	%r17469, %r17468, 5;
	mul.wide.u32 	%rd8281, %r17469, 4;
	sub.s64 	%rd8282, %rd6, %rd8281;
	ld.local.u32 	%r20358, [%rd8282+24];
	ld.local.u32 	%r20359, [%rd8282+20];
	setp.eq.s32 	%p3509, %r17466, 0;
	@%p3509 bra 	$L__BB0_1463;
	mov.b32 	%r17470, %f104;
	shr.u32 	%r17471, %r17470, 23;
	and.b32  	%r17472, %r17471, 31;
	shf.l.wrap.b32 	%r20358, %r20359, %r20358, %r17472;
	and.b32  	%r17473, %r17471, 224;
	add.s32 	%r17474, %r17473, -128;
	shr.u32 	%r17475, %r17474, 5;
	mul.wide.u32 	%rd8283, %r17475, 4;
	sub.s64 	%rd8284, %rd6, %rd8283;
	ld.local.u32 	%r17476, [%rd8284+16];
	shf.l.wrap.b32 	%r20359, %r17476, %r20359, %r17472;
$L__BB0_1463:
	shr.u32 	%r17477, %r20358, 30;
	shf.l.wrap.b32 	%r17478, %r20359, %r20358, 2;
	shl.b32 	%r17479, %r20359, 2;
	shr.u32 	%r17480, %r17478, 31;
	add.s32 	%r17481, %r17480, %r17477;
	neg.s32 	%r17482, %r17481;
	mov.b32 	%r17483, %f104;
	setp.lt.s32 	%p3510, %r17483, 0;
	selp.b32 	%r20360, %r17482, %r17481, %p3510;
	xor.b32  	%r17484, %r17478, %r17483;
	shr.s32 	%r17485, %r17478, 31;
	xor.b32  	%r17486, %r17485, %r17478;
	xor.b32  	%r17487, %r17485, %r17479;
	cvt.u64.u32 	%rd8285, %r17486;
	shl.b64 	%rd8286, %rd8285, 32;
	cvt.u64.u32 	%rd8287, %r17487;
	or.b64  	%rd8288, %rd8286, %rd8287;
	cvt.rn.f64.s64 	%fd1191, %rd8288;
	mul.f64 	%fd1192, %fd1191, 0d3BF921FB54442D19;
	cvt.rn.f32.f64 	%f10111, %fd1192;
	neg.f32 	%f10112, %f10111;
	setp.lt.s32 	%p3511, %r17484, 0;
	selp.f32 	%f11610, %f10112, %f10111, %p3511;
	bra.uni 	$L__BB0_1465;
$L__BB0_1464:
	mov.f32 	%f10113, 0f00000000;
	mul.rn.f32 	%f11610, %f104, %f10113;
	mov.b32 	%r20360, 0;
$L__BB0_1465:
	abs.f32 	%f10115, %f104;
	setp.ltu.f32 	%p3512, %f10115, 0f47CE4780;
	add.s32 	%r17489, %r20360, 1;
	mul.rn.f32 	%f10116, %f11610, %f11610;
	and.b32  	%r17490, %r20360, 1;
	setp.eq.b32 	%p3513, %r17490, 1;
	selp.f32 	%f10117, %f11610, 0f3F800000, %p3513;
	fma.rn.f32 	%f10118, %f10116, %f10117, 0f00000000;
	fma.rn.f32 	%f10119, %f10116, 0f37CBAC00, 0fBAB607ED;
	selp.f32 	%f10120, 0fB94D4153, %f10119, %p3513;
	selp.f32 	%f10121, 0f3C0885E4, 0f3D2AAABB, %p3513;
	fma.rn.f32 	%f10122, %f10120, %f10116, %f10121;
	selp.f32 	%f10123, 0fBE2AAAA8, 0fBEFFFFFF, %p3513;
	fma.rn.f32 	%f10124, %f10122, %f10116, %f10123;
	fma.rn.f32 	%f10125, %f10124, %f10118, %f10117;
	and.b32  	%r17491, %r17489, 2;
	setp.eq.s32 	%p3514, %r17491, 0;
	mov.f32 	%f10126, 0f00000000;
	sub.f32 	%f10127, %f10126, %f10125;
	selp.f32 	%f10114, %f10125, %f10127, %p3514;
	// begin inline asm
	{  cvt.rn.f16.f32 %rs4718, %f10114;}

	// end inline asm
	mov.u32 	%r20364, %r20620;
	mov.f32 	%f11611, %f11675;
	@%p3512 bra 	$L__BB0_1473;
	setp.eq.f32 	%p3515, %f10115, 0f7F800000;
	@%p3515 bra 	$L__BB0_1472;
	mov.b64 	%rd9600, 0;
	mov.b32 	%r20361, 0;
	mov.u64 	%rd9598, __cudart_i2opi_f;
	mov.b32 	%r17494, %f104;
	shl.b32 	%r17495, %r17494, 8;
	or.b32  	%r17496, %r17495, -2147483648;
	mov.u64 	%rd9599, %rd5;
$L__BB0_1468:
	.pragma "nounroll";
	ld.global.nc.u32 	%r17493, [%rd9598];
	mad.wide.u32 	%rd8291, %r17493, %r17496, %rd9600;
	shr.u64 	%rd9600, %rd8291, 32;
	st.local.u32 	[%rd9599], %rd8291;
	add.s32 	%r20361, %r20361, 1;
	add.s64 	%rd9599, %rd9599, 4;
	add.s64 	%rd9598, %rd9598, 4;
	setp.ne.s32 	%p3516, %r20361, 6;
	@%p3516 bra 	$L__BB0_1468;
	mov.b32 	%r17497, %f104;
	shr.u32 	%r17498, %r17497, 23;
	st.local.u32 	[%rd5+24], %rd9600;
	and.b32  	%r17499, %r17498, 31;
	and.b32  	%r17500, %r17498, 224;
	add.s32 	%r17501, %r17500, -128;
	shr.u32 	%r17502, %r17501, 5;
	mul.wide.u32 	%rd8292, %r17502, 4;
	sub.s64 	%rd8293, %rd5, %rd8292;
	ld.local.u32 	%r20362, [%rd8293+24];
	ld.local.u32 	%r20363, [%rd8293+20];
	setp.eq.s32 	%p3517, %r17499, 0;
	@%p3517 bra 	$L__BB0_1471;
	mov.b32 	%r17503, %f104;
	shr.u32 	%r17504, %r17503, 23;
	and.b32  	%r17505, %r17504, 31;
	shf.l.wrap.b32 	%r20362, %r20363, %r20362, %r17505;
	and.b32  	%r17506, %r17504, 224;
	add.s32 	%r17507, %r17506, -128;
	shr.u32 	%r17508, %r17507, 5;
	mul.wide.u32 	%rd8294, %r17508, 4;
	sub.s64 	%rd8295, %rd5, %rd8294;
	ld.local.u32 	%r17509, [%rd8295+16];
	shf.l.wrap.b32 	%r20363, %r17509, %r20363, %r17505;
$L__BB0_1471:
	shr.u32 	%r17510, %r20362, 30;
	shf.l.wrap.b32 	%r17511, %r20363, %r20362, 2;
	shl.b32 	%r17512, %r20363, 2;
	shr.u32 	%r17513, %r17511, 31;
	add.s32 	%r17514, %r17513, %r17510;
	neg.s32 	%r17515, %r17514;
	mov.b32 	%r17516, %f104;
	setp.lt.s32 	%p3518, %r17516, 0;
	selp.b32 	%r20364, %r17515, %r17514, %p3518;
	xor.b32  	%r17517, %r17511, %r17516;
	shr.s32 	%r17518, %r17511, 31;
	xor.b32  	%r17519, %r17518, %r17511;
	xor.b32  	%r17520, %r17518, %r17512;
	cvt.u64.u32 	%rd8296, %r17519;
	shl.b64 	%rd8297, %rd8296, 32;
	cvt.u64.u32 	%rd8298, %r17520;
	or.b64  	%rd8299, %rd8297, %rd8298;
	cvt.rn.f64.s64 	%fd1193, %rd8299;
	mul.f64 	%fd1194, %fd1193, 0d3BF921FB54442D19;
	cvt.rn.f32.f64 	%f10129, %fd1194;
	neg.f32 	%f10130, %f10129;
	setp.lt.s32 	%p3519, %r17517, 0;
	selp.f32 	%f11611, %f10130, %f10129, %p3519;
	bra.uni 	$L__BB0_1473;
$L__BB0_1472:
	mov.f32 	%f10131, 0f00000000;
	mul.rn.f32 	%f11611, %f104, %f10131;
	mov.b32 	%r20364, 0;
$L__BB0_1473:
	abs.f32 	%f10133, %f113;
	setp.ltu.f32 	%p3520, %f10133, 0f47CE4780;
	mul.rn.f32 	%f10134, %f11611, %f11611;
	and.b32  	%r17522, %r20364, 1;
	setp.eq.b32 	%p3521, %r17522, 1;
	selp.f32 	%f10135, 0f3F800000, %f11611, %p3521;
	fma.rn.f32 	%f10136, %f10134, %f10135, 0f00000000;
	fma.rn.f32 	%f10137, %f10134, 0f37CBAC00, 0fBAB607ED;
	selp.f32 	%f10138, %f10137, 0fB94D4153, %p3521;
	selp.f32 	%f10139, 0f3D2AAABB, 0f3C0885E4, %p3521;
	fma.rn.f32 	%f10140, %f10138, %f10134, %f10139;
	selp.f32 	%f10141, 0fBEFFFFFF, 0fBE2AAAA8, %p3521;
	fma.rn.f32 	%f10142, %f10140, %f10134, %f10141;
	fma.rn.f32 	%f10143, %f10142, %f10136, %f10135;
	and.b32  	%r17523, %r20364, 2;
	setp.eq.s32 	%p3522, %r17523, 0;
	mov.f32 	%f10144, 0f00000000;
	sub.f32 	%f10145, %f10144, %f10143;
	selp.f32 	%f10146, %f10143, %f10145, %p3522;
	neg.f32 	%f10132, %f10146;
	// begin inline asm
	{  cvt.rn.f16.f32 %rs4719, %f10132;}

	// end inline asm
	ld.global.u16 	%rs4727, [%rd36+2912];
	ld.global.u16 	%rs4721, [%rd37+2912];
	// begin inline asm
	{mul.f16 %rs4720,%rs4721,%rs4719;
}
	// end inline asm
	// begin inline asm
	{mul.f16 %rs4723,%rs2982,%rs4720;
}
	// end inline asm
	// begin inline asm
	{fma.rn.f16 %rs4726,%rs4727,%rs4718,%rs4723;
}
	// end inline asm
	st.shared.u16 	[%r50+2912], %rs4726;
	// begin inline asm
	{mul.f16 %rs4730,%rs4721,%rs4718;
}
	// end inline asm
	// begin inline asm
	{fma.rn.f16 %rs4733,%rs4727,%rs4719,%rs4730;
}
	// end inline asm
	st.shared.u16 	[%r50+11104], %rs4733;
	mov.u32 	%r20368, %r20628;
	mov.f32 	%f11612, %f11677;
	@%p3520 bra 	$L__BB0_1481;
	setp.eq.f32 	%p3523, %f10133, 0f7F800000;
	@%p3523 bra 	$L__BB0_1480;
	mov.b64 	%rd9603, 0;
	mov.b32 	%r20365, 0;
	mov.u64 	%rd9601, __cudart_i2opi_f;
	mov.b32 	%r17526, %f113;
	shl.b32 	%r17527, %r17526, 8;
	or.b32  	%r17528, %r17527, -2147483648;
	mov.u64 	%rd9602, %rd6;
$L__BB0_1476:
	.pragma "nounroll";
	ld.global.nc.u32 	%r17525, [%rd9601];
	mad.wide.u32 	%rd8302, %r17525, %r17528, %rd9603;
	shr.u64 	%rd9603, %rd8302, 32;
	st.local.u32 	[%rd9602], %rd8302;
	add.s32 	%r20365, %r20365, 1;
	add.s64 	%rd9602, %rd9602, 4;
	add.s64 	%rd9601, %rd9601, 4;
	setp.ne.s32 	%p3524, %r20365, 6;
	@%p3524 bra 	$L__BB0_1476;
	mov.b32 	%r17529, %f113;
	shr.u32 	%r17530, %r17529, 23;
	st.local.u32 	[%rd6+24], %rd9603;
	and.b32  	%r17531, %r17530, 31;
	and.b32  	%r17532, %r17530, 224;
	add.s32 	%r17533, %r17532, -128;
	shr.u32 	%r17534, %r17533, 5;
	mul.wide.u32 	%rd8303, %r17534, 4;
	sub.s64 	%rd8304, %rd6, %rd8303;
	ld.local.u32 	%r20366, [%rd8304+24];
	ld.local.u32 	%r20367, [%rd8304+20];
	setp.eq.s32 	%p3525, %r17531, 0;
	@%p3525 bra 	$L__BB0_1479;
	mov.b32 	%r17535, %f113;
	shr.u32 	%r17536, %r17535, 23;
	and.b32  	%r17537, %r17536, 31;
	shf.l.wrap.b32 	%r20366, %r20367, %r20366, %r17537;
	and.b32  	%r17538, %r17536, 224;
	add.s32 	%r17539, %r17538, -128;
	shr.u32 	%r17540, %r17539, 5;
	mul.wide.u32 	%rd8305, %r17540, 4;
	sub.s64 	%rd8306, %rd6, %rd8305;
	ld.local.u32 	%r17541, [%rd8306+16];
	shf.l.wrap.b32 	%r20367, %r17541, %r20367, %r17537;
$L__BB0_1479:
	shr.u32 	%r17542, %r20366, 30;
	shf.l.wrap.b32 	%r17543, %r20367, %r20366, 2;
	shl.b32 	%r17544, %r20367, 2;
	shr.u32 	%r17545, %r17543, 31;
	add.s32 	%r17546, %r17545, %r17542;
	neg.s32 	%r17547, %r17546;
	mov.b32 	%r17548, %f113;
	setp.lt.s32 	%p3526, %r17548, 0;
	selp.b32 	%r20368, %r17547, %r17546, %p3526;
	xor.b32  	%r17549, %r17543, %r17548;
	shr.s32 	%r17550, %r17543, 31;
	xor.b32  	%r17551, %r17550, %r17543;
	xor.b32  	%r17552, %r17550, %r17544;
	cvt.u64.u32 	%rd8307, %r17551;
	shl.b64 	%rd8308, %rd8307, 32;
	cvt.u64.u32 	%rd8309, %r17552;
	or.b64  	%rd8310, %rd8308, %rd8309;
	cvt.rn.f64.s64 	%fd1195, %rd8310;
	mul.f64 	%fd1196, %fd1195, 0d3BF921FB54442D19;
	cvt.rn.f32.f64 	%f10148, %fd1196;
	neg.f32 	%f10149, %f10148;
	setp.lt.s32 	%p3527, %r17549, 0;
	selp.f32 	%f11612, %f10149, %f10148, %p3527;
	bra.uni 	$L__BB0_1481;
$L__BB0_1480:
	mov.f32 	%f10150, 0f00000000;
	mul.rn.f32 	%f11612, %f113, %f10150;
	mov.b32 	%r20368, 0;
$L__BB0_1481:
	abs.f32 	%f10152, %f113;
	setp.ltu.f32 	%p3528, %f10152, 0f47CE4780;
	add.s32 	%r17554, %r20368, 1;
	mul.rn.f32 	%f10153, %f11612, %f11612;
	and.b32  	%r17555, %r20368, 1;
	setp.eq.b32 	%p3529, %r17555, 1;
	selp.f32 	%f10154, %f11612, 0f3F800000, %p3529;
	fma.rn.f32 	%f10155, %f10153, %f10154, 0f00000000;
	fma.rn.f32 	%f10156, %f10153, 0f37CBAC00, 0fBAB607ED;
	selp.f32 	%f10157, 0fB94D4153, %f10156, %p3529;
	selp.f32 	%f10158, 0f3C0885E4, 0f3D2AAABB, %p3529;
	fma.rn.f32 	%f10159, %f10157, %f10153, %f10158;
	selp.f32 	%f10160, 0fBE2AAAA8, 0fBEFFFFFF, %p3529;
	fma.rn.f32 	%f10161, %f10159, %f10153, %f10160;
	fma.rn.f32 	%f10162, %f10161, %f10155, %f10154;
	and.b32  	%r17556, %r17554, 2;
	setp.eq.s32 	%p3530, %r17556, 0;
	mov.f32 	%f10163, 0f00000000;
	sub.f32 	%f10164, %f10163, %f10162;
	selp.f32 	%f10151, %f10162, %f10164, %p3530;
	// begin inline asm
	{  cvt.rn.f16.f32 %rs4737, %f10151;}

	// end inline asm
	mov.u32 	%r20372, %r20628;
	mov.f32 	%f11613, %f11677;
	@%p3528 bra 	$L__BB0_1489;
	setp.eq.f32 	%p3531, %f10152, 0f7F800000;
	@%p3531 bra 	$L__BB0_1488;
	mov.b64 	%rd9606, 0;
	mov.b32 	%r20369, 0;
	mov.u64 	%rd9604, __cudart_i2opi_f;
	mov.b32 	%r17559, %f113;
	shl.b32 	%r17560, %r17559, 8;
	or.b32  	%r17561, %r17560, -2147483648;
	mov.u64 	%rd9605, %rd5;
$L__BB0_1484:
	.pragma "nounroll";
	ld.global.nc.u32 	%r17558, [%rd9604];
	mad.wide.u32 	%rd8313, %r17558, %r17561, %rd9606;
	shr.u64 	%rd9606, %rd8313, 32;
	st.local.u32 	[%rd9605], %rd8313;
	add.s32 	%r20369, %r20369, 1;
	add.s64 	%rd9605, %rd9605, 4;
	add.s64 	%rd9604, %rd9604, 4;
	setp.ne.s32 	%p3532, %r20369, 6;
	@%p3532 bra 	$L__BB0_1484;
	mov.b32 	%r17562, %f113;
	shr.u32 	%r17563, %r17562, 23;
	st.local.u32 	[%rd5+24], %rd9606;
	and.b32  	%r17564, %r17563, 31;
	and.b32  	%r17565, %r17563, 224;
	add.s32 	%r17566, %r17565, -128;
	shr.u32 	%r17567, %r17566, 5;
	mul.wide.u32 	%rd8314, %r17567, 4;
	sub.s64 	%rd8315, %rd5, %rd8314;
	ld.local.u32 	%r20370, [%rd8315+24];
	ld.local.u32 	%r20371, [%rd8315+20];
	setp.eq.s32 	%p3533, %r17564, 0;
	@%p3533 bra 	$L__BB0_1487;
	mov.b32 	%r17568, %f113;
	shr.u32 	%r17569, %r17568, 23;
	and.b32  	%r17570, %r17569, 31;
	shf.l.wrap.b32 	%r20370, %r20371, %r20370, %r17570;
	and.b32  	%r17571, %r17569, 224;
	add.s32 	%r17572, %r17571, -128;
	shr.u32 	%r17573, %r17572, 5;
	mul.wide.u32 	%rd8316, %r17573, 4;
	sub.s64 	%rd8317, %rd5, %rd8316;
	ld.local.u32 	%r17574, [%rd8317+16];
	shf.l.wrap.b32 	%r20371, %r17574, %r20371, %r17570;
$L__BB0_1487:
	shr.u32 	%r17575, %r20370, 30;
	shf.l.wrap.b32 	%r17576, %r20371, %r20370, 2;
	shl.b32 	%r17577, %r20371, 2;
	shr.u32 	%r17578, %r17576, 31;
	add.s32 	%r17579, %r17578, %r17575;
	neg.s32 	%r17580, %r17579;
	mov.b32 	%r17581, %f113;
	setp.lt.s32 	%p3534, %r17581, 0;
	selp.b32 	%r20372, %r17580, %r17579, %p3534;
	xor.b32  	%r17582, %r17576, %r17581;
	shr.s32 	%r17583, %r17576, 31;
	xor.b32  	%r17584, %r17583, %r17576;
	xor.b32  	%r17585, %r17583, %r17577;
	cvt.u64.u32 	%rd8318, %r17584;
	shl.b64 	%rd8319, %rd8318, 32;
	cvt.u64.u32 	%rd8320, %r17585;
	or.b64  	%rd8321, %rd8319, %rd8320;
	cvt.rn.f64.s64 	%fd1197, %rd8321;
	mul.f64 	%fd1198, %fd1197, 0d3BF921FB54442D19;
	cvt.rn.f32.f64 	%f10166, %fd1198;
	neg.f32 	%f10167, %f10166;
	setp.lt.s32 	%p3535, %r17582, 0;
	selp.f32 	%f11613, %f10167, %f10166, %p3535;
	bra.uni 	$L__BB0_1489;
$L__BB0_1488:
	mov.f32 	%f10168, 0f00000000;
	mul.rn.f32 	%f11613, %f113, %f10168;
	mov.b32 	%r20372, 0;
$L__BB0_1489:
	abs.f32 	%f10170, %f121;
	setp.ltu.f32 	%p3536, %f10170, 0f47CE4780;
	mul.rn.f32 	%f10171, %f11613, %f11613;
	and.b32  	%r17587, %r20372, 1;
	setp.eq.b32 	%p3537, %r17587, 1;
	selp.f32 	%f10172, 0f3F800000, %f11613, %p3537;
	fma.rn.f32 	%f10173, %f10171, %f10172, 0f00000000;
	fma.rn.f32 	%f10174, %f10171, 0f37CBAC00, 0fBAB607ED;
	selp.f32 	%f10175, %f10174, 0fB94D4153, %p3537;
	selp.f32 	%f10176, 0f3D2AAABB, 0f3C0885E4, %p3537;
	fma.rn.f32 	%f10177, %f10175, %f10171, %f10176;
	selp.f32 	%f10178, 0fBEFFFFFF, 0fBE2AAAA8, %p3537;
	fma.rn.f32 	%f10179, %f10177, %f10171, %f10178;
	fma.rn.f32 	%f10180, %f10179, %f10173, %f10172;
	and.b32  	%r17588, %r20372, 2;
	setp.eq.s32 	%p3538, %r17588, 0;
	mov.f32 	%f10181, 0f00000000;
	sub.f32 	%f10182, %f10181, %f10180;
	selp.f32 	%f10183, %f10180, %f10182, %p3538;
	neg.f32 	%f10169, %f10183;
	// begin inline asm
	{  cvt.rn.f16.f32 %rs4738, %f10169;}

	// end inline asm
	ld.global.u16 	%rs4746, [%rd36+2944];
	ld.global.u16 	%rs4740, [%rd37+2944];
	// begin inline asm
	{mul.f16 %rs4739,%rs4740,%rs4738;
}
	// end inline asm
	// begin inline asm
	{mul.f16 %rs4742,%rs2982,%rs4739;
}
	// end inline asm
	// begin inline asm
	{fma.rn.f16 %rs4745,%rs4746,%rs4737,%rs4742;
}
	// end inline asm
	st.shared.u16 	[%r50+2944], %rs4745;
	// begin inline asm
	{mul.f16 %rs4749,%rs4740,%rs4737;
}
	// end inline asm
	// begin inline asm
	{fma.rn.f16 %rs4752,%rs4746,%rs4738,%rs4749;
}
	// end inline asm
	st.shared.u16 	[%r50+11136], %rs4752;
	mov.u32 	%r20376, %r20636;
	mov.f32 	%f11614, %f11679;
	@%p3536 bra 	$L__BB0_1497;
	setp.eq.f32 	%p3539, %f10170, 0f7F800000;
	@%p3539 bra 	$L__BB0_1496;
	mov.b64 	%rd9609, 0;
	mov.b32 	%r20373, 0;
	mov.u64 	%rd9607, __cudart_i2opi_f;
	mov.b32 	%r17591, %f121;
	shl.b32 	%r17592, %r17591, 8;
	or.b32  	%r17593, %r17592, -2147483648;
	mov.u64 	%rd9608, %rd6;
$L__BB0_1492:
	.pragma "nounroll";
	ld.global.nc.u32 	%r17590, [%rd9607];
	mad.wide.u32 	%rd8324, %r17590, %r17593, %rd9609;
	shr.u64 	%rd9609, %rd8324, 32;
	st.local.u32 	[%rd9608], %rd8324;
	add.s32 	%r20373, %r20373, 1;
	add.s64 	%rd9608, %rd9608, 4;
	add.s64 	%rd9607, %rd9607, 4;
	setp.ne.s32 	%p3540, %r20373, 6;
	@%p3540 bra 	$L__BB0_1492;
	mov.b32 	%r17594, %f121;
	shr.u32 	%r17595, %r17594, 23;
	st.local.u32 	[%rd6+24], %rd9609;
	and.b32  	%r17596, %r17595, 31;
	and.b32  	%r17597, %r17595, 224;
	add.s32 	%r17598, %r17597, -128;
	shr.u32 	%r17599, %r17598, 5;
	mul.wide.u32 	%rd8325, %r17599, 4;
	sub.s64 	%rd8326, %rd6, %rd8325;
	ld.local.u32 	%r20374, [%rd8326+24];
	ld.local.u32 	%r20375, [%rd8326+20];
	setp.eq.s32 	%p3541, %r17596, 0;
	@%p3541 bra 	$L__BB0_1495;
	mov.b32 	%r17600, %f121;
	shr.u32 	%r17601, %r17600, 23;
	and.b32  	%r17602, %r17601, 31;
	shf.l.wrap.b32 	%r20374, %r20375, %r20374, %r17602;
	and.b32  	%r17603, %r17601, 224;
	add.s32 	%r17604, %r17603, -128;
	shr.u32 	%r17605, %r17604, 5;
	mul.wide.u32 	%rd8327, %r17605, 4;
	sub.s64 	%rd8328, %rd6, %rd8327;
	ld.local.u32 	%r17606, [%rd8328+16];
	shf.l.wrap.b32 	%r20375, %r17606, %r20375, %r17602;
$L__BB0_1495:
	shr.u32 	%r17607, %r20374, 30;
	shf.l.wrap.b32 	%r17608, %r20375, %r20374, 2;
	shl.b32 	%r17609, %r20375, 2;
	shr.u32 	%r17610, %r17608, 31;
	add.s32 	%r17611, %r17610, %r17607;
	neg.s32 	%r17612, %r17611;
	mov.b32 	%r17613, %f121;
	setp.lt.s32 	%p3542, %r17613, 0;
	selp.b32 	%r20376, %r17612, %r17611, %p3542;
	xor.b32  	%r17614, %r17608, %r17613;
	shr.s32 	%r17615, %r17608, 31;
	xor.b32  	%r17616, %r17615, %r17608;
	xor.b32  	%r17617, %r17615, %r17609;
	cvt.u64.u32 	%rd8329, %r17616;
	shl.b64 	%rd8330, %rd8329, 32;
	cvt.u64.u32 	%rd8331, %r17617;
	or.b64  	%rd8332, %rd8330, %rd8331;
	cvt.rn.f64.s64 	%fd1199, %rd8332;
	mul.f64 	%fd1200, %fd1199, 0d3BF921FB54442D19;
	cvt.rn.f32.f64 	%f10185, %fd1200;
	neg.f32 	%f10186, %f10185;
	setp.lt.s32 	%p3543, %r17614, 0;
	selp.f32 	%f11614, %f10186, %f10185, %p3543;
	bra.uni 	$L__BB0_1497;
$L__BB0_1496:
	mov.f32 	%f10187, 0f00000000;
	mul.rn.f32 	%f11614, %f121, %f10187;
	mov.b32 	%r20376, 0;
$L__BB0_1497:
	abs.f32 	%f10189, %f121;
	setp.ltu.f32 	%p3544, %f10189, 0f47CE4780;
	add.s32 	%r17619, %r20376, 1;
	mul.rn.f32 	%f10190, %f11614, %f11614;
	and.b32  	%r17620, %r20376, 1;
	setp.eq.b32 	%p3545, %r17620, 1;
	selp.f32 	%f10191, %f11614, 0f3F800000, %p3545;
	fma.rn.f32 	%f10192, %f10190, %f10191, 0f00000000;
	fma.rn.f32 	%f10193, %f10190, 0f37CBAC00, 0fBAB607ED;
	selp.f32 	%f10194, 0fB94D4153, %f10193, %p3545;
	selp.f32 	%f10195, 0f3C0885E4, 0f3D2AAABB, %p3545;
	fma.rn.f32 	%f10196, %f10194, %f10190, %f10195;
	selp.f32 	%f10197, 0fBE2AAAA8, 0fBEFFFFFF, %p3545;
	fma.rn.f32 	%f10198, %f10196, %f10190, %f10197;
	fma.rn.f32 	%f10199, %f10198, %f10192, %f10191;
	and.b32  	%r17621, %r17619, 2;
	setp.eq.s32 	%p3546, %r17621, 0;
	mov.f32 	%f10200, 0f00000000;
	sub.f32 	%f10201, %f10200, %f10199;
	selp.f32 	%f10188, %f10199, %f10201, %p3546;
	// begin inline asm
	{  cvt.rn.f16.f32 %rs4756, %f10188;}

	// end inline asm
	mov.u32 	%r20380, %r20636;
	mov.f32 	%f11615, %f11679;
	@%p3544 bra 	$L__BB0_1505;
	setp.eq.f32 	%p3547, %f10189, 0f7F800000;
	@%p3547 bra 	$L__BB0_1504;
	mov.b64 	%rd9612, 0;
	mov.b32 	%r20377, 0;
	mov.u64 	%rd9610, __cudart_i2opi_f;
	mov.b32 	%r17624, %f121;
	shl.b32 	%r17625, %r17624, 8;
	or.b32  	%r17626, %r17625, -2147483648;
	mov.u64 	%rd9611, %rd5;
$L__BB0_1500:
	.pragma "nounroll";
	ld.global.nc.u32 	%r17623, [%rd9610];
	mad.wide.u32 	%rd8335, %r17623, %r17626, %rd9612;
	shr.u64 	%rd9612, %rd8335, 32;
	st.local.u32 	[%rd9611], %rd8335;
	add.s32 	%r20377, %r20377, 1;
	add.s64 	%rd9611, %rd9611, 4;
	add.s64 	%rd9610, %rd9610, 4;
	setp.ne.s32 	%p3548, %r20377, 6;
	@%p3548 bra 	$L__BB0_1500;
	mov.b32 	%r17627, %f121;
	shr.u32 	%r17628, %r17627, 23;
	st.local.u32 	[%rd5+24], %rd9612;
	and.b32  	%r17629, %r17628, 31;
	and.b32  	%r17630, %r17628, 224;
	add.s32 	%r17631, %r17630, -128;
	shr.u32 	%r17632, %r17631, 5;
	mul.wide.u32 	%rd8336, %r17632, 4;
	sub.s64 	%rd8337, %rd5, %rd8336;
	ld.local.u32 	%r20378, [%rd8337+24];
	ld.local.u32 	%r20379, [%rd8337+20];
	setp.eq.s32 	%p3549, %r17629, 0;
	@%p3549 bra 	$L__BB0_1503;
	mov.b32 	%r17633, %f121;
	shr.u32 	%r17634, %r17633, 23;
	and.b32  	%r17635, %r17634, 31;
	shf.l.wrap.b32 	%r20378, %r20379, %r20378, %r17635;
	and.b32  	%r17636, %r17634, 224;
	add.s32 	%r17637, %r17636, -128;
	shr.u32 	%r17638, %r17637, 5;
	mul.wide.u32 	%rd8338, %r17638, 4;
	sub.s64 	%rd8339, %rd5, %rd8338;
	ld.local.u32 	%r17639, [%rd8339+16];
	shf.l.wrap.b32 	%r20379, %r17639, %r20379, %r17635;
$L__BB0_1503:
	shr.u32 	%r17640, %r20378, 30;
	shf.l.wrap.b32 	%r17641, %r20379, %r20378, 2;
	shl.b32 	%r17642, %r20379, 2;
	shr.u32 	%r17643, %r17641, 31;
	add.s32 	%r17644, %r17643, %r17640;
	neg.s32 	%r17645, %r17644;
	mov.b32 	%r17646, %f121;
	setp.lt.s32 	%p3550, %r17646, 0;
	selp.b32 	%r20380, %r17645, %r17644, %p3550;
	xor.b32  	%r17647, %r17641, %r17646;
	shr.s32 	%r17648, %r17641, 31;
	xor.b32  	%r17649, %r17648, %r17641;
	xor.b32  	%r17650, %r17648, %r17642;
	cvt.u64.u32 	%rd8340, %r17649;
	shl.b64 	%rd8341, %rd8340, 32;
	cvt.u64.u32 	%rd8342, %r17650;
	or.b64  	%rd8343, %rd8341, %rd8342;
	cvt.rn.f64.s64 	%fd1201, %rd8343;
	mul.f64 	%fd1202, %fd1201, 0d3BF921FB54442D19;
	cvt.rn.f32.f64 	%f10203, %fd1202;
	neg.f32 	%f10204, %f10203;
	setp.lt.s32 	%p3551, %r17647, 0;
	selp.f32 	%f11615, %f10204, %f10203, %p3551;
	bra.uni 	$L__BB0_1505;
$L__BB0_1504:
	mov.f32 	%f10205, 0f00000000;
	mul.rn.f32 	%f11615, %f121, %f10205;
	mov.b32 	%r20380, 0;
$L__BB0_1505:
	abs.f32 	%f10207, %f129;
	setp.ltu.f32 	%p3552, %f10207, 0f47CE4780;
	mul.rn.f32 	%f10208, %f11615, %f11615;
	and.b32  	%r17652, %r20380, 1;
	setp.eq.b32 	%p3553, %r17652, 1;
	selp.f32 	%f10209, 0f3F800000, %f11615, %p3553;
	fma.rn.f32 	%f10210, %f10208, %f10209, 0f00000000;
	fma.rn.f32 	%f10211, %f10208, 0f37CBAC00, 0fBAB607ED;
	selp.f32 	%f10212, %f10211, 0fB94D4153, %p3553;
	selp.f32 	%f10213, 0f3D2AAABB, 0f3C0885E4, %p3553;
	fma.rn.f32 	%f10214, %f10212, %f10208, %f10213;
	selp.f32 	%f10215, 0fBEFFFFFF, 0fBE2AAAA8, %p3553;
	fma.rn.f32 	%f10216, %f10214, %f10208, %f10215;
	fma.rn.f32 	%f10217, %f10216, %f10210, %f10209;
	and.b32  	%r17653, %r20380, 2;
	setp.eq.s32 	%p3554, %r17653, 0;
	mov.f32 	%f10218, 0f00000000;
	sub.f32 	%f10219, %f10218, %f10217;
	selp.f32 	%f10220, %f10217, %f10219, %p3554;
	neg.f32 	%f10206, %f10220;
	// begin inline asm
	{  cvt.rn.f16.f32 %rs4757, %f10206;}

	// end inline asm
	ld.global.u16 	%rs4765, [%rd36+2976];
	ld.global.u16 	%rs4759, [%rd37+2976];
	// begin inline asm
	{mul.f16 %rs4758,%rs4759,%rs4757;
}
	// end inline asm
	// begin inline asm
	{mul.f16 %rs4761,%rs2982,%rs4758;
}
	// end inline asm
	// begin inline asm
	{fma.rn.f16 %rs4764,%rs4765,%rs4756,%rs4761;
}
	// end inline asm
	st.shared.u16 	[%r50+2976], %rs4764;
	// begin inline asm
	{mul.f16 %rs4768,%rs4759,%rs4756;
}
	// end inline asm
	// begin inline asm
	{fma.rn.f16 %rs4771,%rs4765,%rs4757,%rs4768;
}
	// end inline asm
	st.shared.u16 	[%r50+11168], %rs4771;
	mov.u32 	%r20384, %r20644;
	mov.f32 	%f11616, %f11681;
	@%p3552 bra 	$L__BB0_1513;
	setp.eq.f32 	%p3555, %f10207, 0f7F800000;
	@%p3555 bra 	$L__BB0_1512;
	mov.b64 	%rd9615, 0;
	mov.b32 	%r20381, 0;
	mov.u64 	%rd9613, __cudart_i2opi_f;
	mov.b32 	%r17656, %f129;
	shl.b32 	%r17657, %r17656, 8;
	or.b32  	%r17658, %r17657, -2147483648;
	mov.u64 	%rd9614, %rd6;
$L__BB0_1508:
	.pragma "nounroll";
	ld.global.nc.u32 	%r17655, [%rd9613];
	mad.wide.u32 	%rd8346, %r17655, %r17658, %rd9615;
	shr.u64 	%rd9615, %rd8346, 32;
	st.local.u32 	[%rd9614], %rd8346;
	add.s32 	%r20381, %r20381, 1;
	add.s64 	%rd9614, %rd9614, 4;
	add.s64 	%rd9613, %rd9613, 4;
	setp.ne.s32 	%p3556, %r20381, 6;
	@%p3556 bra 	$L__BB0_1508;
	mov.b32 	%r17659, %f129;
	shr.u32 	%r17660, %r17659, 23;
	st.local.u32 	[%rd6+24], %rd9615;
	and.b32  	%r17661, %r17660, 31;
	and.b32  	%r17662, %r17660, 224;
	add.s32 	%r17663, %r17662, -128;
	shr.u32 	%r17664, %r17663, 5;
	mul.wide.u32 	%rd8347, %r17664, 4;
	sub.s64 	%rd8348, %rd6, %rd8347;
	ld.local.u32 	%r20382, [%rd8348+24];
	ld.local.u32 	%r20383, [%rd8348+20];
	setp.eq.s32 	%p3557, %r17661, 0;
	@%p3557 bra 	$L__BB0_1511;
	mov.b32 	%r17665, %f129;
	shr.u32 	%r17666, %r17665, 23;
	and.b32  	%r17667, %r17666, 31;
	shf.l.wrap.b32 	%r20382, %r20383, %r20382, %r17667;
	and.b32  	%r17668, %r17666, 224;
	add.s32 	%r17669, %r17668, -128;
	shr.u32 	%r17670, %r17669, 5;
	mul.wide.u32 	%rd8349, %r17670, 4;
	sub.s64 	%rd8350, %rd6, %rd8349;
	ld.local.u32 	%r17671, [%rd8350+16];
	shf.l.wrap.b32 	%r20383, %r17671, %r20383, %r17667;
$L__BB0_1511:
	shr.u32 	%r17672, %r20382, 30;
	shf.l.wrap.b32 	%r17673, %r20383, %r20382, 2;
	shl.b32 	%r17674, %r20383, 2;
	shr.u32 	%r17675, %r17673, 31;
	add.s32 	%r17676, %r17675, %r17672;
	neg.s32 	%r17677, %r17676;
	mov.b32 	%r17678, %f129;
	setp.lt.s32 	%p3558, %r17678, 0;
	selp.b32 	%r20384, %r17677, %r17676, %p3558;
	xor.b32  	%r17679, %r17673, %r17678;
	shr.s32 	%r17680, %r17673, 31;
	xor.b32  	%r17681, %r17680, %r17673;
	xor.b32  	%r17682, %r17680, %r17674;
	cvt.u64.u32 	%rd8351, %r17681;
	shl.b64 	%rd8352, %rd8351, 32;
	cvt.u64.u32 	%rd8353, %r17682;
	or.b64  	%rd8354, %rd8352, %rd8353;
	cvt.rn.f64.s64 	%fd1203, %rd8354;
	mul.f64 	%fd1204, %fd1203, 0d3BF921FB54442D19;
	cvt.rn.f32.f64 	%f10222, %fd1204;
	neg.f32 	%f10223, %f10222;
	setp.lt.s32 	%p3559, %r17679, 0;
	selp.f32 	%f11616, %f10223, %f10222, %p3559;
	bra.uni 	$L__BB0_1513;
$L__BB0_1512:
	mov.f32 	%f10224, 0f00000000;
	mul.rn.f32 	%f11616, %f129, %f10224;
	mov.b32 	%r20384, 0;
$L__BB0_1513:
	abs.f32 	%f10226, %f129;
	setp.ltu.f32 	%p3560, %f10226, 0f47CE4780;
	add.s32 	%r17684, %r20384, 1;
	mul.rn.f32 	%f10227, %f11616, %f11616;
	and.b32  	%r17685, %r20384, 1;
	setp.eq.b32 	%p3561, %r17685, 1;
	selp.f32 	%f10228, %f11616, 0f3F800000, %p3561;
	fma.rn.f32 	%f10229, %f10227, %f10228, 0f00000000;
	fma.rn.f32 	%f10230, %f10227, 0f37CBAC00, 0fBAB607ED;
	selp.f32 	%f10231, 0fB94D4153, %f10230, %p3561;
	selp.f32 	%f10232, 0f3C0885E4, 0f3D2AAABB, %p3561;
	fma.rn.f32 	%f10233, %f10231, %f10227, %f10232;
	selp.f32 	%f10234, 0fBE2AAAA8, 0fBEFFFFFF, %p3561;
	fma.rn.f32 	%f10235, %f10233, %f10227, %f10234;
	fma.rn.f32 	%f10236, %f10235, %f10229, %f10228;
	and.b32  	%r17686, %r17684, 2;
	setp.eq.s32 	%p3562, %r17686, 0;
	mov.f32 	%f10237, 0f00000000;
	sub.f32 	%f10238, %f10237, %f10236;
	selp.f32 	%f10225, %f10236, %f10238, %p3562;
	// begin inline asm
	{  cvt.rn.f16.f32 %rs4775, %f10225;}

	// end inline asm
	mov.u32 	%r20388, %r20644;
	mov.f32 	%f11617, %f11681;
	@%p3560 bra 	$L__BB0_1521;
	setp.eq.f32 	%p3563, %f10226, 0f7F800000;
	@%p3563 bra 	$L__BB0_1520;
	mov.b64 	%rd9618, 0;
	mov.b32 	%r20385, 0;
	mov.u64 	%rd9616, __cudart_i2opi_f;
	mov.b32 	%r17689, %f129;
	shl.b32 	%r17690, %r17689, 8;
	or.b32  	%r17691, %r17690, -2147483648;
	mov.u64 	%rd9617, %rd5;
$L__BB0_1516:
	.pragma "nounroll";
	ld.global.nc.u32 	%r17688, [%rd9616];
	mad.wide.u32 	%rd8357, %r17688, %r17691, %rd9618;
	shr.u64 	%rd9618, %rd8357, 32;
	st.local.u32 	[%rd9617], %rd8357;
	add.s32 	%r20385, %r20385, 1;
	add.s64 	%rd9617, %rd9617, 4;
	add.s64 	%rd9616, %rd9616, 4;
	setp.ne.s32 	%p3564, %r20385, 6;
	@%p3564 bra 	$L__BB0_1516;
	mov.b32 	%r17692, %f129;
	shr.u32 	%r17693, %r17692, 23;
	st.local.u32 	[%rd5+24], %rd9618;
	and.b32  	%r17694, %r17693, 31;
	and.b32  	%r17695, %r17693, 224;
	add.s32 	%r17696, %r17695, -128;
	shr.u32 	%r17697, %r17696, 5;
	mul.wide.u32 	%rd8358, %r17697, 4;
	sub.s64 	%rd8359, %rd5, %rd8358;
	ld.local.u32 	%r20386, [%rd8359+24];
	ld.local.u32 	%r20387, [%rd8359+20];
	setp.eq.s32 	%p3565, %r17694, 0;
	@%p3565 bra 	$L__BB0_1519;
	mov.b32 	%r17698, %f129;
	shr.u32 	%r17699, %r17698, 23;
	and.b32  	%r17700, %r17699, 31;
	shf.l.wrap.b32 	%r20386, %r20387, %r20386, %r17700;
	and.b32  	%r17701, %r17699, 224;
	add.s32 	%r17702, %r17701, -128;
	shr.u32 	%r17703, %r17702, 5;
	mul.wide.u32 	%rd8360, %r17703, 4;
	sub.s64 	%rd8361, %rd5, %rd8360;
	ld.local.u32 	%r17704, [%rd8361+16];
	shf.l.wrap.b32 	%r20387, %r17704, %r20387, %r17700;
$L__BB0_1519:
	shr.u32 	%r17705, %r20386, 30;
	shf.l.wrap.b32 	%r17706, %r20387, %r20386, 2;
	shl.b32 	%r17707, %r20387, 2;
	shr.u32 	%r17708, %r17706, 31;
	add.s32 	%r17709, %r17708, %r17705;
	neg.s32 	%r17710, %r17709;
	mov.b32 	%r17711, %f129;
	setp.lt.s32 	%p3566, %r17711, 0;
	selp.b32 	%r20388, %r17710, %r17709, %p3566;
	xor.b32  	%r17712, %r17706, %r17711;
	shr.s32 	%r17713, %r17706, 31;
	xor.b32  	%r17714, %r17713, %r17706;
	xor.b32  	%r17715, %r17713, %r17707;
	cvt.u64.u32 	%rd8362, %r17714;
	shl.b64 	%rd8363, %rd8362, 32;
	cvt.u64.u32 	%rd8364, %r17715;
	or.b64  	%rd8365, %rd8363, %rd8364;
	cvt.rn.f64.s64 	%fd1205, %rd8365;
	mul.f64 	%fd1206, %fd1205, 0d3BF921FB54442D19;
	cvt.rn.f32.f64 	%f10240, %fd1206;
	neg.f32 	%f10241, %f10240;
	setp.lt.s32 	%p3567, %r17712, 0;
	selp.f32 	%f11617, %f10241, %f10240, %p3567;
	bra.uni 	$L__BB0_1521;
$L__BB0_1520:
	mov.f32 	%f10242, 0f00000000;
	mul.rn.f32 	%f11617, %f129, %f10242;
	mov.b32 	%r20388, 0;
$L__BB0_1521:
	abs.f32 	%f10244, %f137;
	setp.ltu.f32 	%p3568, %f10244, 0f47CE4780;
	mul.rn.f32 	%f10245, %f11617, %f11617;
	and.b32  	%r17717, %r20388, 1;
	setp.eq.b32 	%p3569, %r17717, 1;
	selp.f32 	%f10246, 0f3F800000, %f11617, %p3569;
	fma.rn.f32 	%f10247, %f10245, %f10246, 0f00000000;
	fma.rn.f32 	%f10248, %f10245, 0f37CBAC00, 0fBAB607ED;
	selp.f32 	%f10249, %f10248, 0fB94D4153, %p3569;
	selp.f32 	%f10250, 0f3D2AAABB, 0f3C0885E4, %p3569;
	fma.rn.f32 	%f10251, %f10249, %f10245, %f10250;
	selp.f32 	%f10252, 0fBEFFFFFF, 0fBE2AAAA8, %p3569;
	fma.rn.f32 	%f10253, %f10251, %f10245, %f10252;
	fma.rn.f32 	%f10254, %f10253, %f10247, %f10246;
	and.b32  	%r17718, %r20388, 2;
	setp.eq.s32 	%p3570, %r17718, 0;
	mov.f32 	%f10255, 0f00000000;
	sub.f32 	%f10256, %f10255, %f10254;
	selp.f32 	%f10257, %f10254, %f10256, %p3570;
	neg.f32 	%f10243, %f10257;
	// begin inline asm
	{  cvt.rn.f16.f32 %rs4776, %f10243;}

	// end inline asm
	ld.global.u16 	%rs4784, [%rd36+3008];
	ld.global.u16 	%rs4778, [%rd37+3008];
	// begin inline asm
	{mul.f16 %rs4777,%rs4778,%rs4776;
}
	// end inline asm
	// begin inline asm
	{mul.f16 %rs4780,%rs2982,%rs4777;
}
	// end inline asm
	// begin inline asm
	{fma.rn.f16 %rs4783,%rs4784,%rs4775,%rs4780;
}
	// end inline asm
	st.shared.u16 	[%r50+3008], %rs4783;
	// begin inline asm
	{mul.f16 %rs4787,%rs4778,%rs4775;
}
	// end inline asm
	// begin inline asm
	{fma.rn.f16 %rs4790,%rs4784,%rs4776,%rs4787;
}
	// end inline asm
	st.shared.u16 	[%r50+11200], %rs4790;
	mov.u32 	%r20392, %r20652;
	mov.f32 	%f11618, %f11683;
	@%p3568 bra 	$L__BB0_1529;
	setp.eq.f32 	%p3571, %f10244, 0f7F800000;
	@%p3571 bra 	$L__BB0_1528;
	mov.b64 	%rd9621, 0;
	mov.b32 	%r20389, 0;
	mov.u64 	%rd9619, __cudart_i2opi_f;
	mov.b32 	%r17721, %f137;
	shl.b32 	%r17722, %r17721, 8;
	or.b32  	%r17723, %r17722, -2147483648;
	mov.u64 	%rd9620, %rd6;
$L__BB0_1524:
	.pragma "nounroll";
	ld.global.nc.u32 	%r17720, [%rd9619];
	mad.wide.u32 	%rd8368, %r17720, %r17723, %rd9621;
	shr.u64 	%rd9621, %rd8368, 32;
	st.local.u32 	[%rd9620], %rd8368;
	add.s32 	%r20389, %r20389, 1;
	add.s64 	%rd9620, %rd9620, 4;
	add.s64 	%rd9619, %rd9619, 4;
	setp.ne.s32 	%p3572, %r20389, 6;
	@%p3572 bra 	$L__BB0_1524;
	mov.b32 	%r17724, %f137;
	shr.u32 	%r17725, %r17724, 23;
	st.local.u32 	[%rd6+24], %rd9621;
	and.b32  	%r17726, %r17725, 31;
	and.b32  	%r17727, %r17725, 224;
	add.s32 	%r17728, %r17727, -128;
	shr.u32 	%r17729, %r17728, 5;
	mul.wide.u32 	%rd8369, %r17729, 4;
	sub.s64 	%rd8370, %rd6, %rd8369;
	ld.local.u32 	%r20390, [%rd8370+24];
	ld.local.u32 	%r20391, [%rd8370+20];
	setp.eq.s32 	%p3573, %r17726, 0;
	@%p3573 bra 	$L__BB0_1527;
	mov.b32 	%r17730, %f137;
	shr.u32 	%r17731, %r17730, 23;
	and.b32  	%r17732, %r17731, 31;
	shf.l.wrap.b32 	%r20390, %r20391, %r20390, %r17732;
	and.b32  	%r17733, %r17731, 224;
	add.s32 	%r17734, %r17733, -128;
	shr.u32 	%r17735, %r17734, 5;
	mul.wide.u32 	%rd8371, %r17735, 4;
	sub.s64 	%rd8372, %rd6, %rd8371;
	ld.local.u32 	%r17736, [%rd8372+16];
	shf.l.wrap.b32 	%r20391, %r17736, %r20391, %r17732;
$L__BB0_1527:
	shr.u32 	%r17737, %r20390, 30;
	shf.l.wrap.b32 	%r17738, %r20391, %r20390, 2;
	shl.b32 	%r17739, %r20391, 2;
	shr.u32 	%r17740, %r17738, 31;
	add.s32 	%r17741, %r17740, %r17737;
	neg.s32 	%r17742, %r17741;
	mov.b32 	%r17743, %f137;
	setp.lt.s32 	%p3574, %r17743, 0;
	selp.b32 	%r20392, %r17742, %r17741, %p3574;
	xor.b32  	%r17744, %r17738, %r17743;
	shr.s32 	%r17745, %r17738, 31;
	xor.b32  	%r17746, %r17745, %r17738;
	xor.b32  	%r17747, %r17745, %r17739;
	cvt.u64.u32 	%rd8373, %r17746;
	shl.b64 	%rd8374, %rd8373, 32;
	cvt.u64.u32 	%rd8375, %r17747;
	or.b64  	%rd8376, %rd8374, %rd8375;
	cvt.rn.f64.s64 	%fd1207, %rd8376;
	mul.f64 	%fd1208, %fd1207, 0d3BF921FB54442D19;
	cvt.rn.f32.f64 	%f10259, %fd1208;
	neg.f32 	%f10260, %f10259;
	setp.lt.s32 	%p3575, %r17744, 0;
	selp.f32 	%f11618, %f10260, %f10259, %p3575;
	bra.uni 	$L__BB0_1529;
$L__BB0_1528:
	mov.f32 	%f10261, 0f00000000;
	mul.rn.f32 	%f11618, %f137, %f10261;
	mov.b32 	%r20392, 0;
$L__BB0_1529:
	abs.f32 	%f10263, %f137;
	setp.ltu.f32 	%p3576, %f10263, 0f47CE4780;
	add.s32 	%r17749, %r20392, 1;
	mul.rn.f32 	%f10264, %f11618, %f11618;
	and.b32  	%r17750, %r20392, 1;
	setp.eq.b32 	%p3577, %r17750, 1;
	selp.f32 	%f10265, %f11618, 0f3F800000, %p3577;
	fma.rn.f32 	%f10266, %f10264, %f10265, 0f00000000;
	fma.rn.f32 	%f10267, %f10264, 0f37CBAC00, 0fBAB607ED;
	selp.f32 	%f10268, 0fB94D4153, %f10267, %p3577;
	selp.f32 	%f10269, 0f3C0885E4, 0f3D2AAABB, %p3577;
	fma.rn.f32 	%f10270, %f10268, %f10264, %f10269;
	selp.f32 	%f10271, 0fBE2AAAA8, 0fBEFFFFFF, %p3577;
	fma.rn.f32 	%f10272, %f10270, %f10264, %f10271;
	fma.rn.f32 	%f10273, %f10272, %f10266, %f10265;
	and.b32  	%r17751, %r17749, 2;
	setp.eq.s32 	%p3578, %r17751, 0;
	mov.f32 	%f10274, 0f00000000;
	sub.f32 	%f10275, %f10274, %f10273;
	selp.f32 	%f10262, %f10273, %f10275, %p3578;
	// begin inline asm
	{  cvt.rn.f16.f32 %rs4794, %f10262;}

	// end inline asm
	mov.u32 	%r20396, %r20652;
	mov.f32 	%f11619, %f11683;
	@%p3576 bra 	$L__BB0_1537;
	setp.eq.f32 	%p3579, %f10263, 0f7F800000;
	@%p3579 bra 	$L__BB0_1536;
	mov.b64 	%rd9624, 0;
	mov.b32 	%r20393, 0;
	mov.u64 	%rd9622, __cudart_i2opi_f;
	mov.b32 	%r17754, %f137;
	shl.b32 	%r17755, %r17754, 8;
	or.b32  	%r17756, %r17755, -2147483648;
	mov.u64 	%rd9623, %rd5;
$L__BB0_1532:
	.pragma "nounroll";
	ld.global.nc.u32 	%r17753, [%rd9622];
	mad.wide.u32 	%rd8379, %r17753, %r17756, %rd9624;
	shr.u64 	%rd9624, %rd8379, 32;
	st.local.u32 	[%rd9623], %rd8379;
	add.s32 	%r20393, %r20393, 1;
	add.s64 	%rd9623, %rd9623, 4;
	add.s64 	%rd9622, %rd9622, 4;
	setp.ne.s32 	%p3580, %r20393, 6;
	@%p3580 bra 	$L__BB0_1532;
	mov.b32 	%r17757, %f137;
	shr.u32 	%r17758, %r17757, 23;
	st.local.u32 	[%rd5+24], %rd9624;
	and.b32  	%r17759, %r17758, 31;
	and.b32  	%r17760, %r17758, 224;
	add.s32 	%r17761, %r17760, -128;
	shr.u32 	%r17762, %r17761, 5;
	mul.wide.u32 	%rd8380, %r17762, 4;
	sub.s64 	%rd8381, %rd5, %rd8380;
	ld.local.u32 	%r20394, [%rd8381+24];
	ld.local.u32 	%r20395, [%rd8381+20];
	setp.eq.s32 	%p3581, %r17759, 0;
	@%p3581 bra 	$L__BB0_1535;
	mov.b32 	%r17763, %f137;
	shr.u32 	%r17764, %r17763, 23;
	and.b32  	%r17765, %r17764, 31;
	shf.l.wrap.b32 	%r20394, %r20395, %r20394, %r17765;
	and.b32  	%r17766, %r17764, 224;
	add.s32 	%r17767, %r17766, -128;
	shr.u32 	%r17768, %r17767, 5;
	mul.wide.u32 	%rd8382, %r17768, 4;
	sub.s64 	%rd8383, %rd5, %rd8382;
	ld.local.u32 	%r17769, [%rd8383+16];
	shf.l.wrap.b32 	%r20395, %r17769, %r20395, %r17765;
$L__BB0_1535:
	shr.u32 	%r17770, %r20394, 30;
	shf.l.wrap.b32 	%r17771, %r20395, %r20394, 2;
	shl.b32 	%r17772, %r20395, 2;
	shr.u32 	%r17773, %r17771, 31;
	add.s32 	%r17774, %r17773, %r17770;
	neg.s32 	%r17775, %r17774;
	mov.b32 	%r17776, %f137;
	setp.lt.s32 	%p3582, %r17776, 0;
	selp.b32 	%r20396, %r17775, %r17774, %p3582;
	xor.b32  	%r17777, %r17771, %r17776;
	shr.s32 	%r17778, %r17771, 31;
	xor.b32  	%r17779, %r17778, %r17771;
	xor.b32  	%r17780, %r17778, %r17772;
	cvt.u64.u32 	%rd8384, %r17779;
	shl.b64 	%rd8385, %rd8384, 32;
	cvt.u64.u32 	%rd8386, %r17780;
	or.b64  	%rd8387, %rd8385, %rd8386;
	cvt.rn.f64.s64 	%fd1209, %rd8387;
	mul.f64 	%fd1210, %fd1209, 0d3BF921FB54442D19;
	cvt.rn.f32.f64 	%f10277, %fd1210;
	neg.f32 	%f10278, %f10277;
	setp.lt.s32 	%p3583, %r17777, 0;
	selp.f32 	%f11619, %f10278, %f10277, %p3583;
	bra.uni 	$L__BB0_1537;
$L__BB0_1536:
	mov.f32 	%f10279, 0f00000000;
	mul.rn.f32 	%f11619, %f137, %f10279;
	mov.b32 	%r20396, 0;
$L__BB0_1537:
	abs.f32 	%f10281, %f1;
	setp.ltu.f32 	%p3584, %f10281, 0f47CE4780;
	mul.rn.f32 	%f10282, %f11619, %f11619;
	and.b32  	%r17782, %r20396, 1;
	setp.eq.b32 	%p3585, %r17782, 1;
	selp.f32 	%f10283, 0f3F800000, %f11619, %p3585;
	fma.rn.f32 	%f10284, %f10282, %f10283, 0f00000000;
	fma.rn.f32 	%f10285, %f10282, 0f37CBAC00, 0fBAB607ED;
	selp.f32 	%f10286, %f10285, 0fB94D4153, %p3585;
	selp.f32 	%f10287, 0f3D2AAABB, 0f3C0885E4, %p3585;
	fma.rn.f32 	%f10288, %f10286, %f10282, %f10287;
	selp.f32 	%f10289, 0fBEFFFFFF, 0fBE2AAAA8, %p3585;
	fma.rn.f32 	%f10290, %f10288, %f10282, %f10289;
	fma.rn.f32 	%f10291, %f10290, %f10284, %f10283;
	and.b32  	%r17783, %r20396, 2;
	setp.eq.s32 	%p3586, %r17783, 0;
	mov.f32 	%f10292, 0f00000000;
	sub.f32 	%f10293, %f10292, %f10291;
	selp.f32 	%f10294, %f10291, %f10293, %p3586;
	neg.f32 	%f10280, %f10294;
	// begin inline asm
	{  cvt.rn.f16.f32 %rs4795, %f10280;}

	// end inline asm
	ld.global.u16 	%rs4803, [%rd36+3040];
	ld.global.u16 	%rs4797, [%rd37+3040];
	// begin inline asm
	{mul.f16 %rs4796,%rs4797,%rs4795;
}
	// end inline asm
	// begin inline asm
	{mul.f16 %rs4799,%rs2982,%rs4796;
}
	// end inline asm
	// begin inline asm
	{fma.rn.f16 %rs4802,%rs4803,%rs4794,%rs4799;
}
	// end inline asm
	st.shared.u16 	[%r50+3040], %rs4802;
	// begin inline asm
	{mul.f16 %rs4806,%rs4797,%rs4794;
}
	// end inline asm
	// begin inline asm
	{fma.rn.f16 %rs4809,%rs4803,%rs4795,%rs4806;
}
	// end inline asm
	st.shared.u16 	[%r50+11232], %rs4809;
	mov.u32 	%r20400, %r20532;
	mov.f32 	%f11620, %f11653;
	@%p3584 bra 	$L__BB0_1545;
	setp.eq.f32 	%p3587, %f10281, 0f7F800000;
	@%p3587 bra 	$L__BB0_1544;
	mov.b64 	%rd9627, 0;
	mov.b32 	%r20397, 0;
	mov.u64 	%rd9625, __cudart_i2opi_f;
	mov.b32 	%r17786, %f1;
	shl.b32 	%r17787, %r17786, 8;
	or.b32  	%r17788, %r17787, -2147483648;
	mov.u64 	%rd9626, %rd6;
$L__BB0_1540:
	.pragma "nounroll";
	ld.global.nc.u32 	%r17785, [%rd9625];
	mad.wide.u32 	%rd8390, %r17785, %r17788, %rd9627;
	shr.u64 	%rd9627, %rd8390, 32;
	st.local.u32 	[%rd9626], %rd8390;
	add.s32 	%r20397, %r20397, 1;
	add.s64 	%rd9626, %rd9626, 4;
	add.s64 	%rd9625, %rd9625, 4;
	setp.ne.s32 	%p3588, %r20397, 6;
	@%p3588 bra 	$L__BB0_1540;
	mov.b32 	%r17789, %f1;
	shr.u32 	%r17790, %r17789, 23;
	st.local.u32 	[%rd6+24], %rd9627;
	and.b32  	%r17791, %r17790, 31;
	and.b32  	%r17792, %r17790, 224;
	add.s32 	%r17793, %r17792, -128;
	shr.u32 	%r17794, %r17793, 5;
	mul.wide.u32 	%rd8391, %r17794, 4;
	sub.s64 	%rd8392, %rd6, %rd8391;
	ld.local.u32 	%r20398, [%rd8392+24];
	ld.local.u32 	%r20399, [%rd8392+20];
	setp.eq.s32 	%p3589, %r17791, 0;
	@%p3589 bra 	$L__BB0_1543;
	mov.b32 	%r17795, %f1;
	shr.u32 	%r17796, %r17795, 23;
	and.b32  	%r17797, %r17796, 31;
	shf.l.wrap.b32 	%r20398, %r20399, %r20398, %r17797;
	and.b32  	%r17798, %r17796, 224;
	add.s32 	%r17799, %r17798, -128;
	shr.u32 	%r17800, %r17799, 5;
	mul.wide.u32 	%rd8393, %r17800, 4;
	sub.s64 	%rd8394, %rd6, %rd8393;
	ld.local.u32 	%r17801, [%rd8394+16];
	shf.l.wrap.b32 	%r20399, %r17801, %r20399, %r17797;
$L__BB0_1543:
	shr.u32 	%r17802, %r20398, 30;
	shf.l.wrap.b32 	%r17803, %r20399, %r20398, 2;
	shl.b32 	%r17804, %r20399, 2;
	shr.u32 	%r17805, %r17803, 31;
	add.s32 	%r17806, %r17805, %r17802;
	neg.s32 	%r17807, %r17806;
	mov.b32 	%r17808, %f1;
	setp.lt.s32 	%p3590, %r17808, 0;
	selp.b32 	%r20400, %r17807, %r17806, %p3590;
	xor.b32  	%r17809, %r17803, %r17808;
	shr.s32 	%r17810, %r17803, 31;
	xor.b32  	%r17811, %r17810, %r17803;
	xor.b32  	%r17812, %r17810, %r17804;
	cvt.u64.u32 	%rd8395, %r17811;
	shl.b64 	%rd8396, %rd8395, 32;
	cvt.u64.u32 	%rd8397, %r17812;
	or.b64  	%rd8398, %rd8396, %rd8397;
	cvt.rn.f64.s64 	%fd1211, %rd8398;
	mul.f64 	%fd1212, %fd1211, 0d3BF921FB54442D19;
	cvt.rn.f32.f64 	%f10296, %fd1212;
	neg.f32 	%f10297, %f10296;
	setp.lt.s32 	%p3591, %r17809, 0;
	selp.f32 	%f11620, %f10297, %f10296, %p3591;
	bra.uni 	$L__BB0_1545;
$L__BB0_1544:
	mov.f32 	%f10298, 0f00000000;
	mul.rn.f32 	%f11620, %f1, %f10298;
	mov.b32 	%r20400, 0;
$L__BB0_1545:
	abs.f32 	%f10300, %f1;
	setp.ltu.f32 	%p3592, %f10300, 0f47CE4780;
	add.s32 	%r17814, %r20400, 1;
	mul.rn.f32 	%f10301, %f11620, %f11620;
	and.b32  	%r17815, %r20400, 1;
	setp.eq.b32 	%p3593, %r17815, 1;
	selp.f32 	%f10302, %f11620, 0f3F800000, %p3593;
	fma.rn.f32 	%f10303, %f10301, %f10302, 0f00000000;
	fma.rn.f32 	%f10304, %f10301, 0f37CBAC00, 0fBAB607ED;
	selp.f32 	%f10305, 0fB94D4153, %f10304, %p3593;
	selp.f32 	%f10306, 0f3C0885E4, 0f3D2AAABB, %p3593;
	fma.rn.f32 	%f10307, %f10305, %f10301, %f10306;
	selp.f32 	%f10308, 0fBE2AAAA8, 0fBEFFFFFF, %p3593;
	fma.rn.f32 	%f10309, %f10307, %f10301, %f10308;
	fma.rn.f32 	%f10310, %f10309, %f10303, %f10302;
	and.b32  	%r17816, %r17814, 2;
	setp.eq.s32 	%p3594, %r17816, 0;
	mov.f32 	%f10311, 0f00000000;
	sub.f32 	%f10312, %f10311, %f10310;
	selp.f32 	%f10299, %f10310, %f10312, %p3594;
	// begin inline asm
	{  cvt.rn.f16.f32 %rs4813, %f10299;}

	// end inline asm
	mov.u32 	%r20404, %r20532;
	mov.f32 	%f11621, %f11653;
	@%p3592 bra 	$L__BB0_1553;
	setp.eq.f32 	%p3595, %f10300, 0f7F800000;
	@%p3595 bra 	$L__BB0_1552;
	mov.b64 	%rd9630, 0;
	mov.b32 	%r20401, 0;
	mov.u64 	%rd9628, __cudart_i2opi_f;
	mov.b32 	%r17819, %f1;
	shl.b32 	%r17820, %r17819, 8;
	or.b32  	%r17821, %r17820, -2147483648;
	mov.u64 	%rd9629, %rd5;
$L__BB0_1548:
	.pragma "nounroll";
	ld.global.nc.u32 	%r17818, [%rd9628];
	mad.wide.u32 	%rd8401, %r17818, %r17821, %rd9630;
	shr.u64 	%rd9630, %rd8401, 32;
	st.local.u32 	[%rd9629], %rd8401;
	add.s32 	%r20401, %r20401, 1;
	add.s64 	%rd9629, %rd9629, 4;
	add.s64 	%rd9628, %rd9628, 4;
	setp.ne.s32 	%p3596, %r20401, 6;
	@%p3596 bra 	$L__BB0_1548;
	mov.b32 	%r17822, %f1;
	shr.u32 	%r17823, %r17822, 23;
	st.local.u32 	[%rd5+24], %rd9630;
	and.b32  	%r17824, %r17823, 31;
	and.b32  	%r17825, %r17823, 224;
	add.s32 	%r17826, %r17825, -128;
	shr.u32 	%r17827, %r17826, 5;
	mul.wide.u32 	%rd8402, %r17827, 4;
	sub.s64 	%rd8403, %rd5, %rd8402;
	ld.local.u32 	%r20402, [%rd8403+24];
	ld.local.u32 	%r20403, [%rd8403+20];
	setp.eq.s32 	%p3597, %r17824, 0;
	@%p3597 bra 	$L__BB0_1551;
	mov.b32 	%r17828, %f1;
	shr.u32 	%r17829, %r17828, 23;
	and.b32  	%r17830, %r17829, 31;
	shf.l.wrap.b32 	%r20402, %r20403, %r20402, %r17830;
	and.b32  	%r17831, %r17829, 224;
	add.s32 	%r17832, %r17831, -128;
	shr.u32 	%r17833, %r17832, 5;
	mul.wide.u32 	%rd8404, %r17833, 4;
	sub.s64 	%rd8405, %rd5, %rd8404;
	ld.local.u32 	%r17834, [%rd8405+16];
	shf.l.wrap.b32 	%r20403, %r17834, %r20403, %r17830;
$L__BB0_1551:
	shr.u32 	%r17835, %r20402, 30;
	shf.l.wrap.b32 	%r17836, %r20403, %r20402, 2;
	shl.b32 	%r17837, %r20403, 2;
	shr.u32 	%r17838, %r17836, 31;
	add.s32 	%r17839, %r17838, %r17835;
	neg.s32 	%r17840, %r17839;
	mov.b32 	%r17841, %f1;
	setp.lt.s32 	%p3598, %r17841, 0;
	selp.b32 	%r20404, %r17840, %r17839, %p3598;
	xor.b32  	%r17842, %r17836, %r17841;
	shr.s32 	%r17843, %r17836, 31;
	xor.b32  	%r17844, %r17843, %r17836;
	xor.b32  	%r17845, %r17843, %r17837;
	cvt.u64.u32 	%rd8406, %r17844;
	shl.b64 	%rd8407, %rd8406, 32;
	cvt.u64.u32 	%rd8408, %r17845;
	or.b64  	%rd8409, %rd8407, %rd8408;
	cvt.rn.f64.s64 	%fd1213, %rd8409;
	mul.f64 	%fd1214, %fd1213, 0d3BF921FB54442D19;
	cvt.rn.f32.f64 	%f10314, %fd1214;
	neg.f32 	%f10315, %f10314;
	setp.lt.s32 	%p3599, %r17842, 0;
	selp.f32 	%f11621, %f10315, %f10314, %p3599;
	bra.uni 	$L__BB0_1553;
$L__BB0_1552:
	mov.f32 	%f10316, 0f00000000;
	mul.rn.f32 	%f11621, %f1, %f10316;
	mov.b32 	%r20404, 0;
$L__BB0_1553:
	abs.f32 	%f10318, %f10;
	setp.ltu.f32 	%p3600, %f10318, 0f47CE4780;
	mul.rn.f32 	%f10319, %f11621, %f11621;
	and.b32  	%r17847, %r20404, 1;
	setp.eq.b32 	%p3601, %r17847, 1;
	selp.f32 	%f10320, 0f3F800000, %f11621, %p3601;
	fma.rn.f32 	%f10321, %f10319, %f10320, 0f00000000;
	fma.rn.f32 	%f10322, %f10319, 0f37CBAC00, 0fBAB607ED;
	selp.f32 	%f10323, %f10322, 0fB94D4153, %p3601;
	selp.f32 	%f10324, 0f3D2AAABB, 0f3C0885E4, %p3601;
	fma.rn.f32 	%f10325, %f10323, %f10319, %f10324;
	selp.f32 	%f10326, 0fBEFFFFFF, 0fBE2AAAA8, %p3601;
	fma.rn.f32 	%f10327, %f10325, %f10319, %f10326;
	fma.rn.f32 	%f10328, %f10327, %f10321, %f10320;
	and.b32  	%r17848, %r20404, 2;
	setp.eq.s32 	%p3602, %r17848, 0;
	mov.f32 	%f10329, 0f00000000;
	sub.f32 	%f10330, %f10329, %f10328;
	selp.f32 	%f10331, %f10328, %f10330, %p3602;
	neg.f32 	%f10317, %f10331;
	// begin inline asm
	{  cvt.rn.f16.f32 %rs4814, %f10317;}

	// end inline asm
	ld.global.u16 	%rs4822, [%rd36+3072];
	ld.global.u16 	%rs4816, [%rd37+3072];
	// begin inline asm
	{mul.f16 %rs4815,%rs4816,%rs4814;
}
	// end inline asm
	// begin inline asm
	{mul.f16 %rs4818,%rs2982,%rs4815;
}
	// end inline asm
	// begin inline asm
	{fma.rn.f16 %rs4821,%rs4822,%rs4813,%rs4818;
}
	// end inline asm
	st.shared.u16 	[%r50+3072], %rs4821;
	// begin inline asm
	{mul.f16 %rs4825,%rs4816,%rs4813;
}
	// end inline asm
	// begin inline asm
	{fma.rn.f16 %rs4828,%rs4822,%rs4814,%rs4825;
}
	// end inline asm
	st.shared.u16 	[%r50+11264], %rs4828;
	mov.u32 	%r20408, %r20540;
	mov.f32 	%f11622, %f11655;
	@%p3600 bra 	$L__BB0_1561;
	setp.eq.f32 	%p3603, %f10318, 0f7F800000;
	@%p3603 bra 	$L__BB0_1560;
	mov.b64 	%rd9633, 0;
	mov.b32 	%r20405, 0;
	mov.u64 	%rd9631, __cudart_i2opi_f;
	mov.b32 	%r17851, %f10;
	shl.b32 	%r17852, %r17851, 8;
	or.b32  	%r17853, %r17852, -2147483648;
	mov.u64 	%rd9632, %rd6;
$L__BB0_1556:
	.pragma "nounroll";
	ld.global.nc.u32 	%r17850, [%rd9631];
	mad.wide.u32 	%rd8412, %r17850, %r17853, %rd9633;
	shr.u64 	%rd9633, %rd8412, 32;
	st.local.u32 	[%rd9632], %rd8412;
	add.s32 	%r20405, %r20405, 1;
	add.s64 	%rd9632, %rd9632, 4;
	add.s64 	%rd9631, %rd9631, 4;
	setp.ne.s32 	%p3604, %r20405, 6;
	@%p3604 bra 	$L__BB0_1556;
	mov.b32 	%r17854, %f10;
	shr.u32 	%r17855, %r17854, 23;
	st.local.u32 	[%rd6+24], %rd9633;
	and.b32  	%r17856, %r17855, 31;
	and.b32  	%r17857, %r17855, 224;
	add.s32 	%r17858, %r17857, -128;
	shr.u32 	%r17859, %r17858, 5;
	mul.wide.u32 	%rd8413, %r17859, 4;
	sub.s64 	%rd8414, %rd6, %rd8413;
	ld.local.u32 	%r20406, [%rd8414+24];
	ld.local.u32 	%r20407, [%rd8414+20];
	setp.eq.s32 	%p3605, %r17856, 0;
	@%p3605 bra 	$L__BB0_1559;
	mov.b32 	%r17860, %f10;
	shr.u32 	%r17861, %r17860, 23;
	and.b32  	%r17862, %r17861, 31;
	shf.l.wrap.b32 	%r20406, %r20407, %r20406, %r17862;
	and.b32  	%r17863, %r17861, 224;
	add.s32 	%r17864, %r17863, -128;
	shr.u32 	%r17865, %r17864, 5;
	mul.wide.u32 	%rd8415, %r17865, 4;
	sub.s64 	%rd8416, %rd6, %rd8415;
	ld.local.u32 	%r17866, [%rd8416+16];
	shf.l.wrap.b32 	%r20407, %r17866, %r20407, %r17862;
$L__BB0_1559:
	shr.u32 	%r17867, %r20406, 30;
	shf.l.wrap.b32 	%r17868, %r20407, %r20406, 2;
	shl.b32 	%r17869, %r20407, 2;
	shr.u32 	%r17870, %r17868, 31;
	add.s32 	%r17871, %r17870, %r17867;
	neg.s32 	%r17872, %r17871;
	mov.b32 	%r17873, %f10;
	setp.lt.s32 	%p3606, %r17873, 0;
	selp.b32 	%r20408, %r17872, %r17871, %p3606;
	xor.b32  	%r17874, %r17868, %r17873;
	shr.s32 	%r17875, %r17868, 31;
	xor.b32  	%r17876, %r17875, %r17868;
	xor.b32  	%r17877, %r17875, %r17869;
	cvt.u64.u32 	%rd8417, %r17876;
	shl.b64 	%rd8418, %rd8417, 32;
	cvt.u64.u32 	%rd8419, %r17877;
	or.b64  	%rd8420, %rd8418, %rd8419;
	cvt.rn.f64.s64 	%fd1215, %rd8420;
	mul.f64 	%fd1216, %fd1215, 0d3BF921FB54442D19;
	cvt.rn.f32.f64 	%f10333, %fd1216;
	neg.f32 	%f10334, %f10333;
	setp.lt.s32 	%p3607, %r17874, 0;
	selp.f32 	%f11622, %f10334, %f10333, %p3607;
	bra.uni 	$L__BB0_1561;
$L__BB0_1560:
	mov.f32 	%f10335, 0f00000000;
	mul.rn.f32 	%f11622, %f10, %f10335;
	mov.b32 	%r20408, 0;
$L__BB0_1561:
	abs.f32 	%f10337, %f10;
	setp.ltu.f32 	%p3608, %f10337, 0f47CE4780;
	add.s32 	%r17879, %r20408, 1;
	mul.rn.f32 	%f10338, %f11622, %f11622;
	and.b32  	%r17880, %r20408, 1;
	setp.eq.b32 	%p3609, %r17880, 1;
	selp.f32 	%f10339, %f11622, 0f3F800000, %p3609;
	fma.rn.f32 	%f10340, %f10338, %f10339, 0f00000000;
	fma.rn.f32 	%f10341, %f10338, 0f37CBAC00, 0fBAB607ED;
	selp.f32 	%f10342, 0fB94D4153, %f10341, %p3609;
	selp.f32 	%f10343, 0f3C0885E4, 0f3D2AAABB, %p3609;
	fma.rn.f32 	%f10344, %f10342, %f10338, %f10343;
	selp.f32 	%f10345, 0fBE2AAAA8, 0fBEFFFFFF, %p3609;
	fma.rn.f32 	%f10346, %f10344, %f10338, %f10345;
	fma.rn.f32 	%f10347, %f10346, %f10340, %f10339;
	and.b32  	%r17881, %r17879, 2;
	setp.eq.s32 	%p3610, %r17881, 0;
	mov.f32 	%f10348, 0f00000000;
	sub.f32 	%f10349, %f10348, %f10347;
	selp.f32 	%f10336, %f10347, %f10349, %p3610;
	// begin inline asm
	{  cvt.rn.f16.f32 %rs4832, %f10336;}

	// end inline asm
	mov.u32 	%r20412, %r20540;
	mov.f32 	%f11623, %f11655;
	@%p3608 bra 	$L__BB0_1569;
	setp.eq.f32 	%p3611, %f10337, 0f7F800000;
	@%p3611 bra 	$L__BB0_1568;
	mov.b64 	%rd9636, 0;
	mov.b32 	%r20409, 0;
	mov.u64 	%rd9634, __cudart_i2opi_f;
	mov.b32 	%r17884, %f10;
	shl.b32 	%r17885, %r17884, 8;
	or.b32  	%r17886, %r17885, -2147483648;
	mov.u64 	%rd9635, %rd5;
$L__BB0_1564:
	.pragma "nounroll";
	ld.global.nc.u32 	%r17883, [%rd9634];
	mad.wide.u32 	%rd8423, %r17883, %r17886, %rd9636;
	shr.u64 	%rd9636, %rd8423, 32;
	st.local.u32 	[%rd9635], %rd8423;
	add.s32 	%r20409, %r20409, 1;
	add.s64 	%rd9635, %rd9635, 4;
	add.s64 	%rd9634, %rd9634, 4;
	setp.ne.s32 	%p3612, %r20409, 6;
	@%p3612 bra 	$L__BB0_1564;
	mov.b32 	%r17887, %f10;
	shr.u32 	%r17888, %r17887, 23;
	st.local.u32 	[%rd5+24], %rd9636;
	and.b32  	%r17889, %r17888, 31;
	and.b32  	%r17890, %r17888, 224;
	add.s32 	%r17891, %r17890, -128;
	shr.u32 	%r17892, %r17891, 5;
	mul.wide.u32 	%rd8424, %r17892, 4;
	sub.s64 	%rd8425, %rd5, %rd8424;
	ld.local.u32 	%r20410, [%rd8425+24];
	ld.local.u32 	%r20411, [%rd8425+20];
	setp.eq.s32 	%p3613, %r17889, 0;
	@%p3613 bra 	$L__BB0_1567;
	mov.b32 	%r17893, %f10;
	shr.u32 	%r17894, %r17893, 23;
	and.b32  	%r17895, %r17894, 31;
	shf.l.wrap.b32 	%r20410, %r20411, %r20410, %r17895;
	and.b32  	%r17896, %r17894, 224;
	add.s32 	%r17897, %r17896, -128;
	shr.u32 	%r17898, %r17897, 5;
	mul.wide.u32 	%rd8426, %r17898, 4;
	sub.s64 	%rd8427, %rd5, %rd8426;
	ld.local.u32 	%r17899, [%rd8427+16];
	shf.l.wrap.b32 	%r20411, %r17899, %r20411, %r17895;
$L__BB0_1567:
	shr.u32 	%r17900, %r20410, 30;
	shf.l.wrap.b32 	%r17901, %r20411, %r20410, 2;
	shl.b32 	%r17902, %r20411, 2;
	shr.u32 	%r17903, %r17901, 31;
	add.s32 	%r17904, %r17903, %r17900;
	neg.s32 	%r17905, %r17904;
	mov.b32 	%r17906, %f10;
	setp.lt.s32 	%p3614, %r17906, 0;
	selp.b32 	%r20412, %r17905, %r17904, %p3614;
	xor.b32  	%r17907, %r17901, %r17906;
	shr.s32 	%r17908, %r17901, 31;
	xor.b32  	%r17909, %r17908, %r17901;
	xor.b32  	%r17910, %r17908, %r17902;
	cvt.u64.u32 	%rd8428, %r17909;
	shl.b64 	%rd8429, %rd8428, 32;
	cvt.u64.u32 	%rd8430, %r17910;
	or.b64  	%rd8431, %rd8429, %rd8430;
	cvt.rn.f64.s64 	%fd1217, %rd8431;
	mul.f64 	%fd1218, %fd1217, 0d3BF921FB54442D19;
	cvt.rn.f32.f64 	%f10351, %fd1218;
	neg.f32 	%f10352, %f10351;
	setp.lt.s32 	%p3615, %r17907, 0;
	selp.f32 	%f11623, %f10352, %f10351, %p3615;
	bra.uni 	$L__BB0_1569;
$L__BB0_1568:
	mov.f32 	%f10353, 0f00000000;
	mul.rn.f32 	%f11623, %f10, %f10353;
	mov.b32 	%r20412, 0;
$L__BB0_1569:
	abs.f32 	%f10355, %f19;
	setp.ltu.f32 	%p3616, %f10355, 0f47CE4780;
	mul.rn.f32 	%f10356, %f11623, %f11623;
	and.b32  	%r17912, %r20412, 1;
	setp.eq.b32 	%p3617, %r17912, 1;
	selp.f32 	%f10357, 0f3F800000, %f11623, %p3617;
	fma.rn.f32 	%f10358, %f10356, %f10357, 0f00000000;
	fma.rn.f32 	%f10359, %f10356, 0f37CBAC00, 0fBAB607ED;
	selp.f32 	%f10360, %f10359, 0fB94D4153, %p3617;
	selp.f32 	%f10361, 0f3D2AAABB, 0f3C0885E4, %p3617;
	fma.rn.f32 	%f10362, %f10360, %f10356, %f10361;
	selp.f32 	%f10363, 0fBEFFFFFF, 0fBE2AAAA8, %p3617;
	fma.rn.f32 	%f10364, %f10362, %f10356, %f10363;
	fma.rn.f32 	%f10365, %f10364, %f10358, %f10357;
	and.b32  	%r17913, %r20412, 2;
	setp.eq.s32 	%p3618, %r17913, 0;
	mov.f32 	%f10366, 0f00000000;
	sub.f32 	%f10367, %f10366, %f10365;
	selp.f32 	%f10368, %f10365, %f10367, %p3618;
	neg.f32 	%f10354, %f10368;
	// begin inline asm
	{  cvt.rn.f16.f32 %rs4833, %f10354;}

	// end inline asm
	ld.global.u16 	%rs4841, [%rd36+3104];
	ld.global.u16 	%rs4835, [%rd37+3104];
	// begin inline asm
	{mul.f16 %rs4834,%rs4835,%rs4833;
}
	// end inline asm
	// begin inline asm
	{mul.f16 %rs4837,%rs2982,%rs4834;
}
	// end inline asm
	// begin inline asm
	{fma.rn.f16 %rs4840,%rs4841,%rs4832,%rs4837;
}
	// end inline asm
	st.shared.u16 	[%r50+3104], %rs4840;
	// begin inline asm
	{mul.f16 %rs4844,%rs4835,%rs4832;
}
	// end inline asm
	// begin inline asm
	{fma.rn.f16 %rs4847,%rs4841,%rs4833,%rs4844;
}
	// end inline asm
	st.shared.u16 	[%r50+11296], %rs4847;
	mov.u32 	%r20416, %r20548;
	mov.f32 	%f11624, %f11657;
	@%p3616 bra 	$L__BB0_1577;
	setp.eq.f32 	%p3619, %f10355, 0f7F800000;
	@%p3619 bra 	$L__BB0_1576;
	mov.b64 	%rd9639, 0;
	mov.b32 	%r20413, 0;
	mov.u64 	%rd9637, __cudart_i2opi_f;
	mov.b32 	%r17916, %f19;
	shl.b32 	%r17917, %r17916, 8;
	or.b32  	%r17918, %r17917, -2147483648;
	mov.u64 	%rd9638, %rd6;
$L__BB0_1572:
	.pragma "nounroll";
	ld.global.nc.u32 	%r17915, [%rd9637];
	mad.wide.u32 	%rd8434, %r17915, %r17918, %rd9639;
	shr.u64 	%rd9639, %rd8434, 32;
	st.local.u32 	[%rd9638], %rd8434;
	add.s32 	%r20413, %r20413, 1;
	add.s64 	%rd9638, %rd9638, 4;
	add.s64 	%rd9637, %rd9637, 4;
	setp.ne.s32 	%p3620, %r20413, 6;
	@%p3620 bra 	$L__BB0_1572;
	mov.b32 	%r17919, %f19;
	shr.u32 	%r17920, %r17919, 23;
	st.local.u32 	[%rd6+24], %rd9639;
	and.b32  	%r17921, %r17920, 31;
	and.b32  	%r17922, %r17920, 224;
	add.s32 	%r17923, %r17922, -128;
	shr.u32 	%r17924, %r17923, 5;
	mul.wide.u32 	%rd8435, %r17924, 4;
	sub.s64 	%rd8436, %rd6, %rd8435;
	ld.local.u32 	%r20414, [%rd8436+24];
	ld.local.u32 	%r20415, [%rd8436+20];
	setp.eq.s32 	%p3621, %r17921, 0;
	@%p3621 bra 	$L__BB0_1575;
	mov.b32 	%r17925, %f19;
	shr.u32 	%r17926, %r17925, 23;
	and.b32  	%r17927, %r17926, 31;
	shf.l.wrap.b32 	%r20414, %r20415, %r20414, %r17927;
	and.b32  	%r17928, %r17926, 224;
	add.s32 	%r17929, %r17928, -128;
	shr.u32 	%r17930, %r17929, 5;
	mul.wide.u32 	%rd8437, %r17930, 4;
	sub.s64 	%rd8438, %rd6, %rd8437;
	ld.local.u32 	%r17931, [%rd8438+16];
	shf.l.wrap.b32 	%r20415, %r17931, %r20415, %r17927;
$L__BB0_1575:
	shr.u32 	%r17932, %r20414, 30;
	shf.l.wrap.b32 	%r17933, %r20415, %r20414, 2;
	shl.b32 	%r17934, %r20415, 2;
	shr.u32 	%r17935, %r17933, 31;
	add.s32 	%r17936, %r17935, %r17932;
	neg.s32 	%r17937, %r17936;
	mov.b32 	%r17938, %f19;
	setp.lt.s32 	%p3622, %r17938, 0;
	selp.b32 	%r20416, %r17937, %r17936, %p3622;
	xor.b32  	%r17939, %r17933, %r17938;
	shr.s32 	%r17940, %r17933, 31;
	xor.b32  	%r17941, %r17940, %r17933;
	xor.b32  	%r17942, %r17940, %r17934;
	cvt.u64.u32 	%rd8439, %r17941;
	shl.b64 	%rd8440, %rd8439, 32;
	cvt.u64.u32 	%rd8441, %r17942;
	or.b64  	%rd8442, %rd8440, %rd8441;
	cvt.rn.f64.s64 	%fd1219, %rd8442;
	mul.f64 	%fd1220, %fd1219, 0d3BF921FB54442D19;
	cvt.rn.f32.f64 	%f10370, %fd1220;
	neg.f32 	%f10371, %f10370;
	setp.lt.s32 	%p3623, %r17939, 0;
	selp.f32 	%f11624, %f10371, %f10370, %p3623;
	bra.uni 	$L__BB0_1577;
$L__BB0_1576:
	mov.f32 	%f10372, 0f00000000;
	mul.rn.f32 	%f11624, %f19, %f10372;
	mov.b32 	%r20416, 0;
$L__BB0_1577:
	abs.f32 	%f10374, %f19;
	setp.ltu.f32 	%p3624, %f10374, 0f47CE4780;
	add.s32 	%r17944, %r20416, 1;
	mul.rn.f32 	%f10375, %f11624, %f11624;
	and.b32  	%r17945, %r20416, 1;
	setp.eq.b32 	%p3625, %r17945, 1;
	selp.f32 	%f10376, %f11624, 0f3F800000, %p3625;
	fma.rn.f32 	%f10377, %f10375, %f10376, 0f00000000;
	fma.rn.f32 	%f10378, %f10375, 0f37CBAC00, 0fBAB607ED;
	selp.f32 	%f10379, 0fB94D4153, %f10378, %p3625;
	selp.f32 	%f10380, 0f3C0885E4, 0f3D2AAABB, %p3625;
	fma.rn.f32 	%f10381, %f10379, %f10375, %f10380;
	selp.f32 	%f10382, 0fBE2AAAA8, 0fBEFFFFFF, %p3625;
	fma.rn.f32 	%f10383, %f10381, %f10375, %f10382;
	fma.rn.f32 	%f10384, %f10383, %f10377, %f10376;
	and.b32  	%r17946, %r17944, 2;
	setp.eq.s32 	%p3626, %r17946, 0;
	mov.f32 	%f10385, 0f00000000;
	sub.f32 	%f10386, %f10385, %f10384;
	selp.f32 	%f10373, %f10384, %f10386, %p3626;
	// begin inline asm
	{  cvt.rn.f16.f32 %rs4851, %f10373;}

	// end inline asm
	mov.u32 	%r20420, %r20548;
	mov.f32 	%f11625, %f11657;
	@%p3624 bra 	$L__BB0_1585;
	setp.eq.f32 	%p3627, %f10374, 0f7F800000;
	@%p3627 bra 	$L__BB0_1584;
	mov.b64 	%rd9642, 0;
	mov.b32 	%r20417, 0;
	mov.u64 	%rd9640, __cudart_i2opi_f;
	mov.b32 	%r17949, %f19;
	shl.b32 	%r17950, %r17949, 8;
	or.b32  	%r17951, %r17950, -2147483648;
	mov.u64 	%rd9641, %rd5;
$L__BB0_1580:
	.pragma "nounroll";
	ld.global.nc.u32 	%r17948, [%rd9640];
	mad.wide.u32 	%rd8445, %r17948, %r17951, %rd9642;
	shr.u64 	%rd9642, %rd8445, 32;
	st.local.u32 	[%rd9641], %rd8445;
	add.s32 	%r20417, %r20417, 1;
	add.s64 	%rd9641, %rd9641, 4;
	add.s64 	%rd9640, %rd9640, 4;
	setp.ne.s32 	%p3628, %r20417, 6;
	@%p3628 bra 	$L__BB0_1580;
	mov.b32 	%r17952, %f19;
	shr.u32 	%r17953, %r17952, 23;
	st.local.u32 	[%rd5+24], %rd9642;
	and.b32  	%r17954, %r17953, 31;
	and.b32  	%r17955, %r17953, 224;
	add.s32 	%r17956, %r17955, -128;
	shr.u32 	%r17957, %r17956, 5;
	mul.wide.u32 	%rd8446, %r17957, 4;
	sub.s64 	%rd8447, %rd5, %rd8446;
	ld.local.u32 	%r20418, [%rd8447+24];
	ld.local.u32 	%r20419, [%rd8447+20];
	setp.eq.s32 	%p3629, %r17954, 0;
	@%p3629 bra 	$L__BB0_1583;
	mov.b32 	%r17958, %f19;
	shr.u32 	%r17959, %r17958, 23;
	and.b32  	%r17960, %r17959, 31;
	shf.l.wrap.b32 	%r20418, %r20419, %r20418, %r17960;
	and.b32  	%r17961, %r17959, 224;
	add.s32 	%r17962, %r17961, -128;
	shr.u32 	%r17963, %r17962, 5;
	mul.wide.u32 	%rd8448, %r17963, 4;
	sub.s64 	%rd8449, %rd5, %rd8448;
	ld.local.u32 	%r17964, [%rd8449+16];
	shf.l.wrap.b32 	%r20419, %r17964, %r20419, %r17960;
$L__BB0_1583:
	shr.u32 	%r17965, %r20418, 30;
	shf.l.wrap.b32 	%r17966, %r20419, %r20418, 2;
	shl.b32 	%r17967, %r20419, 2;
	shr.u32 	%r17968, %r17966, 31;
	add.s32 	%r17969, %r17968, %r17965;
	neg.s32 	%r17970, %r17969;
	mov.b32 	%r17971, %f19;
	setp.lt.s32 	%p3630, %r17971, 0;
	selp.b32 	%r20420, %r17970, %r17969, %p3630;
	xor.b32  	%r17972, %r17966, %r17971;
	shr.s32 	%r17973, %r17966, 31;
	xor.b32  	%r17974, %r17973, %r17966;
	xor.b32  	%r17975, %r17973, %r17967;
	cvt.u64.u32 	%rd8450, %r17974;
	shl.b64 	%rd8451, %rd8450, 32;
	cvt.u64.u32 	%rd8452, %r17975;
	or.b64  	%rd8453, %rd8451, %rd8452;
	cvt.rn.f64.s64 	%fd1221, %rd8453;
	mul.f64 	%fd1222, %fd1221, 0d3BF921FB54442D19;
	cvt.rn.f32.f64 	%f10388, %fd1222;
	neg.f32 	%f10389, %f10388;
	setp.lt.s32 	%p3631, %r17972, 0;
	selp.f32 	%f11625, %f10389, %f10388, %p3631;
	bra.uni 	$L__BB0_1585;
$L__BB0_1584:
	mov.f32 	%f10390, 0f00000000;
	mul.rn.f32 	%f11625, %f19, %f10390;
	mov.b32 	%r20420, 0;
$L__BB0_1585:
	abs.f32 	%f10392, %f28;
	setp.ltu.f32 	%p3632, %f10392, 0f47CE4780;
	mul.rn.f32 	%f10393, %f11625, %f11625;
	and.b32  	%r17977, %r20420, 1;
	setp.eq.b32 	%p3633, %r17977, 1;
	selp.f32 	%f10394, 0f3F800000, %f11625, %p3633;
	fma.rn.f32 	%f10395, %f10393, %f10394, 0f00000000;
	fma.rn.f32 	%f10396, %f10393, 0f37CBAC00, 0fBAB607ED;
	selp.f32 	%f10397, %f10396, 0fB94D4153, %p3633;
	selp.f32 	%f10398, 0f3D2AAABB, 0f3C0885E4, %p3633;
	fma.rn.f32 	%f10399, %f10397, %f10393, %f10398;
	selp.f32 	%f10400, 0fBEFFFFFF, 0fBE2AAAA8, %p3633;
	fma.rn.f32 	%f10401, %f10399, %f10393, %f10400;
	fma.rn.f32 	%f10402, %f10401, %f10395, %f10394;
	and.b32  	%r17978, %r20420, 2;
	setp.eq.s32 	%p3634, %r17978, 0;
	mov.f32 	%f10403, 0f00000000;
	sub.f32 	%f10404, %f10403, %f10402;
	selp.f32 	%f10405, %f10402, %f10404, %p3634;
	neg.f32 	%f10391, %f10405;
	// begin inline asm
	{  cvt.rn.f16.f32 %rs4852, %f10391;}

	// end inline asm
	ld.global.u16 	%rs4860, [%rd36+3136];
	ld.global.u16 	%rs4854, [%rd37+3136];
	// begin inline asm
	{mul.f16 %rs4853,%rs4854,%rs4852;
}
	// end inline asm
	// begin inline asm
	{mul.f16 %rs4856,%rs2982,%rs4853;
}
	// end inline asm
	// begin inline asm
	{fma.rn.f16 %rs4859,%rs4860,%rs4851,%rs4856;
}
	// end inline asm
	st.shared.u16 	[%r50+3136], %rs4859;
	// begin inline asm
	{mul.f16 %rs4863,%rs4854,%rs4851;
}
	// end inline asm
	// begin inline asm
	{fma.rn.f16 %rs4866,%rs4860,%rs4852,%rs4863;
}
	// end inline asm
	st.shared.u16 	[%r50+11328], %rs4866;
	mov.u32 	%r20424, %r20556;
	mov.f32 	%f11626, %f11659;
	@%p3632 bra 	$L__BB0_1593;
	setp.eq.f32 	%p3635, %f10392, 0f7F800000;
	@%p3635 bra 	$L__BB0_1592;
	mov.b64 	%rd9645, 0;
	mov.b32 	%r20421, 0;
	mov.u64 	%rd9643, __cudart_i2opi_f;
	mov.b32 	%r17981, %f28;
	shl.b32 	%r17982, %r17981, 8;
	or.b32  	%r17983, %r17982, -2147483648;
	mov.u64 	%rd9644, %rd6;
$L__BB0_1588:
	.pragma "nounroll";
	ld.global.nc.u32 	%r17980, [%rd9643];
	mad.wide.u32 	%rd8456, %r17980, %r17983, %rd9645;
	shr.u64 	%rd9645, %rd8456, 32;
	st.local.u32 	[%rd9644], %rd8456;
	add.s32 	%r20421, %r20421, 1;
	add.s64 	%rd9644, %rd9644, 4;
	add.s64 	%rd9643, %rd9643, 4;
	setp.ne.s32 	%p3636, %r20421, 6;
	@%p3636 bra 	$L__BB0_1588;
	mov.b32 	%r17984, %f28;
	shr.u32 	%r17985, %r17984, 23;
	st.local.u32 	[%rd6+24], %rd9645;
	and.b32  	%r17986, %r17985, 31;
	and.b32  	%r17987, %r17985, 224;
	add.s32 	%r17988, %r17987, -128;
	shr.u32 	%r17989, %r17988, 5;
	mul.wide.u32 	%rd8457, %r17989, 4;
	sub.s64 	%rd8458, %rd6, %rd8457;
	ld.local.u32 	%r20422, [%rd8458+24];
	ld.local.u32 	%r20423, [%rd8458+20];
	setp.eq.s32 	%p3637, %r17986, 0;
	@%p3637 bra 	$L__BB0_1591;
	mov.b32 	%r17990, %f28;
	shr.u32 	%r17991, %r17990, 23;
	and.b32  	%r17992, %r17991, 31;
	shf.l.wrap.b32 	%r20422, %r20423, %r20422, %r17992;
	and.b32  	%r17993, %r17991, 224;
	add.s32 	%r17994, %r17993, -128;
	shr.u32 	%r17995, %r17994, 5;
	mul.wide.u32 	%rd8459, %r17995, 4;
	sub.s64 	%rd8460, %rd6, %rd8459;
	ld.local.u32 	%r17996, [%rd8460+16];
	shf.l.wrap.b32 	%r20423, %r17996, %r20423, %r17992;
$L__BB0_1591:
	shr.u32 	%r17997, %r20422, 30;
	shf.l.wrap.b32 	%r17998, %r20423, %r20422, 2;
	shl.b32 	%r17999, %r20423, 2;
	shr.u32 	%r18000, %r17998, 31;
	add.s32 	%r18001, %r18000, %r17997;
	neg.s32 	%r18002, %r18001;
	mov.b32 	%r18003, %f28;
	setp.lt.s32 	%p3638, %r18003, 0;
	selp.b32 	%r20424, %r18002, %r18001, %p3638;
	xor.b32  	%r18004, %r17998, %r18003;
	shr.s32 	%r18005, %r17998, 31;
	xor.b32  	%r18006, %r18005, %r17998;
	xor.b32  	%r18007, %r18005, %r17999;
	cvt.u64.u32 	%rd8461, %r18006;
	shl.b64 	%rd8462, %rd8461, 32;
	cvt.u64.u32 	%rd8463, %r18007;
	or.b64  	%rd8464, %rd8462, %rd8463;
	cvt.rn.f64.s64 	%fd1223, %rd8464;
	mul.f64 	%fd1224, %fd1223, 0d3BF921FB54442D19;
	cvt.rn.f32.f64 	%f10407, %fd1224;
	neg.f32 	%f10408, %f10407;
	setp.lt.s32 	%p3639, %r18004, 0;
	selp.f32 	%f11626, %f10408, %f10407, %p3639;
	bra.uni 	$L__BB0_1593;
$L__BB0_1592:
	mov.f32 	%f10409, 0f00000000;
	mul.rn.f32 	%f11626, %f28, %f10409;
	mov.b32 	%r20424, 0;
$L__BB0_1593:
	abs.f32 	%f10411, %f28;
	setp.ltu.f32 	%p3640, %f10411, 0f47CE4780;
	add.s32 	%r18009, %r20424, 1;
	mul.rn.f32 	%f10412, %f11626, %f11626;
	and.b32  	%r18010, %r20424, 1;
	setp.eq.b32 	%p3641, %r18010, 1;
	selp.f32 	%f10413, %f11626, 0f3F800000, %p3641;
	fma.rn.f32 	%f10414, %f10412, %f10413, 0f00000000;
	fma.rn.f32 	%f10415, %f10412, 0f37CBAC00, 0fBAB607ED;
	selp.f32 	%f10416, 0fB94D4153, %f10415, %p3641;
	selp.f32 	%f10417, 0f3C0885E4, 0f3D2AAABB, %p3641;
	fma.rn.f32 	%f10418, %f10416, %f10412, %f10417;
	selp.f32 	%f10419, 0fBE2AAAA8, 0fBEFFFFFF, %p3641;
	fma.rn.f32 	%f10420, %f10418, %f10412, %f10419;
	fma.rn.f32 	%f10421, %f10420, %f10414, %f10413;
	and.b32  	%r18011, %r18009, 2;
	setp.eq.s32 	%p3642, %r18011, 0;
	mov.f32 	%f10422, 0f00000000;
	sub.f32 	%f10423, %f10422, %f10421;
	selp.f32 	%f10410, %f10421, %f10423, %p3642;
	// begin inline asm
	{  cvt.rn.f16.f32 %rs4870, %f10410;}

	// end inline asm
	mov.u32 	%r20428, %r20556;
	mov.f32 	%f11627, %f11659;
	@%p3640 bra 	$L__BB0_1601;
	setp.eq.f32 	%p3643, %f10411, 0f7F800000;
	@%p3643 bra 	$L__BB0_1600;
	mov.b64 	%rd9648, 0;
	mov.b32 	%r20425, 0;
	mov.u64 	%rd9646, __cudart_i2opi_f;
	mov.b32 	%r18014, %f28;
	shl.b32 	%r18015, %r18014, 8;
	or.b32  	%r18016, %r18015, -2147483648;
	mov.u64 	%rd9647, %rd5;
$L__BB0_1596:
	.pragma "nounroll";
	ld.global.nc.u32 	%r18013, [%rd9646];
	mad.wide.u32 	%rd8467, %r18013, %r18016, %rd9648;
	shr.u64 	%rd9648, %rd8467, 32;
	st.local.u32 	[%rd9647], %rd8467;
	add.s32 	%r20425, %r20425, 1;
	add.s64 	%rd9647, %rd9647, 4;
	add.s64 	%rd9646, %rd9646, 4;
	setp.ne.s32 	%p3644, %r20425, 6;
	@%p3644 bra 	$L__BB0_1596;
	mov.b32 	%r18017, %f28;
	shr.u32 	%r18018, %r18017, 23;
	st.local.u32 	[%rd5+24], %rd9648;
	and.b32  	%r18019, %r18018, 31;
	and.b32  	%r18020, %r18018, 224;
	add.s32 	%r18021, %r18020, -128;
	shr.u32 	%r18022, %r18021, 5;
	mul.wide.u32 	%rd8468, %r18022, 4;
	sub.s64 	%rd8469, %rd5, %rd8468;
	ld.local.u32 	%r20426, [%rd8469+24];
	ld.local.u32 	%r20427, [%rd8469+20];
	setp.eq.s32 	%p3645, %r18019, 0;
	@%p3645 bra 	$L__BB0_1599;
	mov.b32 	%r18023, %f28;
	shr.u32 	%r18024, %r18023, 23;
	and.b32  	%r18025, %r18024, 31;
	shf.l.wrap.b32 	%r20426, %r20427, %r20426, %r18025;
	and.b32  	%r18026, %r18024, 224;
	add.s32 	%r18027, %r18026, -128;
	shr.u32 	%r18028, %r18027, 5;
	mul.wide.u32 	%rd8470, %r18028, 4;
	sub.s64 	%rd8471, %rd5, %rd8470;
	ld.local.u32 	%r18029, [%rd8471+16];
	shf.l.wrap.b32 	%r20427, %r18029, %r20427, %r18025;
$L__BB0_1599:
	shr.u32 	%r18030, %r20426, 30;
	shf.l.wrap.b32 	%r18031, %r20427, %r20426, 2;
	shl.b32 	%r18032, %r20427, 2;
	shr.u32 	%r18033, %r18031, 31;
	add.s32 	%r18034, %r18033, %r18030;
	neg.s32 	%r18035, %r18034;
	mov.b32 	%r18036, %f28;
	setp.lt.s32 	%p3646, %r18036, 0;
	selp.b32 	%r20428, %r18035, %r18034, %p3646;
	xor.b32  	%r18037, %r18031, %r18036;
	shr.s32 	%r18038, %r18031, 31;
	xor.b32  	%r18039, %r18038, %r18031;
	xor.b32  	%r18040, %r18038, %r18032;
	cvt.u64.u32 	%rd8472, %r18039;
	shl.b64 	%rd8473, %rd8472, 32;
	cvt.u64.u32 	%rd8474, %r18040;
	or.b64  	%rd8475, %rd8473, %rd8474;
	cvt.rn.f64.s64 	%fd1225, %rd8475;
	mul.f64 	%fd1226, %fd1225, 0d3BF921FB54442D19;
	cvt.rn.f32.f64 	%f10425, %fd1226;
	neg.f32 	%f10426, %f10425;
	setp.lt.s32 	%p3647, %r18037, 0;
	selp.f32 	%f11627, %f10426, %f10425, %p3647;
	bra.uni 	$L__BB0_1601;
$L__BB0_1600:
	mov.f32 	%f10427, 0f00000000;
	mul.rn.f32 	%f11627, %f28, %f10427;
	mov.b32 	%r20428, 0;
$L__BB0_1601:
	abs.f32 	%f10429, %f37;
	setp.ltu.f32 	%p3648, %f10429, 0f47CE4780;
	mul.rn.f32 	%f10430, %f11627, %f11627;
	and.b32  	%r18042, %r20428, 1;
	setp.eq.b32 	%p3649, %r18042, 1;
	selp.f32 	%f10431, 0f3F800000, %f11627, %p3649;
	fma.rn.f32 	%f10432, %f10430, %f10431, 0f00000000;
	fma.rn.f32 	%f10433, %f10430, 0f37CBAC00, 0fBAB607ED;
	selp.f32 	%f10434, %f10433, 0fB94D4153, %p3649;
	selp.f32 	%f10435, 0f3D2AAABB, 0f3C0885E4, %p3649;
	fma.rn.f32 	%f10436, %f10434, %f10430, %f10435;
	selp.f32 	%f10437, 0fBEFFFFFF, 0fBE2AAAA8, %p3649;
	fma.rn.f32 	%f10438, %f10436, %f10430, %f10437;
	fma.rn.f32 	%f10439, %f10438, %f10432, %f10431;
	and.b32  	%r18043, %r20428, 2;
	setp.eq.s32 	%p3650, %r18043, 0;
	mov.f32 	%f10440, 0f00000000;
	sub.f32 	%f10441, %f10440, %f10439;
	selp.f32 	%f10442, %f10439, %f10441, %p3650;
	neg.f32 	%f10428, %f10442;
	// begin inline asm
	{  cvt.rn.f16.f32 %rs4871, %f10428;}

	// end inline asm
	ld.global.u16 	%rs4879, [%rd36+3168];
	ld.global.u16 	%rs4873, [%rd37+3168];
	// begin inline asm
	{mul.f16 %rs4872,%rs4873,%rs4871;
}
	// end inline asm
	// begin inline asm
	{mul.f16 %rs4875,%rs2982,%rs4872;
}
	// end inline asm
	// begin inline asm
	{fma.rn.f16 %rs4878,%rs4879,%rs4870,%rs4875;
}
	// end inline asm
	st.shared.u16 	[%r50+3168], %rs4878;
	// begin inline asm
	{mul.f16 %rs4882,%rs4873,%rs4870;
}
	// end inline asm
	// begin inline asm
	{fma.rn.f16 %rs4885,%rs4879,%rs4871,%rs4882;
}
	// end inline asm
	st.shared.u16 	[%r50+11360], %rs4885;
	mov.u32 	%r20432, %r20564;
	mov.f32 	%f11628, %f11661;
	@%p3648 bra 	$L__BB0_1609;
	setp.eq.f32 	%p3651, %f10429, 0f7F800000;
	@%p3651 bra 	$L__BB0_1608;
	mov.b64 	%rd9651, 0;
	mov.b32 	%r20429, 0;
	mov.u64 	%rd9649, __cudart_i2opi_f;
	mov.b32 	%r18046, %f37;
	shl.b32 	%r18047, %r18046, 8;
	or.b32  	%r18048, %r18047, -2147483648;
	mov.u64 	%rd9650, %rd6;
$L__BB0_1604:
	.pragma "nounroll";
	ld.global.nc.u32 	%r18045, [%rd9649];
	mad.wide.u32 	%rd8478, %r18045, %r18048, %rd9651;
	shr.u64 	%rd9651, %rd8478, 32;
	st.local.u32 	[%rd9650], %rd8478;
	add.s32 	%r20429, %r20429, 1;
	add.s64 	%rd9650, %rd9650, 4;
	add.s64 	%rd9649, %rd9649, 4;
	setp.ne.s32 	%p3652, %r20429, 6;
	@%p3652 bra 	$L__BB0_1604;
	mov.b32 	%r18049, %f37;
	shr.u32 	%r18050, %r18049, 23;
	st.local.u32 	[%rd6+24], %rd9651;
	and.b32  	%r18051, %r18050, 31;
	and.b32  	%r18052, %r18050, 224;
	add.s32 	%r18053, %r18052, -128;
	shr.u32 	%r18054, %r18053, 5;
	mul.wide.u32 	%rd8479, %r18054, 4;
	sub.s64 	%rd8480, %rd6, %rd8479;
	ld.local.u32 	%r20430, [%rd8480+24];
	ld.local.u32 	%r20431, [%rd8480+20];
	setp.eq.s32 	%p3653, %r18051, 0;
	@%p3653 bra 	$L__BB0_1607;
	mov.b32 	%r18055, %f37;
	shr.u32 	%r18056, %r18055, 23;
	and.b32  	%r18057, %r18056, 31;
	shf.l.wrap.b32 	%r20430, %r20431, %r20430, %r18057;
	and.b32  	%r18058, %r18056, 224;
	add.s32 	%r18059, %r18058, -128;
	shr.u32 	%r18060, %r18059, 5;
	mul.wide.u32 	%rd8481, %r18060, 4;
	sub.s64 	%rd8482, %rd6, %rd8481;
	ld.local.u32 	%r18061, [%rd8482+16];
	shf.l.wrap.b32 	%r20431, %r18061, %r20431, %r18057;
$L__BB0_1607:
	shr.u32 	%r18062, %r20430, 30;
	shf.l.wrap.b32 	%r18063, %r20431, %r20430, 2;
	shl.b32 	%r18064, %r20431, 2;
	shr.u32 	%r18065, %r18063, 31;
	add.s32 	%r18066, %r18065, %r18062;
	neg.s32 	%r18067, %r18066;
	mov.b32 	%r18068, %f37;
	setp.lt.s32 	%p3654, %r18068, 0;
	selp.b32 	%r20432, %r18067, %r18066, %p3654;
	xor.b32  	%r18069, %r18063, %r18068;
	shr.s32 	%r18070, %r18063, 31;
	xor.b32  	%r18071, %r18070, %r18063;
	xor.b32  	%r18072, %r18070, %r18064;
	cvt.u64.u32 	%rd8483, %r18071;
	shl.b64 	%rd8484, %rd8483, 32;
	cvt.u64.u32 	%rd8485, %r18072;
	or.b64  	%rd8486, %rd8484, %rd8485;
	cvt.rn.f64.s64 	%fd1227, %rd8486;
	mul.f64 	%fd1228, %fd1227, 0d3BF921FB54442D19;
	cvt.rn.f32.f64 	%f10444, %fd1228;
	neg.f32 	%f10445, %f10444;
	setp.lt.s32 	%p3655, %r18069, 0;
	selp.f32 	%f11628, %f10445, %f10444, %p3655;
	bra.uni 	$L__BB0_1609;
$L__BB0_1608:
	mov.f32 	%f10446, 0f00000000;
	mul.rn.f32 	%f11628, %f37, %f10446;
	mov.b32 	%r20432, 0;
$L__BB0_1609:
	abs.f32 	%f10448, %f37;
	setp.ltu.f32 	%p3656, %f10448, 0f47CE4780;
	add.s32 	%r18074, %r20432, 1;
	mul.rn.f32 	%f10449, %f11628, %f11628;
	and.b32  	%r18075, %r20432, 1;
	setp.eq.b32 	%p3657, %r18075, 1;
	selp.f32 	%f10450, %f11628, 0f3F800000, %p3657;
	fma.rn.f32 	%f10451, %f10449, %f10450, 0f00000000;
	fma.rn.f32 	%f10452, %f10449, 0f37CBAC00, 0fBAB607ED;
	selp.f32 	%f10453, 0fB94D4153, %f10452, %p3657;
	selp.f32 	%f10454, 0f3C0885E4, 0f3D2AAABB, %p3657;
	fma.rn.f32 	%f10455, %f10453, %f10449, %f10454;
	selp.f32 	%f10456, 0fBE2AAAA8, 0fBEFFFFFF, %p3657;
	fma.rn.f32 	%f10457, %f10455, %f10449, %f10456;
	fma.rn.f32 	%f10458, %f10457, %f10451, %f10450;
	and.b32  	%r18076, %r18074, 2;
	setp.eq.s32 	%p3658, %r18076, 0;
	mov.f32 	%f10459, 0f00000000;
	sub.f32 	%f10460, %f10459, %f10458;
	selp.f32 	%f10447, %f10458, %f10460, %p3658;
	// begin inline asm
	{  cvt.rn.f16.f32 %rs4889, %f10447;}

	// end inline asm
	mov.u32 	%r20436, %r20564;
	mov.f32 	%f11629, %f11661;
	@%p3656 bra 	$L__BB0_1617;
	setp.eq.f32 	%p3659, %f10448, 0f7F800000;
	@%p3659 bra 	$L__BB0_1616;
	mov.b64 	%rd9654, 0;
	mov.b32 	%r20433, 0;
	mov.u64 	%rd9652, __cudart_i2opi_f;
	mov.b32 	%r18079, %f37;
	shl.b32 	%r18080, %r18079, 8;
	or.b32  	%r18081, %r18080, -2147483648;
	mov.u64 	%rd9653, %rd5;
$L__BB0_1612:
	.pragma "nounroll";
	ld.global.nc.u32 	%r18078, [%rd9652];
	mad.wide.u32 	%rd8489, %r18078, %r18081, %rd9654;
	shr.u64 	%rd9654, %rd8489, 32;
	st.local.u32 	[%rd9653], %rd8489;
	add.s32 	%r20433, %r20433, 1;
	add.s64 	%rd9653, %rd9653, 4;
	add.s64 	%rd9652, %rd9652, 4;
	setp.ne.s32 	%p3660, %r20433, 6;
	@%p3660 bra 	$L__BB0_1612;
	mov.b32 	%r18082, %f37;
	shr.u32 	%r18083, %r18082, 23;
	st.local.u32 	[%rd5+24], %rd9654;
	and.b32  	%r18084, %r18083, 31;
	and.b32  	%r18085, %r18083, 224;
	add.s32 	%r18086, %r18085, -128;
	shr.u32 	%r18087, %r18086, 5;
	mul.wide.u32 	%rd8490, %r18087, 4;
	sub.s64 	%rd8491, %rd5, %rd8490;
	ld.local.u32 	%r20434, [%rd8491+24];
	ld.local.u32 	%r20435, [%rd8491+20];
	setp.eq.s32 	%p3661, %r18084, 0;
	@%p3661 bra 	$L__BB0_1615;
	mov.b32 	%r18088, %f37;
	shr.u32 	%r18089, %r18088, 23;
	and.b32  	%r18090, %r18089, 31;
	shf.l.wrap.b32 	%r20434, %r20435, %r20434, %r18090;
	and.b32  	%r18091, %r18089, 224;
	add.s32 	%r18092, %r18091, -128;
	shr.u32 	%r18093, %r18092, 5;
	mul.wide.u32 	%rd8492, %r18093, 4;
	sub.s64 	%rd8493, %rd5, %rd8492;
	ld.local.u32 	%r18094, [%rd8493+16];
	shf.l.wrap.b32 	%r20435, %r18094, %r20435, %r18090;
$L__BB0_1615:
	shr.u32 	%r18095, %r20434, 30;
	shf.l.wrap.b32 	%r18096, %r20435, %r20434, 2;
	shl.b32 	%r18097, %r20435, 2;
	shr.u32 	%r18098, %r18096, 31;
	add.s32 	%r18099, %r18098, %r18095;
	neg.s32 	%r18100, %r18099;
	mov.b32 	%r18101, %f37;
	setp.lt.s32 	%p3662, %r18101, 0;
	selp.b32 	%r20436, %r18100, %r18099, %p3662;
	xor.b32  	%r18102, %r18096, %r18101;
	shr.s32 	%r18103, %r18096, 31;
	xor.b32  	%r18104, %r18103, %r18096;
	xor.b32  	%r18105, %r18103, %r18097;
	cvt.u64.u32 	%rd8494, %r18104;
	shl.b64 	%rd8495, %rd8494, 32;
	cvt.u64.u32 	%rd8496, %r18105;
	or.b64  	%rd8497, %rd8495, %rd8496;
	cvt.rn.f64.s64 	%fd1229, %rd8497;
	mul.f64 	%fd1230, %fd1229, 0d3BF921FB54442D19;
	cvt.rn.f32.f64 	%f10462, %fd1230;
	neg.f32 	%f10463, %f10462;
	setp.lt.s32 	%p3663, %r18102, 0;
	selp.f32 	%f11629, %f10463, %f10462, %p3663;
	bra.uni 	$L__BB0_1617;
$L__BB0_1616:
	mov.f32 	%f10464, 0f00000000;
	mul.rn.f32 	%f11629, %f37, %f10464;
	mov.b32 	%r20436, 0;
$L__BB0_1617:
	abs.f32 	%f10466, %f46;
	setp.ltu.f32 	%p3664, %f10466, 0f47CE4780;
	mul.rn.f32 	%f10467, %f11629, %f11629;
	and.b32  	%r18107, %r20436, 1;
	setp.eq.b32 	%p3665, %r18107, 1;
	selp.f32 	%f10468, 0f3F800000, %f11629, %p3665;
	fma.rn.f32 	%f10469, %f10467, %f10468, 0f00000000;
	fma.rn.f32 	%f10470, %f10467, 0f37CBAC00, 0fBAB607ED;
	selp.f32 	%f10471, %f10470, 0fB94D4153, %p3665;
	selp.f32 	%f10472, 0f3D2AAABB, 0f3C0885E4, %p3665;
	fma.rn.f32 	%f10473, %f10471, %f10467, %f10472;
	selp.f32 	%f10474, 0fBEFFFFFF, 0fBE2AAAA8, %p3665;
	fma.rn.f32 	%f10475, %f10473, %f10467, %f10474;
	fma.rn.f32 	%f10476, %f10475, %f10469, %f10468;
	and.b32  	%r18108, %r20436, 2;
	setp.eq.s32 	%p3666, %r18108, 0;
	mov.f32 	%f10477, 0f00000000;
	sub.f32 	%f10478, %f10477, %f10476;
	selp.f32 	%f10479, %f10476, %f10478, %p3666;
	neg.f32 	%f10465, %f10479;
	// begin inline asm
	{  cvt.rn.f16.f32 %rs4890, %f10465;}

	// end inline asm
	ld.global.u16 	%rs4898, [%rd36+3200];
	ld.global.u16 	%rs4892, [%rd37+3200];
	// begin inline asm
	{mul.f16 %rs4891,%rs4892,%rs4890;
}
	// end inline asm
	// begin inline asm
	{mul.f16 %rs4894,%rs2982,%rs4891;
}
	// end inline asm
	// begin inline asm
	{fma.rn.f16 %rs4897,%rs4898,%rs4889,%rs4894;
}
	// end inline asm
	st.shared.u16 	[%r50+3200], %rs4897;
	// begin inline asm
	{mul.f16 %rs4901,%rs4892,%rs4889;
}
	// end inline asm
	// begin inline asm
	{fma.rn.f16 %rs4904,%rs4898,%rs4890,%rs4901;
}
	// end inline asm
	st.shared.u16 	[%r50+11392], %rs4904;
	mov.u32 	%r20440, %r20572;
	mov.f32 	%f11630, %f11663;
	@%p3664 bra 	$L__BB0_1625;
	setp.eq.f32 	%p3667, %f10466, 0f7F800000;
	@%p3667 bra 	$L__BB0_1624;
	mov.b64 	%rd9657, 0;
	mov.b32 	%r20437, 0;
	mov.u64 	%rd9655, __cudart_i2opi_f;
	mov.b32 	%r18111, %f46;
	shl.b32 	%r18112, %r18111, 8;
	or.b32  	%r18113, %r18112, -2147483648;
	mov.u64 	%rd9656, %rd6;
$L__BB0_1620:
	.pragma "nounroll";
	ld.global.nc.u32 	%r18110, [%rd9655];
	mad.wide.u32 	%rd8500, %r18110, %r18113, %rd9657;
	shr.u64 	%rd9657, %rd8500, 32;
	st.local.u32 	[%rd9656], %rd8500;
	add.s32 	%r20437, %r20437, 1;
	add.s64 	%rd9656, %rd9656, 4;
	add.s64 	%rd9655, %rd9655, 4;
	setp.ne.s32 	%p3668, %r20437, 6;
	@%p3668 bra 	$L__BB0_1620;
	mov.b32 	%r18114, %f46;
	shr.u32 	%r18115, %r18114, 23;
	st.local.u32 	[%rd6+24], %rd9657;
	and.b32  	%r18116, %r18115, 31;
	and.b32  	%r18117, %r18115, 224;
	add.s32 	%r18118, %r18117, -128;
	shr.u32 	%r18119, %r18118, 5;
	mul.wide.u32 	%rd8501, %r18119, 4;
	sub.s64 	%rd8502, %rd6, %rd8501;
	ld.local.u32 	%r20438, [%rd8502+24];
	ld.local.u32 	%r20439, [%rd8502+20];
	setp.eq.s32 	%p3669, %r18116, 0;
	@%p3669 bra 	$L__BB0_1623;
	mov.b32 	%r18120, %f46;
	shr.u32 	%r18121, %r18120, 23;
	and.b32  	%r18122, %r18121, 31;
	shf.l.wrap.b32 	%r20438, %r20439, %r20438, %r18122;
	and.b32  	%r18123, %r18121, 224;
	add.s32 	%r18124, %r18123, -128;
	shr.u32 	%r18125, %r18124, 5;
	mul.wide.u32 	%rd8503, %r18125, 4;
	sub.s64 	%rd8504, %rd6, %rd8503;
	ld.local.u32 	%r18126, [%rd8504+16];
	shf.l.wrap.b32 	%r20439, %r18126, %r20439, %r18122;
$L__BB0_1623:
	shr.u32 	%r18127, %r20438, 30;
	shf.l.wrap.b32 	%r18128, %r20439, %r20438, 2;
	shl.b32 	%r18129, %r20439, 2;
	shr.u32 	%r18130, %r18128, 31;
	add.s32 	%r18131, %r18130, %r18127;
	neg.s32 	%r18132, %r18131;
	mov.b32 	%r18133, %f46;
	setp.lt.s32 	%p3670, %r18133, 0;
	selp.b32 	%r20440, %r18132, %r18131, %p3670;
	xor.b32  	%r18134, %r18128, %r18133;
	shr.s32 	%r18135, %r18128, 31;
	xor.b32  	%r18136, %r18135, %r18128;
	xor.b32  	%r18137, %r18135, %r18129;
	cvt.u64.u32 	%rd8505, %r18136;
	shl.b64 	%rd8506, %rd8505, 32;
	cvt.u64.u32 	%rd8507, %r18137;
	or.b64  	%rd8508, %rd8506, %rd8507;
	cvt.rn.f64.s64 	%fd1231, %rd8508;
	mul.f64 	%fd1232, %fd1231, 0d3BF921FB54442D19;
	cvt.rn.f32.f64 	%f10481, %fd1232;
	neg.f32 	%f10482, %f10481;
	setp.lt.s32 	%p3671, %r18134, 0;
	selp.f32 	%f11630, %f10482, %f10481, %p3671;
	bra.uni 	$L__BB0_1625;
$L__BB0_1624:
	mov.f32 	%f10483, 0f00000000;
	mul.rn.f32 	%f11630, %f46, %f10483;
	mov.b32 	%r20440, 0;
$L__BB0_1625:
	abs.f32 	%f10485, %f46;
	setp.ltu.f32 	%p3672, %f10485, 0f47CE4780;
	add.s32 	%r18139, %r20440, 1;
	mul.rn.f32 	%f10486, %f11630, %f11630;
	and.b32  	%r18140, %r20440, 1;
	setp.eq.b32 	%p3673, %r18140, 1;
	selp.f32 	%f10487, %f11630, 0f3F800000, %p3673;
	fma.rn.f32 	%f10488, %f10486, %f10487, 0f00000000;
	fma.rn.f32 	%f10489, %f10486, 0f37CBAC00, 0fBAB607ED;
	selp.f32 	%f10490, 0fB94D4153, %f10489, %p3673;
	selp.f32 	%f10491, 0f3C0885E4, 0f3D2AAABB, %p3673;
	fma.rn.f32 	%f10492, %f10490, %f10486, %f10491;
	selp.f32 	%f10493, 0fBE2AAAA8, 0fBEFFFFFF, %p3673;
	fma.rn.f32 	%f10494, %f10492, %f10486, %f10493;
	fma.rn.f32 	%f10495, %f10494, %f10488, %f10487;
	and.b32  	%r18141, %r18139, 2;
	setp.eq.s32 	%p3674, %r18141, 0;
	mov.f32 	%f10496, 0f00000000;
	sub.f32 	%f10497, %f10496, %f10495;
	selp.f32 	%f10484, %f10495, %f10497, %p3674;
	// begin inline asm
	{  cvt.rn.f16.f32 %rs4908, %f10484;}

	// end inline asm
	mov.u32 	%r20444, %r20572;
	mov.f32 	%f11631, %f11663;
	@%p3672 bra 	$L__BB0_1633;
	setp.eq.f32 	%p3675, %f10485, 0f7F800000;
	@%p3675 bra 	$L__BB0_1632;
	mov.b64 	%rd9660, 0;
	mov.b32 	%r20441, 0;
	mov.u64 	%rd9658, __cudart_i2opi_f;
	mov.b32 	%r18144, %f46;
	shl.b32 	%r18145, %r18144, 8;
	or.b32  	%r18146, %r18145, -2147483648;
	mov.u64 	%rd9659, %rd5;
$L__BB0_1628:
	.pragma "nounroll";
	ld.global.nc.u32 	%r18143, [%rd9658];
	mad.wide.u32 	%rd8511, %r18143, %r18146, %rd9660;
	shr.u64 	%rd9660, %rd8511, 32;
	st.local.u32 	[%rd9659], %rd8511;
	add.s32 	%r20441, %r20441, 1;
	add.s64 	%rd9659, %rd9659, 4;
	add.s64 	%rd9658, %rd9658, 4;
	setp.ne.s32 	%p3676, %r20441, 6;
	@%p3676 bra 	$L__BB0_1628;
	mov.b32 	%r18147, %f46;
	shr.u32 	%r18148, %r18147, 23;
	st.local.u32 	[%rd5+24], %rd9660;
	and.b32  	%r18149, %r18148, 31;
	and.b32  	%r18150, %r18148, 224;
	add.s32 	%r18151, %r18150, -128;
	shr.u32 	%r18152, %r18151, 5;
	mul.wide.u32 	%rd8512, %r18152, 4;
	sub.s64 	%rd8513, %rd5, %rd8512;
	ld.local.u32 	%r20442, [%rd8513+24];
	ld.local.u32 	%r20443, [%rd8513+20];
	setp.eq.s32 	%p3677, %r18149, 0;
	@%p3677 bra 	$L__BB0_1631;
	mov.b32 	%r18153, %f46;
	shr.u32 	%r18154, %r18153, 23;
	and.b32  	%r18155, %r18154, 31;
	shf.l.wrap.b32 	%r20442, %r20443, %r20442, %r18155;
	and.b32  	%r18156, %r18154, 224;
	add.s32 	%r18157, %r18156, -128;
	shr.u32 	%r18158, %r18157, 5;
	mul.wide.u32 	%rd8514, %r18158, 4;
	sub.s64 	%rd8515, %rd5, %rd8514;
	ld.local.u32 	%r18159, [%rd8515+16];
	shf.l.wrap.b32 	%r20443, %r18159, %r20443, %r18155;
$L__BB0_1631:
	shr.u32 	%r18160, %r20442, 30;
	shf.l.wrap.b32 	%r18161, %r20443, %r20442, 2;
	shl.b32 	%r18162, %r20443, 2;
	shr.u32 	%r18163, %r18161, 31;
	add.s32 	%r18164, %r18163, %r18160;
	neg.s32 	%r18165, %r18164;
	mov.b32 	%r18166, %f46;
	setp.lt.s32 	%p3678, %r18166, 0;
	selp.b32 	%r20444, %r18165, %r18164, %p3678;
	xor.b32  	%r18167, %r18161, %r18166;
	shr.s32 	%r18168, %r18161, 31;
	xor.b32  	%r18169, %r18168, %r18161;
	xor.b32  	%r18170, %r18168, %r18162;
	cvt.u64.u32 	%rd8516, %r18169;
	shl.b64 	%rd8517, %rd8516, 32;
	cvt.u64.u32 	%rd8518, %r18170;
	or.b64  	%rd8519, %rd8517, %rd8518;
	cvt.rn.f64.s64 	%fd1233, %rd8519;
	mul.f64 	%fd1234, %fd1233, 0d3BF921FB54442D19;
	cvt.rn.f32.f64 	%f10499, %fd1234;
	neg.f32 	%f10500, %f10499;
	setp.lt.s32 	%p3679, %r18167, 0;
	selp.f32 	%f11631, %f10500, %f10499, %p3679;
	bra.uni 	$L__BB0_1633;
$L__BB0_1632:
	mov.f32 	%f10501, 0f00000000;
	mul.rn.f32 	%f11631, %f46, %f10501;
	mov.b32 	%r20444, 0;
$L__BB0_1633:
	abs.f32 	%f10503, %f55;
	setp.ltu.f32 	%p3680, %f10503, 0f47CE4780;
	mul.rn.f32 	%f10504, %f11631, %f11631;
	and.b32  	%r18172, %r20444, 1;
	setp.eq.b32 	%p3681, %r18172, 1;
	selp.f32 	%f10505, 0f3F800000, %f11631, %p3681;
	fma.rn.f32 	%f10506, %f10504, %f10505, 0f00000000;
	fma.rn.f32 	%f10507, %f10504, 0f37CBAC00, 0fBAB607ED;
	selp.f32 	%f10508, %f10507, 0fB94D4153, %p3681;
	selp.f32 	%f10509, 0f3D2AAABB, 0f3C0885E4, %p3681;
	fma.rn.f32 	%f10510, %f10508, %f10504, %f10509;
	selp.f32 	%f10511, 0fBEFFFFFF, 0fBE2AAAA8, %p3681;
	fma.rn.f32 	%f10512, %f10510, %f10504, %f10511;
	fma.rn.f32 	%f10513, %f10512, %f10506, %f10505;
	and.b32  	%r18173, %r20444, 2;
	setp.eq.s32 	%p3682, %r18173, 0;
	mov.f32 	%f10514, 0f00000000;
	sub.f32 	%f10515, %f10514, %f10513;
	selp.f32 	%f10516, %f10513, %f10515, %p3682;
	neg.f32 	%f10502, %f10516;
	// begin inline asm
	{  cvt.rn.f16.f32 %rs4909, %f10502;}

	// end inline asm
	ld.global.u16 	%rs4917, [%rd36+3232];
	ld.global.u16 	%rs4911, [%rd37+3232];
	// begin inline asm
	{mul.f16 %rs4910,%rs4911,%rs4909;
}
	// end inline asm
	// begin inline asm
	{mul.f16 %rs4913,%rs2982,%rs4910;
}
	// end inline asm
	// begin inline asm
	{fma.rn.f16 %rs4916,%rs4917,%rs4908,%rs4913;
}
	// end inline asm
	st.shared.u16 	[%r50+3232], %rs4916;
	// begin inline asm
	{mul.f16 %rs4920,%rs4911,%rs4908;
}
	// end inline asm
	// begin inline asm
	{fma.rn.f16 %rs4923,%rs4917,%rs4909,%rs4920;
}
	// end inline asm
	st.shared.u16 	[%r50+11424], %rs4923;
	mov.u32 	%r20448, %r20580;
	mov.f32 	%f11632, %f11665;
	@%p3680 bra 	$L__BB0_1641;
	setp.eq.f32 	%p3683, %f10503, 0f7F800000;
	@%p3683 bra 	$L__BB0_1640;
	mov.b64 	%rd9663, 0;
	mov.b32 	%r20445, 0;
	mov.u64 	%rd9661, __cudart_i2opi_f;
	mov.b32 	%r18176, %f55;
	shl.b32 	%r18177, %r18176, 8;
	or.b32  	%r18178, %r18177, -2147483648;
	mov.u64 	%rd9662, %rd6;
$L__BB0_1636:
	.pragma "nounroll";
	ld.global.nc.u32 	%r18175, [%rd9661];
	mad.wide.u32 	%rd8522, %r18175, %r18178, %rd9663;
	shr.u64 	%rd9663, %rd8522, 32;
	st.local.u32 	[%rd9662], %rd8522;
	add.s32 	%r20445, %r20445, 1;
	add.s64 	%rd9662, %rd9662, 4;
	add.s64 	%rd9661, %rd9661, 4;
	setp.ne.s32 	%p3684, %r20445, 6;
	@%p3684 bra 	$L__BB0_1636;
	mov.b32 	%r18179, %f55;
	shr.u32 	%r18180, %r18179, 23;
	st.local.u32 	[%rd6+24], %rd9663;
	and.b32  	%r18181, %r18180, 31;
	and.b32  	%r18182, %r18180, 224;
	add.s32 	%r18183, %r18182, -128;
	shr.u32 	%r18184, %r18183, 5;
	mul.wide.u32 	%rd8523, %r18184, 4;
	sub.s64 	%rd8524, %rd6, %rd8523;
	ld.local.u32 	%r20446, [%rd8524+24];
	ld.local.u32 	%r20447, [%rd8524+20];
	setp.eq.s32 	%p3685, %r18181, 0;
	@%p3685 bra 	$L__BB0_1639;
	mov.b32 	%r18185, %f55;
	shr.u32 	%r18186, %r18185, 23;
	and.b32  	%r18187, %r18186, 31;
	shf.l.wrap.b32 	%r20446, %r20447, %r20446, %r18187;
	and.b32  	%r18188, %r18186, 224;
	add.s32 	%r18189, %r18188, -128;
	shr.u32 	%r18190, %r18189, 5;
	mul.wide.u32 	%rd8525, %r18190, 4;
	sub.s64 	%rd8526, %rd6, %rd8525;
	ld.local.u32 	%r18191, [%rd8526+16];
	shf.l.wrap.b32 	%r20447, %r18191, %r20447, %r18187;
$L__BB0_1639:
	shr.u32 	%r18192, %r20446, 30;
	shf.l.wrap.b32 	%r18193, %r20447, %r20446, 2;
	shl.b32 	%r18194, %r20447, 2;
	shr.u32 	%r18195, %r18193, 31;
	add.s32 	%r18196, %r18195, %r18192;
	neg.s32 	%r18197, %r18196;
	mov.b32 	%r18198, %f55;
	setp.lt.s32 	%p3686, %r18198, 0;
	selp.b32 	%r20448, %r18197, %r18196, %p3686;
	xor.b32  	%r18199, %r18193, %r18198;
	shr.s32 	%r18200, %r18193, 31;
	xor.b32  	%r18201, %r18200, %r18193;
	xor.b32  	%r18202, %r18200, %r18194;
	cvt.u64.u32 	%rd8527, %r18201;
	shl.b64 	%rd8528, %rd8527, 32;
	cvt.u64.u32 	%rd8529, %r18202;
	or.b64  	%rd8530, %rd8528, %rd8529;
	cvt.rn.f64.s64 	%fd1235, %rd8530;
	mul.f64 	%fd1236, %fd1235, 0d3BF921FB54442D19;
	cvt.rn.f32.f64 	%f10518, %fd1236;
	neg.f32 	%f10519, %f10518;
	setp.lt.s32 	%p3687, %r18199, 0;
	selp.f32 	%f11632, %f10519, %f10518, %p3687;
	bra.uni 	$L__BB0_1641;
$L__BB0_1640:
	mov.f32 	%f10520, 0f00000000;
	mul.rn.f32 	%f11632, %f55, %f10520;
	mov.b32 	%r20448, 0;
$L__BB0_1641:
	abs.f32 	%f10522, %f55;
	setp.ltu.f32 	%p3688, %f10522, 0f47CE4780;
	add.s32 	%r18204, %r20448, 1;
	mul.rn.f32 	%f10523, %f11632, %f11632;
	and.b32  	%r18205, %r20448, 1;
	setp.eq.b32 	%p3689, %r18205, 1;
	selp.f32 	%f10524, %f11632, 0f3F800000, %p3689;
	fma.rn.f32 	%f10525, %f10523, %f10524, 0f00000000;
	fma.rn.f32 	%f10526, %f10523, 0f37CBAC00, 0fBAB607ED;
	selp.f32 	%f10527, 0fB94D4153, %f10526, %p3689;
	selp.f32 	%f10528, 0f3C0885E4, 0f3D2AAABB, %p3689;
	fma.rn.f32 	%f10529, %f10527, %f10523, %f10528;
	selp.f32 	%f10530, 0fBE2AAAA8, 0fBEFFFFFF, %p3689;
	fma.rn.f32 	%f10531, %f10529, %f10523, %f10530;
	fma.rn.f32 	%f10532, %f10531, %f10525, %f10524;
	and.b32  	%r18206, %r18204, 2;
	setp.eq.s32 	%p3690, %r18206, 0;
	mov.f32 	%f10533, 0f00000000;
	sub.f32 	%f10534, %f10533, %f10532;
	selp.f32 	%f10521, %f10532, %f10534, %p3690;
	// begin inline asm
	{  cvt.rn.f16.f32 %rs4927, %f10521;}

	// end inline asm
	mov.u32 	%r20452, %r20580;
	mov.f32 	%f11633, %f11665;
	@%p3688 bra 	$L__BB0_1649;
	setp.eq.f32 	%p3691, %f10522, 0f7F800000;
	@%p3691 bra 	$L__BB0_1648;
	mov.b64 	%rd9666, 0;
	mov.b32 	%r20449, 0;
	mov.u64 	%rd9664, __cudart_i2opi_f;
	mov.b32 	%r18209, %f55;
	shl.b32 	%r18210, %r18209, 8;
	or.b32  	%r18211, %r18210, -2147483648;
	mov.u64 	%rd9665, %rd5;
$L__BB0_1644:
	.pragma "nounroll";
	ld.global.nc.u32 	%r18208, [%rd9664];
	mad.wide.u32 	%rd8533, %r18208, %r18211, %rd9666;
	shr.u64 	%rd9666, %rd8533, 32;
	st.local.u32 	[%rd9665], %rd8533;
	add.s32 	%r20449, %r20449, 1;
	add.s64 	%rd9665, %rd9665, 4;
	add.s64 	%rd9664, %rd9664, 4;
	setp.ne.s32 	%p3692, %r20449, 6;
	@%p3692 bra 	$L__BB0_1644;
	mov.b32 	%r18212, %f55;
	shr.u32 	%r18213, %r18212, 23;
	st.local.u32 	[%rd5+24], %rd9666;
	and.b32  	%r18214, %r18213, 31;
	and.b32  	%r18215, %r18213, 224;
	add.s32 	%r18216, %r18215, -128;
	shr.u32 	%r18217, %r18216, 5;
	mul.wide.u32 	%rd8534, %r18217, 4;
	sub.s64 	%rd8535, %rd5, %rd8534;
	ld.local.u32 	%r20450, [%rd8535+24];
	ld.local.u32 	%r20451, [%rd8535+20];
	setp.eq.s32 	%p3693, %r18214, 0;
	@%p3693 bra 	$L__BB0_1647;
	mov.b32 	%r18218, %f55;
	shr.u32 	%r18219, %r18218, 23;
	and.b32  	%r18220, %r18219, 31;
	shf.l.wrap.b32 	%r20450, %r20451, %r20450, %r18220;
	and.b32  	%r18221, %r18219, 224;
	add.s32 	%r18222, %r18221, -128;
	shr.u32 	%r18223, %r18222, 5;
	mul.wide.u32 	%rd8536, %r18223, 4;
	sub.s64 	%rd8537, %rd5, %rd8536;
	ld.local.u32 	%r18224, [%rd8537+16];
	shf.l.wrap.b32 	%r20451, %r18224, %r20451, %r18220;
$L__BB0_1647:
	shr.u32 	%r18225, %r20450, 30;
	shf.l.wrap.b32 	%r18226, %r20451, %r20450, 2;
	shl.b32 	%r18227, %r20451, 2;
	shr.u32 	%r18228, %r18226, 31;
	add.s32 	%r18229, %r18228, %r18225;
	neg.s32 	%r18230, %r18229;
	mov.b32 	%r18231, %f55;
	setp.lt.s32 	%p3694, %r18231, 0;
	selp.b32 	%r20452, %r18230, %r18229, %p3694;
	xor.b32  	%r18232, %r18226, %r18231;
	shr.s32 	%r18233, %r18226, 31;
	xor.b32  	%r18234, %r18233, %r18226;
	xor.b32  	%r18235, %r18233, %r18227;
	cvt.u64.u32 	%rd8538, %r18234;
	shl.b64 	%rd8539, %rd8538, 32;
	cvt.u64.u32 	%rd8540, %r18235;
	or.b64  	%rd8541, %rd8539, %rd8540;
	cvt.rn.f64.s64 	%fd1237, %rd8541;
	mul.f64 	%fd1238, %fd1237, 0d3BF921FB54442D19;
	cvt.rn.f32.f64 	%f10536, %fd1238;
	neg.f32 	%f10537, %f10536;
	setp.lt.s32 	%p3695, %r18232, 0;
	selp.f32 	%f11633, %f10537, %f10536, %p3695;
	bra.uni 	$L__BB0_1649;
$L__BB0_1648:
	mov.f32 	%f10538, 0f00000000;
	mul.rn.f32 	%f11633, %f55, %f10538;
	mov.b32 	%r20452, 0;
$L__BB0_1649:
	abs.f32 	%f10540, %f64;
	setp.ltu.f32 	%p3696, %f10540, 0f47CE4780;
	mul.rn.f32 	%f10541, %f11633, %f11633;
	and.b32  	%r18237, %r20452, 1;
	setp.eq.b32 	%p3697, %r18237, 1;
	selp.f32 	%f10542, 0f3F800000, %f11633, %p3697;
	fma.rn.f32 	%f10543, %f10541, %f10542, 0f00000000;
	fma.rn.f32 	%f10544, %f10541, 0f37CBAC00, 0fBAB607ED;
	selp.f32 	%f10545, %f10544, 0fB94D4153, %p3697;
	selp.f32 	%f10546, 0f3D2AAABB, 0f3C0885E4, %p3697;
	fma.rn.f32 	%f10547, %f10545, %f10541, %f10546;
	selp.f32 	%f10548, 0fBEFFFFFF, 0fBE2AAAA8, %p3697;
	fma.rn.f32 	%f10549, %f10547, %f10541, %f10548;
	fma.rn.f32 	%f10550, %f10549, %f10543, %f10542;
	and.b32  	%r18238, %r20452, 2;
	setp.eq.s32 	%p3698, %r18238, 0;
	mov.f32 	%f10551, 0f00000000;
	sub.f32 	%f10552, %f10551, %f10550;
	selp.f32 	%f10553, %f10550, %f10552, %p3698;
	neg.f32 	%f10539, %f10553;
	// begin inline asm
	{  cvt.rn.f16.f32 %rs4928, %f10539;}

	// end inline asm
	ld.global.u16 	%rs4936, [%rd36+3264];
	ld.global.u16 	%rs4930, [%rd37+3264];
	// begin inline asm
	{mul.f16 %rs4929,%rs4930,%rs4928;
}
	// end inline asm
	// begin inline asm
	{mul.f16 %rs4932,%rs2982,%rs4929;
}
	// end inline asm
	// begin inline asm
	{fma.rn.f16 %rs4935,%rs4936,%rs4927,%rs4932;
}
	// end inline asm
	st.shared.u16 	[%r50+3264], %rs4935;
	// begin inline asm
	{mul.f16 %rs4939,%rs4930,%rs4927;
}
	// end inline asm
	// begin inline asm
	{fma.rn.f16 %rs4942,%rs4936,%rs4928,%rs4939;
}
	// end inline asm
	st.shared.u16 	[%r50+11456], %rs4942;
	mov.u32 	%r20456, %r20588;
	mov.f32 	%f11634, %f11667;
	@%p3696 bra 	$L__BB0_1657;
	setp.eq.f32 	%p3699, %f10540, 0f7F800000;
	@%p3699 bra 	$L__BB0_1656;
	mov.b64 	%rd9669, 0;
	mov.b32 	%r20453, 0;
	mov.u64 	%rd9667, __cudart_i2opi_f;
	mov.b32 	%r18241, %f64;
	shl.b32 	%r18242, %r18241, 8;
	or.b32  	%r18243, %r18242, -2147483648;
	mov.u64 	%rd9668, %rd6;
$L__BB0_1652:
	.pragma "nounroll";
	ld.global.nc.u32 	%r18240, [%rd9667];
	mad.wide.u32 	%rd8544, %r18240, %r18243, %rd9669;
	shr.u64 	%rd9669, %rd8544, 32;
	st.local.u32 	[%rd9668], %rd8544;
	add.s32 	%r20453, %r20453, 1;
	add.s64 	%rd9668, %rd9668, 4;
	add.s64 	%rd9667, %rd9667, 4;
	setp.ne.s32 	%p3700, %r20453, 6;
	@%p3700 bra 	$L__BB0_1652;
	mov.b32 	%r18244, %f64;
	shr.u32 	%r18245, %r18244, 23;
	st.local.u32 	[%rd6+24], %rd9669;
	and.b32  	%r18246, %r18245, 31;
	and.b32  	%r18247, %r18245, 224;
	add.s32 	%r18248, %r18247, -128;
	shr.u32 	%r18249, %r18248, 5;
	mul.wide.u32 	%rd8545, %r18249, 4;
	sub.s64 	%rd8546, %rd6, %rd8545;
	ld.local.u32 	%r20454, [%rd8546+24];
	ld.local.u32 	%r20455, [%rd8546+20];
	setp.eq.s32 	%p3701, %r18246, 0;
	@%p3701 bra 	$L__BB0_1655;
	mov.b32 	%r18250, %f64;
	shr.u32 	%r18251, %r18250, 23;
	and.b32  	%r18252, %r18251, 31;
	shf.l.wrap.b32 	%r20454, %r20455, %r20454, %r18252;
	and.b32  	%r18253, %r18251, 224;
	add.s32 	%r18254, %r18253, -128;
	shr.u32 	%r18255, %r18254, 5;
	mul.wide.u32 	%rd8547, %r18255, 4;
	sub.s64 	%rd8548, %rd6, %rd8547;
	ld.local.u32 	%r18256, [%rd8548+16];
	shf.l.wrap.b32 	%r20455, %r18256, %r20455, %r18252;
$L__BB0_1655:
	shr.u32 	%r18257, %r20454, 30;
	shf.l.wrap.b32 	%r18258, %r20455, %r20454, 2;
	shl.b32 	%r18259, %r20455, 2;
	shr.u32 	%r18260, %r18258, 31;
	add.s32 	%r18261, %r18260, %r18257;
	neg.s32 	%r18262, %r18261;
	mov.b32 	%r18263, %f64;
	setp.lt.s32 	%p3702, %r18263, 0;
	selp.b32 	%r20456, %r18262, %r18261, %p3702;
	xor.b32  	%r18264, %r18258, %r18263;
	shr.s32 	%r18265, %r18258, 31;
	xor.b32  	%r18266, %r18265, %r18258;
	xor.b32  	%r18267, %r18265, %r18259;
	cvt.u64.u32 	%rd8549, %r18266;
	shl.b64 	%rd8550, %rd8549, 32;
	cvt.u64.u32 	%rd8551, %r18267;
	or.b64  	%rd8552, %rd8550, %rd8551;
	cvt.rn.f64.s64 	%fd1239, %rd8552;
	mul.f64 	%fd1240, %fd1239, 0d3BF921FB54442D19;
	cvt.rn.f32.f64 	%f10555, %fd1240;
	neg.f32 	%f10556, %f10555;
	setp.lt.s32 	%p3703, %r18264, 0;
	selp.f32 	%f11634, %f10556, %f10555, %p3703;
	bra.uni 	$L__BB0_1657;
$L__BB0_1656:
	mov.f32 	%f10557, 0f00000000;
	mul.rn.f32 	%f11634, %f64, %f10557;
	mov.b32 	%r20456, 0;
$L__BB0_1657:
	abs.f32 	%f10559, %f64;
	setp.ltu.f32 	%p3704, %f10559, 0f47CE4780;
	add.s32 	%r18269, %r20456, 1;
	mul.rn.f32 	%f10560, %f11634, %f11634;
	and.b32  	%r18270, %r20456, 1;
	setp.eq.b32 	%p3705, %r18270, 1;
	selp.f32 	%f10561, %f11634, 0f3F800000, %p3705;
	fma.rn.f32 	%f10562, %f10560, %f10561, 0f00000000;
	fma.rn.f32 	%f10563, %f10560, 0f37CBAC00, 0fBAB607ED;
	selp.f32 	%f10564, 0fB94D4153, %f10563, %p3705;
	selp.f32 	%f10565, 0f3C0885E4, 0f3D2AAABB, %p3705;
	fma.rn.f32 	%f10566, %f10564, %f10560, %f10565;
	selp.f32 	%f10567, 0fBE2AAAA8, 0fBEFFFFFF, %p3705;
	fma.rn.f32 	%f10568, %f10566, %f10560, %f10567;
	fma.rn.f32 	%f10569, %f10568, %f10562, %f10561;
	and.b32  	%r18271, %r18269, 2;
	setp.eq.s32 	%p3706, %r18271, 0;
	mov.f32 	%f10570, 0f00000000;
	sub.f32 	%f10571, %f10570, %f10569;
	selp.f32 	%f10558, %f10569, %f10571, %p3706;
	// begin inline asm
	{  cvt.rn.f16.f32 %rs4946, %f10558;}

	// end inline asm
	mov.u32 	%r20460, %r20588;
	mov.f32 	%f11635, %f11667;
	@%p3704 bra 	$L__BB0_1665;
	setp.eq.f32 	%p3707, %f10559, 0f7F800000;
	@%p3707 bra 	$L__BB0_1664;
	mov.b64 	%rd9672, 0;
	mov.b32 	%r20457, 0;
	mov.u64 	%rd9670, __cudart_i2opi_f;
	mov.b32 	%r18274, %f64;
	shl.b32 	%r18275, %r18274, 8;
	or.b32  	%r18276, %r18275, -2147483648;
	mov.u64 	%rd9671, %rd5;
$L__BB0_1660:
	.pragma "nounroll";
	ld.global.nc.u32 	%r18273, [%rd9670];
	mad.wide.u32 	%rd8555, %r18273, %r18276, %rd9672;
	shr.u64 	%rd9672, %rd8555, 32;
	st.local.u32 	[%rd9671], %rd8555;
	add.s32 	%r20457, %r20457, 1;
	add.s64 	%rd9671, %rd9671, 4;
	add.s64 	%rd9670, %rd9670, 4;
	setp.ne.s32 	%p3708, %r20457, 6;
	@%p3708 bra 	$L__BB0_1660;
	mov.b32 	%r18277, %f64;
	shr.u32 	%r18278, %r18277, 23;
	st.local.u32 	[%rd5+24], %rd9672;
	and.b32  	%r18279, %r18278, 31;
	and.b32  	%r18280, %r18278, 224;
	add.s32 	%r18281, %r18280, -128;
	shr.u32 	%r18282, %r18281, 5;
	mul.wide.u32 	%rd8556, %r18282, 4;
	sub.s64 	%rd8557, %rd5, %rd8556;
	ld.local.u32 	%r20458, [%rd8557+24];
	ld.local.u32 	%r20459, [%rd8557+20];
	setp.eq.s32 	%p3709, %r18279, 0;
	@%p3709 bra 	$L__BB0_1663;
	mov.b32 	%r18283, %f64;
	shr.u32 	%r18284, %r18283, 23;
	and.b32  	%r18285, %r18284, 31;
	shf.l.wrap.b32 	%r20458, %r20459, %r20458, %r18285;
	and.b32  	%r18286, %r18284, 224;
	add.s32 	%r18287, %r18286, -128;
	shr.u32 	%r18288, %r18287, 5;
	mul.wide.u32 	%rd8558, %r18288, 4;
	sub.s64 	%rd8559, %rd5, %rd8558;
	ld.local.u32 	%r18289, [%rd8559+16];
	shf.l.wrap.b32 	%r20459, %r18289, %r20459, %r18285;
$L__BB0_1663:
	shr.u32 	%r18290, %r20458, 30;
	shf.l.wrap.b32 	%r18291, %r20459, %r20458, 2;
	shl.b32 	%r18292, %r20459, 2;
	shr.u32 	%r18293, %r18291, 31;
	add.s32 	%r18294, %r18293, %r18290;
	neg.s32 	%r18295, %r18294;
	mov.b32 	%r18296, %f64;
	setp.lt.s32 	%p3710, %r18296, 0;
	selp.b32 	%r20460, %r18295, %r18294, %p3710;
	xor.b32  	%r18297, %r18291, %r18296;
	shr.s32 	%r18298, %r18291, 31;
	xor.b32  	%r18299, %r18298, %r18291;
	xor.b32  	%r18300, %r18298, %r18292;
	cvt.u64.u32 	%rd8560, %r18299;
	shl.b64 	%rd8561, %rd8560, 32;
	cvt.u64.u32 	%rd8562, %r18300;
	or.b64  	%rd8563, %rd8561, %rd8562;
	cvt.rn.f64.s64 	%fd1241, %rd8563;
	mul.f64 	%fd1242, %fd1241, 0d3BF921FB54442D19;
	cvt.rn.f32.f64 	%f10573, %fd1242;
	neg.f32 	%f10574, %f10573;
	setp.lt.s32 	%p3711, %r18297, 0;
	selp.f32 	%f11635, %f10574, %f10573, %p3711;
	bra.uni 	$L__BB0_1665;
$L__BB0_1664:
	mov.f32 	%f10575, 0f00000000;
	mul.rn.f32 	%f11635, %f64, %f10575;
	mov.b32 	%r20460, 0;
$L__BB0_1665:
	abs.f32 	%f10577, %f74;
	setp.ltu.f32 	%p3712, %f10577, 0f47CE4780;
	mul.rn.f32 	%f10578, %f11635, %f11635;
	and.b32  	%r18302, %r20460, 1;
	setp.eq.b32 	%p3713, %r18302, 1;
	selp.f32 	%f10579, 0f3F800000, %f11635, %p3713;
	fma.rn.f32 	%f10580, %f10578, %f10579, 0f00000000;
	fma.rn.f32 	%f10581, %f10578, 0f37CBAC00, 0fBAB607ED;
	selp.f32 	%f10582, %f10581, 0fB94D4153, %p3713;
	selp.f32 	%f10583, 0f3D2AAABB, 0f3C0885E4, %p3713;
	fma.rn.f32 	%f10584, %f10582, %f10578, %f10583;
	selp.f32 	%f10585, 0fBEFFFFFF, 0fBE2AAAA8, %p3713;
	fma.rn.f32 	%f10586, %f10584, %f10578, %f10585;
	fma.rn.f32 	%f10587, %f10586, %f10580, %f10579;
	and.b32  	%r18303, %r20460, 2;
	setp.eq.s32 	%p3714, %r18303, 0;
	mov.f32 	%f10588, 0f00000000;
	sub.f32 	%f10589, %f10588, %f10587;
	selp.f32 	%f10590, %f10587, %f10589, %p3714;
	neg.f32 	%f10576, %f10590;
	// begin inline asm
	{  cvt.rn.f16.f32 %rs4947, %f10576;}

	// end inline asm
	ld.global.u16 	%rs4955, [%rd36+3296];
	ld.global.u16 	%rs4949, [%rd37+3296];
	// begin inline asm
	{mul.f16 %rs4948,%rs4949,%rs4947;
}
	// end inline asm
	// begin inline asm
	{mul.f16 %rs4951,%rs2982,%rs4948;
}
	// end inline asm
	// begin inline asm
	{fma.rn.f16 %rs4954,%rs4955,%rs4946,%rs4951;
}
	// end inline asm
	st.shared.u16 	[%r50+3296], %rs4954;
	// begin inline asm
	{mul.f16 %rs4958,%rs4949,%rs4946;
}
	// end inline asm
	// begin inline asm
	{fma.rn.f16 %rs4961,%rs4955,%rs4947,%rs4958;
}
	// end inline asm
	st.shared.u16 	[%r50+11488], %rs4961;
	mov.u32 	%r20464, %r20596;
	mov.f32 	%f11636, %f11669;
	@%p3712 bra 	$L__BB0_1673;
	setp.eq.f32 	%p3715, %f10577, 0f7F800000;
	@%p3715 bra 	$L__BB0_1672;
	mov.b64 	%rd9675, 0;
	mov.b32 	%r20461, 0;
	mov.u64 	%rd9673, __cudart_i2opi_f;
	mov.b32 	%r18306, %f74;
	shl.b32 	%r18307, %r18306, 8;
	or.b32  	%r18308, %r18307, -2147483648;
	mov.u64 	%rd9674, %rd6;
$L__BB0_1668:
	.pragma "nounroll";
	ld.global.nc.u32 	%r18305, [%rd9673];
	mad.wide.u32 	%rd8566, %r18305, %r18308, %rd9675;
	shr.u64 	%rd9675, %rd8566, 32;
	st.local.u32 	[%rd9674], %rd8566;
	add.s32 	%r20461, %r20461, 1;
	add.s64 	%rd9674, %rd9674, 4;
	add.s64 	%rd9673, %rd9673, 4;
	setp.ne.s32 	%p3716, %r20461, 6;
	@%p3716 bra 	$L__BB0_1668;
	mov.b32 	%r18309, %f74;
	shr.u32 	%r18310, %r18309, 23;
	st.local.u32 	[%rd6+24], %rd9675;
	and.b32  	%r18311, %r18310, 31;
	and.b32  	%r18312, %r18310, 224;
	add.s32 	%r18313, %r18312, -128;
	shr.u32 	%r18314, %r18313, 5;
	mul.wide.u32 	%rd8567, %r18314, 4;
	sub.s64 	%rd8568, %rd6, %rd8567;
	ld.local.u32 	%r20462, [%rd8568+24];
	ld.local.u32 	%r20463, [%rd8568+20];
	setp.eq.s32 	%p3717, %r18311, 0;
	@%p3717 bra 	$L__BB0_1671;
	mov.b32 	%r18315, %f74;
	shr.u32 	%r18316, %r18315, 23;
	and.b32  	%r18317, %r18316, 31;
	shf.l.wrap.b32 	%r20462, %r20463, %r20462, %r18317;
	and.b32  	%r18318, %r18316, 224;
	add.s32 	%r18319, %r18318, -128;
	shr.u32 	%r18320, %r18319, 5;
	mul.wide.u32 	%rd8569, %r18320, 4;
	sub.s64 	%rd8570, %rd6, %rd8569;
	ld.local.u32 	%r18321, [%rd8570+16];
	shf.l.wrap.b32 	%r20463, %r18321, %r20463, %r18317;
$L__BB0_1671:
	shr.u32 	%r18322, %r20462, 30;
	shf.l.wrap.b32 	%r18323, %r20463, %r20462, 2;
	shl.b32 	%r18324, %r20463, 2;
	shr.u32 	%r18325, %r18323, 31;
	add.s32 	%r18326, %r18325, %r18322;
	neg.s32 	%r18327, %r18326;
	mov.b32 	%r18328, %f74;
	setp.lt.s32 	%p3718, %r18328, 0;
	selp.b32 	%r20464, %r18327, %r18326, %p3718;
	xor.b32  	%r18329, %r18323, %r18328;
	shr.s32 	%r18330, %r18323, 31;
	xor.b32  	%r18331, %r18330, %r18323;
	xor.b32  	%r18332, %r18330, %r18324;
	cvt.u64.u32 	%rd8571, %r18331;
	shl.b64 	%rd8572, %rd8571, 32;
	cvt.u64.u32 	%rd8573, %r18332;
	or.b64  	%rd8574, %rd8572, %rd8573;
	cvt.rn.f64.s64 	%fd1243, %rd8574;
	mul.f64 	%fd1244, %fd1243, 0d3BF921FB54442D19;
	cvt.rn.f32.f64 	%f10592, %fd1244;
	neg.f32 	%f10593, %f10592;
	setp.lt.s32 	%p3719, %r18329, 0;
	selp.f32 	%f11636, %f10593, %f10592, %p3719;
	bra.uni 	$L__BB0_1673;
$L__BB0_1672:
	mov.f32 	%f10594, 0f00000000;
	mul.rn.f32 	%f11636, %f74, %f10594;
	mov.b32 	%r20464, 0;
$L__BB0_1673:
	abs.f32 	%f10596, %f74;
	setp.ltu.f32 	%p3720, %f10596, 0f47CE4780;
	add.s32 	%r18334, %r20464, 1;
	mul.rn.f32 	%f10597, %f11636, %f11636;
	and.b32  	%r18335, %r20464, 1;
	setp.eq.b32 	%p3721, %r18335, 1;
	selp.f32 	%f10598, %f11636, 0f3F800000, %p3721;
	fma.rn.f32 	%f10599, %f10597, %f10598, 0f00000000;
	fma.rn.f32 	%f10600, %f10597, 0f37CBAC00, 0fBAB607ED;
	selp.f32 	%f10601, 0fB94D4153, %f10600, %p3721;
	selp.f32 	%f10602, 0f3C0885E4, 0f3D2AAABB, %p3721;
	fma.rn.f32 	%f10603, %f10601, %f10597, %f10602;
	selp.f32 	%f10604, 0fBE2AAAA8, 0fBEFFFFFF, %p3721;
	fma.rn.f32 	%f10605, %f10603, %f10597, %f10604;
	fma.rn.f32 	%f10606, %f10605, %f10599, %f10598;
	and.b32  	%r18336, %r18334, 2;
	setp.eq.s32 	%p3722, %r18336, 0;
	mov.f32 	%f10607, 0f00000000;
	sub.f32 	%f10608, %f10607, %f10606;
	selp.f32 	%f10595, %f10606, %f10608, %p3722;
	// begin inline asm
	{  cvt.rn.f16.f32 %rs4965, %f10595;}

	// end inline asm
	mov.u32 	%r20468, %r20596;
	mov.f32 	%f11637, %f11669;
	@%p3720 bra 	$L__BB0_1681;
	setp.eq.f32 	%p3723, %f10596, 0f7F800000;
	@%p3723 bra 	$L__BB0_1680;
	mov.b64 	%rd9678, 0;
	mov.b32 	%r20465, 0;
	mov.u64 	%rd9676, __cudart_i2opi_f;
	mov.b32 	%r18339, %f74;
	shl.b32 	%r18340, %r18339, 8;
	or.b32  	%r18341, %r18340, -2147483648;
	mov.u64 	%rd9677, %rd5;
$L__BB0_1676:
	.pragma "nounroll";
	ld.global.nc.u32 	%r18338, [%rd9676];
	mad.wide.u32 	%rd8577, %r18338, %r18341, %rd9678;
	shr.u64 	%rd9678, %rd8577, 32;
	st.local.u32 	[%rd9677], %rd8577;
	add.s32 	%r20465, %r20465, 1;
	add.s64 	%rd9677, %rd9677, 4;
	add.s64 	%rd9676, %rd9676, 4;
	setp.ne.s32 	%p3724, %r20465, 6;
	@%p3724 bra 	$L__BB0_1676;
	mov.b32 	%r18342, %f74;
	shr.u32 	%r18343, %r18342, 23;
	st.local.u32 	[%rd5+24], %rd9678;
	and.b32  	%r18344, %r18343, 31;
	and.b32  	%r18345, %r18343, 224;
	add.s32 	%r18346, %r18345, -128;
	shr.u32 	%r18347, %r18346, 5;
	mul.wide.u32 	%rd8578, %r18347, 4;
	sub.s64 	%rd8579, %rd5, %rd8578;
	ld.local.u32 	%r20466, [%rd8579+24];
	ld.local.u32 	%r20467, [%rd8579+20];
	setp.eq.s32 	%p3725, %r18344, 0;
	@%p3725 bra 	$L__BB0_1679;
	mov.b32 	%r18348, %f74;
	shr.u32 	%r18349, %r18348, 23;
	and.b32  	%r18350, %r18349, 31;
	shf.l.wrap.b32 	%r20466, %r20467, %r20466, %r18350;
	and.b32  	%r18351, %r18349, 224;
	add.s32 	%r18352, %r18351, -128;
	shr.u32 	%r18353, %r18352, 5;
	mul.wide.u32 	%rd8580, %r18353, 4;
	sub.s64 	%rd8581, %rd5, %rd8580;
	ld.local.u32 	%r18354, [%rd8581+16];
	shf.l.wrap.b32 	%r20467, %r18354, %r20467, %r18350;
$L__BB0_1679:
	shr.u32 	%r18355, %r20466, 30;
	shf.l.wrap.b32 	%r18356, %r20467, %r20466, 2;
	shl.b32 	%r18357, %r20467, 2;
	shr.u32 	%r18358, %r18356, 31;
	add.s32 	%r18359, %r18358, %r18355;
	neg.s32 	%r18360, %r18359;
	mov.b32 	%r18361, %f74;
	setp.lt.s32 	%p3726, %r18361, 0;
	selp.b32 	%r20468, %r18360, %r18359, %p3726;
	xor.b32  	%r18362, %r18356, %r18361;
	shr.s32 	%r18363, %r18356, 31;
	xor.b32  	%r18364, %r18363, %r18356;
	xor.b32  	%r18365, %r18363, %r18357;
	cvt.u64.u32 	%rd8582, %r18364;
	shl.b64 	%rd8583, %rd8582, 32;
	cvt.u64.u32 	%rd8584, %r18365;
	or.b64  	%rd8585, %rd8583, %rd8584;
	cvt.rn.f64.s64 	%fd1245, %rd8585;
	mul.f64 	%fd1246, %fd1245, 0d3BF921FB54442D19;
	cvt.rn.f32.f64 	%f10610, %fd1246;
	neg.f32 	%f10611, %f10610;
	setp.lt.s32 	%p3727, %r18362, 0;
	selp.f32 	%f11637, %f10611, %f10610, %p3727;
	bra.uni 	$L__BB0_1681;
$L__BB0_1680:
	mov.f32 	%f10612, 0f00000000;
	mul.rn.f32 	%f11637, %f74, %f10612;
	mov.b32 	%r20468, 0;
$L__BB0_1681:
	abs.f32 	%f10614, %f84;
	setp.ltu.f32 	%p3728, %f10614, 0f47CE4780;
	mul.rn.f32 	%f10615, %f11637, %f11637;
	and.b32  	%r18367, %r20468, 1;
	setp.eq.b32 	%p3729, %r18367, 1;
	selp.f32 	%f10616, 0f3F800000, %f11637, %p3729;
	fma.rn.f32 	%f10617, %f10615, %f10616, 0f00000000;
	fma.rn.f32 	%f10618, %f10615, 0f37CBAC00, 0fBAB607ED;
	selp.f32 	%f10619, %f10618, 0fB94D4153, %p3729;
	selp.f32 	%f10620, 0f3D2AAABB, 0f3C0885E4, %p3729;
	fma.rn.f32 	%f10621, %f10619, %f10615, %f10620;
	selp.f32 	%f10622, 0fBEFFFFFF, 0fBE2AAAA8, %p3729;
	fma.rn.f32 	%f10623, %f10621, %f10615, %f10622;
	fma.rn.f32 	%f10624, %f10623, %f10617, %f10616;
	and.b32  	%r18368, %r20468, 2;
	setp.eq.s32 	%p3730, %r18368, 0;
	mov.f32 	%f10625, 0f00000000;
	sub.f32 	%f10626, %f10625, %f10624;
	selp.f32 	%f10627, %f10624, %f10626, %p3730;
	neg.f32 	%f10613, %f10627;
	// begin inline asm
	{  cvt.rn.f16.f32 %rs4966, %f10613;}

	// end inline asm
	ld.global.u16 	%rs4974, [%rd36+3328];
	ld.global.u16 	%rs4968, [%rd37+3328];
	// begin inline asm
	{mul.f16 %rs4967,%rs4968,%rs4966;
}
	// end inline asm
	// begin inline asm
	{mul.f16 %rs4970,%rs2982,%rs4967;
}
	// end inline asm
	// begin inline asm
	{fma.rn.f16 %rs4973,%rs4974,%rs4965,%rs4970;
}
	// end inline asm
	st.shared.u16 	[%r50+3328], %rs4973;
	// begin inline asm
	{mul.f16 %rs4977,%rs4968,%rs4965;
}
	// end inline asm
	// begin inline asm
	{fma.rn.f16 %rs4980,%rs4974,%rs4966,%rs4977;
}
	// end inline asm
	st.shared.u16 	[%r50+11520], %rs4980;
	mov.u32 	%r20472, %r20604;
	mov.f32 	%f11638, %f11671;
	@%p3728 bra 	$L__BB0_1689;
	setp.eq.f32 	%p3731, %f10614, 0f7F800000;
	@%p3731 bra 	$L__BB0_1688;
	mov.b64 	%rd9681, 0;
	mov.b32 	%r20469, 0;
	mov.u64 	%rd9679, __cudart_i2opi_f;
	mov.b32 	%r18371, %f84;
	shl.b32 	%r18372, %r18371, 8;
	or.b32  	%r18373, %r18372, -2147483648;
	mov.u64 	%rd9680, %rd6;
$L__BB0_1684:
	.pragma "nounroll";
	ld.global.nc.u32 	%r18370, [%rd9679];
	mad.wide.u32 	%rd8588, %r18370, %r18373, %rd9681;
	shr.u64 	%rd9681, %rd8588, 32;
	st.local.u32 	[%rd9680], %rd8588;
	add.s32 	%r20469, %r20469, 1;
	add.s64 	%rd9680, %rd9680, 4;
	add.s64 	%rd9679, %rd9679, 4;
	setp.ne.s32 	%p3732, %r20469, 6;
	@%p3732 bra 	$L__BB0_1684;
	mov.b32 	%r18374, %f84;
	shr.u32 	%r18375, %r18374, 23;
	st.local.u32 	[%rd6+24], %rd9681;
	and.b32  	%r18376, %r18375, 31;
	and.b32  	%r18377, %r18375, 224;
	add.s32 	%r18378, %r18377, -128;
	shr.u32 	%r18379, %r18378, 5;
	mul.wide.u32 	%rd8589, %r18379, 4;
	sub.s64 	%rd8590, %rd6, %rd8589;
	ld.local.u32 	%r20470, [%rd8590+24];
	ld.local.u32 	%r20471, [%rd8590+20];
	setp.eq.s32 	%p3733, %r18376, 0;
	@%p3733 bra 	$L__BB0_1687;
	mov.b32 	%r18380, %f84;
	shr.u32 	%r18381, %r18380, 23;
	and.b32  	%r18382, %r18381, 31;
	shf.l.wrap.b32 	%r20470, %r20471, %r20470, %r18382;
	and.b32  	%r18383, %r18381, 224;
	add.s32 	%r18384, %r18383, -128;
	shr.u32 	%r18385, %r18384, 5;
	mul.wide.u32 	%rd8591, %r18385, 4;
	sub.s64 	%rd8592, %rd6, %rd8591;
	ld.local.u32 	%r18386, [%rd8592+16];
	shf.l.wrap.b32 	%r20471, %r18386, %r20471, %r18382;
$L__BB0_1687:
	shr.u32 	%r18387, %r20470, 30;
	shf.l.wrap.b32 	%r18388, %r20471, %r20470, 2;
	shl.b32 	%r18389, %r20471, 2;
	shr.u32 	%r18390, %r18388, 31;
	add.s32 	%r18391, %r18390, %r18387;
	neg.s32 	%r18392, %r18391;
	mov.b32 	%r18393, %f84;
	setp.lt.s32 	%p3734, %r18393, 0;
	selp.b32 	%r20472, %r18392, %r18391, %p3734;
	xor.b32  	%r18394, %r18388, %r18393;
	shr.s32 	%r18395, %r18388, 31;
	xor.b32  	%r18396, %r18395, %r18388;
	xor.b32  	%r18397, %r18395, %r18389;
	cvt.u64.u32 	%rd8593, %r18396;
	shl.b64 	%rd8594, %rd8593, 32;
	cvt.u64.u32 	%rd8595, %r18397;
	or.b64  	%rd8596, %rd8594, %rd8595;
	cvt.rn.f64.s64 	%fd1247, %rd8596;
	mul.f64 	%fd1248, %fd1247, 0d3BF921FB54442D19;
	cvt.rn.f32.f64 	%f10629, %fd1248;
	neg.f32 	%f10630, %f10629;
	setp.lt.s32 	%p3735, %r18394, 0;
	selp.f32 	%f11638, %f10630, %f10629, %p3735;
	bra.uni 	$L__BB0_1689;
$L__BB0_1688:
	mov.f32 	%f10631, 0f00000000;
	mul.rn.f32 	%f11638, %f84, %f10631;
	mov.b32 	%r20472, 0;
$L__BB0_1689:
	abs.f32 	%f10633, %f84;
	setp.ltu.f32 	%p3736, %f10633, 0f47CE4780;
	add.s32 	%r18399, %r20472, 1;
	mul.rn.f32 	%f10634, %f11638, %f11638;
	and.b32  	%r18400, %r20472, 1;
	setp.eq.b32 	%p3737, %r18400, 1;
	selp.f32 	%f10635, %f11638, 0f3F800000, %p3737;
	fma.rn.f32 	%f10636, %f10634, %f10635, 0f00000000;
	fma.rn.f32 	%f10637, %f10634, 0f37CBAC00, 0fBAB607ED;
	selp.f32 	%f10638, 0fB94D4153, %f10637, %p3737;
	selp.f32 	%f10639, 0f3C0885E4, 0f3D2AAABB, %p3737;
	fma.rn.f32 	%f10640, %f10638, %f10634, %f10639;
	selp.f32 	%f10641, 0fBE2AAAA8, 0fBEFFFFFF, %p3737;
	fma.rn.f32 	%f10642, %f10640, %f10634, %f10641;
	fma.rn.f32 	%f10643, %f10642, %f10636, %f10635;
	and.b32  	%r18401, %r18399, 2;
	setp.eq.s32 	%p3738, %r18401, 0;
	mov.f32 	%f10644, 0f00000000;
	sub.f32 	%f10645, %f10644, %f10643;
	selp.f32 	%f10632, %f10643, %f10645, %p3738;
	// begin inline asm
	{  cvt.rn.f16.f32 %rs4984, %f10632;}

	// end inline asm
	mov.u32 	%r20476, %r20604;
	mov.f32 	%f11639, %f11671;
	@%p3736 bra 	$L__BB0_1697;
	setp.eq.f32 	%p3739, %f10633, 0f7F800000;
	@%p3739 bra 	$L__BB0_1696;
	mov.b64 	%rd9684, 0;
	mov.b32 	%r20473, 0;
	mov.u64 	%rd9682, __cudart_i2opi_f;
	mov.b32 	%r18404, %f84;
	shl.b32 	%r18405, %r18404, 8;
	or.b32  	%r18406, %r18405, -2147483648;
	mov.u64 	%rd9683, %rd5;
$L__BB0_1692:
	.pragma "nounroll";
	ld.global.nc.u32 	%r18403, [%rd9682];
	mad.wide.u32 	%rd8599, %r18403, %r18406, %rd9684;
	shr.u64 	%rd9684, %rd8599, 32;
	st.local.u32 	[%rd9683], %rd8599;
	add.s32 	%r20473, %r20473, 1;
	add.s64 	%rd9683, %rd9683, 4;
	add.s64 	%rd9682, %rd9682, 4;
	setp.ne.s32 	%p3740, %r20473, 6;
	@%p3740 bra 	$L__BB0_1692;
	mov.b32 	%r18407, %f84;
	shr.u32 	%r18408, %r18407, 23;
	st.local.u32 	[%rd5+24], %rd9684;
	and.b32  	%r18409, %r18408, 31;
	and.b32  	%r18410, %r18408, 224;
	add.s32 	%r18411, %r18410, -128;
	shr.u32 	%r18412, %r18411, 5;
	mul.wide.u32 	%rd8600, %r18412, 4;
	sub.s64 	%rd8601, %rd5, %rd8600;
	ld.local.u32 	%r20474, [%rd8601+24];
	ld.local.u32 	%r20475, [%rd8601+20];
	setp.eq.s32 	%p3741, %r18409, 0;
	@%p3741 bra 	$L__BB0_1695;
	mov.b32 	%r18413, %f84;
	shr.u32 	%r18414, %r18413, 23;
	and.b32  	%r18415, %r18414, 31;
	shf.l.wrap.b32 	%r20474, %r20475, %r20474, %r18415;
	and.b32  	%r18416, %r18414, 224;
	add.s32 	%r18417, %r18416, -128;
	shr.u32 	%r18418, %r18417, 5;
	mul.wide.u32 	%rd8602, %r18418, 4;
	sub.s64 	%rd8603, %rd5, %rd8602;
	ld.local.u32 	%r18419, [%rd8603+16];
	shf.l.wrap.b32 	%r20475, %r18419, %r20475, %r18415;
$L__BB0_1695:
	shr.u32 	%r18420, %r20474, 30;
	shf.l.wrap.b32 	%r18421, %r20475, %r20474, 2;
	shl.b32 	%r18422, %r20475, 2;
	shr.u32 	%r18423, %r18421, 31;
	add.s32 	%r18424, %r18423, %r18420;
	neg.s32 	%r18425, %r18424;
	mov.b32 	%r18426, %f84;
	setp.lt.s32 	%p3742, %r18426, 0;
	selp.b32 	%r20476, %r18425, %r18424, %p3742;
	xor.b32  	%r18427, %r18421, %r18426;
	shr.s32 	%r18428, %r18421, 31;
	xor.b32  	%r18429, %r18428, %r18421;
	xor.b32  	%r18430, %r18428, %r18422;
	cvt.u64.u32 	%rd8604, %r18429;
	shl.b64 	%rd8605, %rd8604, 32;
	cvt.u64.u32 	%rd8606, %r18430;
	or.b64  	%rd8607, %rd8605, %rd8606;
	cvt.rn.f64.s64 	%fd1249, %rd8607;
	mul.f64 	%fd1250, %fd1249, 0d3BF921FB54442D19;
	cvt.rn.f32.f64 	%f10647, %fd1250;
	neg.f32 	%f10648, %f10647;
	setp.lt.s32 	%p3743, %r18427, 0;
	selp.f32 	%f11639, %f10648, %f10647, %p3743;
	bra.uni 	$L__BB0_1697;
$L__BB0_1696:
	mov.f32 	%f10649, 0f00000000;
	mul.rn.f32 	%f11639, %f84, %f10649;
	mov.b32 	%r20476, 0;
$L__BB0_1697:
	abs.f32 	%f10651, %f94;
	setp.ltu.f32 	%p3744, %f10651, 0f47CE4780;
	mul.rn.f32 	%f10652, %f11639, %f11639;
	and.b32  	%r18432, %r20476, 1;
	setp.eq.b32 	%p3745, %r18432, 1;
	selp.f32 	%f10653, 0f3F800000, %f11639, %p3745;
	fma.rn.f32 	%f10654, %f10652, %f10653, 0f00000000;
	fma.rn.f32 	%f10655, %f10652, 0f37CBAC00, 0fBAB607ED;
	selp.f32 	%f10656, %f10655, 0fB94D4153, %p3745;
	selp.f32 	%f10657, 0f3D2AAABB, 0f3C0885E4, %p3745;
	fma.rn.f32 	%f10658, %f10656, %f10652, %f10657;
	selp.f32 	%f10659, 0fBEFFFFFF, 0fBE2AAAA8, %p3745;
	fma.rn.f32 	%f10660, %f10658, %f10652, %f10659;
	fma.rn.f32 	%f10661, %f10660, %f10654, %f10653;
	and.b32  	%r18433, %r20476, 2;
	setp.eq.s32 	%p3746, %r18433, 0;
	mov.f32 	%f10662, 0f00000000;
	sub.f32 	%f10663, %f10662, %f10661;
	selp.f32 	%f10664, %f10661, %f10663, %p3746;
	neg.f32 	%f10650, %f10664;
	// begin inline asm
	{  cvt.rn.f16.f32 %rs4985, %f10650;}

	// end inline asm
	ld.global.u16 	%rs4993, [%rd36+3360];
	ld.global.u16 	%rs4987, [%rd37+3360];
	// begin inline asm
	{mul.f16 %rs4986,%rs4987,%rs4985;
}
	// end inline asm
	// begin inline asm
	{mul.f16 %rs4989,%rs2982,%rs4986;
}
	// end inline asm
	// begin inline asm
	{fma.rn.f16 %rs4992,%rs4993,%rs4984,%rs4989;
}
	// end inline asm
	st.shared.u16 	[%r50+3360], %rs4992;
	// begin inline asm
	{mul.f16 %rs4996,%rs4987,%rs4984;
}
	// end inline asm
	// begin inline asm
	{fma.rn.f16 %rs4999,%rs4993,%rs4985,%rs4996;
}
	// end inline asm
	st.shared.u16 	[%r50+11552], %rs4999;
	mov.u32 	%r20480, %r20612;
	mov.f32 	%f11640, %f11673;
	@%p3744 bra 	$L__BB0_1705;
	setp.eq.f32 	%p3747, %f10651, 0f7F800000;
	@%p3747 bra 	$L__BB0_1704;
	mov.b64 	%rd9687, 0;
	mov.b32 	%r20477, 0;
	mov.u64 	%rd9685, __cudart_i2opi_f;
	mov.b32 	%r18436, %f94;
	shl.b32 	%r18437, %r18436, 8;
	or.b32  	%r18438, %r18437, -2147483648;
	mov.u64 	%rd9686, %rd6;
$L__BB0_1700:
	.pragma "nounroll";
	ld.global.nc.u32 	%r18435, [%rd9685];
	mad.wide.u32 	%rd8610, %r18435, %r18438, %rd9687;
	shr.u64 	%rd9687, %rd8610, 32;
	st.local.u32 	[%rd9686], %rd8610;
	add.s32 	%r20477, %r20477, 1;
	add.s64 	%rd9686, %rd9686, 4;
	add.s64 	%rd9685, %rd9685, 4;
	setp.ne.s32 	%p3748, %r20477, 6;
	@%p3748 bra 	$L__BB0_1700;
	mov.b32 	%r18439, %f94;
	shr.u32 	%r18440, %r18439, 23;
	st.local.u32 	[%rd6+24], %rd9687;
	and.b32  	%r18441, %r18440, 31;
	and.b32  	%r18442, %r18440, 224;
	add.s32 	%r18443, %r18442, -128;
	shr.u32 	%r18444, %r18443, 5;
	mul.wide.u32 	%rd8611, %r18444, 4;
	sub.s64 	%rd8612, %rd6, %rd8611;
	ld.local.u32 	%r20478, [%rd8612+24];
	ld.local.u32 	%r20479, [%rd8612+20];
	setp.eq.s32 	%p3749, %r18441, 0;
	@%p3749 bra 	$L__BB0_1703;
	mov.b32 	%r18445, %f94;
	shr.u32 	%r18446, %r18445, 23;
	and.b32  	%r18447, %r18446, 31;
	shf.l.wrap.b32 	%r20478, %r20479, %r20478, %r18447;
	and.b32  	%r18448, %r18446, 224;
	add.s32 	%r18449, %r18448, -128;
	shr.u32 	%r18450, %r18449, 5;
	mul.wide.u32 	%rd8613, %r18450, 4;
	sub.s64 	%rd8614, %rd6, %rd8613;
	ld.local.u32 	%r18451, [%rd8614+16];
	shf.l.wrap.b32 	%r20479, %r18451, %r20479, %r18447;
$L__BB0_1703:
	shr.u32 	%r18452, %r20478, 30;
	shf.l.wrap.b32 	%r18453, %r20479, %r20478, 2;
	shl.b32 	%r18454, %r20479, 2;
	shr.u32 	%r18455, %r18453, 31;
	add.s32 	%r18456, %r18455, %r18452;
	neg.s32 	%r18457, %r18456;
	mov.b32 	%r18458, %f94;
	setp.lt.s32 	%p3750, %r18458, 0;
	selp.b32 	%r20480, %r18457, %r18456, %p3750;
	xor.b32  	%r18459, %r18453, %r18458;
	shr.s32 	%r18460, %r18453, 31;
	xor.b32  	%r18461, %r18460, %r18453;
	xor.b32  	%r18462, %r18460, %r18454;
	cvt.u64.u32 	%rd8615, %r18461;
	shl.b64 	%rd8616, %rd8615, 32;
	cvt.u64.u32 	%rd8617, %r18462;
	or.b64  	%rd8618, %rd8616, %rd8617;
	cvt.rn.f64.s64 	%fd1251, %rd8618;
	mul.f64 	%fd1252, %fd1251, 0d3BF921FB54442D19;
	cvt.rn.f32.f64 	%f10666, %fd1252;
	neg.f32 	%f10667, %f10666;
	setp.lt.s32 	%p3751, %r18459, 0;
	selp.f32 	%f11640, %f10667, %f10666, %p3751;
	bra.uni 	$L__BB0_1705;
$L__BB0_1704:
	mov.f32 	%f10668, 0f00000000;
	mul.rn.f32 	%f11640, %f94, %f10668;
	mov.b32 	%r20480, 0;
$L__BB0_1705:
	abs.f32 	%f10670, %f94;
	setp.ltu.f32 	%p3752, %f10670, 0f47CE4780;
	add.s32 	%r18464, %r20480, 1;
	mul.rn.f32 	%f10671, %f11640, %f11640;
	and.b32  	%r18465, %r20480, 1;
	setp.eq.b32 	%p3753, %r18465, 1;
	selp.f32 	%f10672, %f11640, 0f3F800000, %p3753;
	fma.rn.f32 	%f10673, %f10671, %f10672, 0f00000000;
	fma.rn.f32 	%f10674, %f10671, 0f37CBAC00, 0fBAB607ED;
	selp.f32 	%f10675, 0fB94D4153, %f10674, %p3753;
	selp.f32 	%f10676, 0f3C0885E4, 0f3D2AAABB, %p3753;
	fma.rn.f32 	%f10677, %f10675, %f10671, %f10676;
	selp.f32 	%f10678, 0fBE2AAAA8, 0fBEFFFFFF, %p3753;
	fma.rn.f32 	%f10679, %f10677, %f10671, %f10678;
	fma.rn.f32 	%f10680, %f10679, %f10673, %f10672;
	and.b32  	%r18466, %r18464, 2;
	setp.eq.s32 	%p3754, %r18466, 0;
	mov.f32 	%f10681, 0f00000000;
	sub.f32 	%f10682, %f10681, %f10680;
	selp.f32 	%f10669, %f10680, %f10682, %p3754;
	// begin inline asm
	{  cvt.rn.f16.f32 %rs5003, %f10669;}

	// end inline asm
	mov.u32 	%r20484, %r20612;
	mov.f32 	%f11641, %f11673;
	@%p3752 bra 	$L__BB0_1713;
	setp.eq.f32 	%p3755, %f10670, 0f7F800000;
	@%p3755 bra 	$L__BB0_1712;
	mov.b64 	%rd9690, 0;
	mov.b32 	%r20481, 0;
	mov.u64 	%rd9688, __cudart_i2opi_f;
	mov.b32 	%r18469, %f94;
	shl.b32 	%r18470, %r18469, 8;
	or.b32  	%r18471, %r18470, -2147483648;
	mov.u64 	%rd9689, %rd5;
$L__BB0_1708:
	.pragma "nounroll";
	ld.global.nc.u32 	%r18468, [%rd9688];
	mad.wide.u32 	%rd8621, %r18468, %r18471, %rd9690;
	shr.u64 	%rd9690, %rd8621, 32;
	st.local.u32 	[%rd9689], %rd8621;
	add.s32 	%r20481, %r20481, 1;
	add.s64 	%rd9689, %rd9689, 4;
	add.s64 	%rd9688, %rd9688, 4;
	setp.ne.s32 	%p3756, %r20481, 6;
	@%p3756 bra 	$L__BB0_1708;
	mov.b32 	%r18472, %f94;
	shr.u32 	%r18473, %r18472, 23;
	st.local.u32 	[%rd5+24], %rd9690;
	and.b32  	%r18474, %r18473, 31;
	and.b32  	%r18475, %r18473, 224;
	add.s32 	%r18476, %r18475, -128;
	shr.u32 	%r18477, %r18476, 5;
	mul.wide.u32 	%rd8622, %r18477, 4;
	sub.s64 	%rd8623, %rd5, %rd8622;
	ld.local.u32 	%r20482, [%rd8623+24];
	ld.local.u32 	%r20483, [%rd8623+20];
	setp.eq.s32 	%p3757, %r18474, 0;
	@%p3757 bra 	$L__BB0_1711;
	mov.b32 	%r18478, %f94;
	shr.u32 	%r18479, %r18478, 23;
	and.b32  	%r18480, %r18479, 31;
	shf.l.wrap.b32 	%r20482, %r20483, %r20482, %r18480;
	and.b32  	%r18481, %r18479, 224;
	add.s32 	%r18482, %r18481, -128;
	shr.u32 	%r18483, %r18482, 5;
	mul.wide.u32 	%rd8624, %r18483, 4;
	sub.s64 	%rd8625, %rd5, %rd8624;
	ld.local.u32 	%r18484, [%rd8625+16];
	shf.l.wrap.b32 	%r20483, %r18484, %r20483, %r18480;
$L__BB0_1711:
	shr.u32 	%r18485, %r20482, 30;
	shf.l.wrap.b32 	%r18486, %r20483, %r20482, 2;
	shl.b32 	%r18487, %r20483, 2;
	shr.u32 	%r18488, %r18486, 31;
	add.s32 	%r18489, %r18488, %r18485;
	neg.s32 	%r18490, %r18489;
	mov.b32 	%r18491, %f94;
	setp.lt.s32 	%p3758, %r18491, 0;
	selp.b32 	%r20484, %r18490, %r18489, %p3758;
	xor.b32  	%r18492, %r18486, %r18491;
	shr.s32 	%r18493, %r18486, 31;
	xor.b32  	%r18494, %r18493, %r18486;
	xor.b32  	%r18495, %r18493, %r18487;
	cvt.u64.u32 	%rd8626, %r18494;
	shl.b64 	%rd8627, %rd8626, 32;
	cvt.u64.u32 	%rd8628, %r18495;
	or.b64  	%rd8629, %rd8627, %rd8628;
	cvt.rn.f64.s64 	%fd1253, %rd8629;
	mul.f64 	%fd1254, %fd1253, 0d3BF921FB54442D19;
	cvt.rn.f32.f64 	%f10684, %fd1254;
	neg.f32 	%f10685, %f10684;
	setp.lt.s32 	%p3759, %r18492, 0;
	selp.f32 	%f11641, %f10685, %f10684, %p3759;
	bra.uni 	$L__BB0_1713;
$L__BB0_1712:
	mov.f32 	%f10686, 0f00000000;
	mul.rn.f32 	%f11641, %f94, %f10686;
	mov.b32 	%r20484, 0;
$L__BB0_1713:
	abs.f32 	%f10688, %f104;
	setp.ltu.f32 	%p3760, %f10688, 0f47CE4780;
	mul.rn.f32 	%f10689, %f11641, %f11641;
	and.b32  	%r18497, %r20484, 1;
	setp.eq.b32 	%p3761, %r18497, 1;
	selp.f32 	%f10690, 0f3F800000, %f11641, %p3761;
	fma.rn.f32 	%f10691, %f10689, %f10690, 0f00000000;
	fma.rn.f32 	%f10692, %f10689, 0f37CBAC00, 0fBAB607ED;
	selp.f32 	%f10693, %f10692, 0fB94D4153, %p3761;
	selp.f32 	%f10694, 0f3D2AAABB, 0f3C0885E4, %p3761;
	fma.rn.f32 	%f10695, %f10693, %f10689, %f10694;
	selp.f32 	%f10696, 0fBEFFFFFF, 0fBE2AAAA8, %p3761;
	fma.rn.f32 	%f10697, %f10695, %f10689, %f10696;
	fma.rn.f32 	%f10698, %f10697, %f10691, %f10690;
	and.b32  	%r18498, %r20484, 2;
	setp.eq.s32 	%p3762, %r18498, 0;
	mov.f32 	%f10699, 0f00000000;
	sub.f32 	%f10700, %f10699, %f10698;
	selp.f32 	%f10701, %f10698, %f10700, %p3762;
	neg.f32 	%f10687, %f10701;
	// begin inline asm
	{  cvt.rn.f16.f32 %rs5004, %f10687;}

	// end inline asm
	ld.global.u16 	%rs5012, [%rd36+3392];
	ld.global.u16 	%rs5006, [%rd37+3392];
	// begin inline asm
	{mul.f16 %rs5005,%rs5006,%rs5004;
}
	// end inline asm
	// begin inline asm
	{mul.f16 %rs5008,%rs2982,%rs5005;
}
	// end inline asm
	// begin inline asm
	{fma.rn.f16 %rs5011,%rs5012,%rs5003,%rs5008;
}
	// end inline asm
	st.shared.u16 	[%r50+3392], %rs5011;
	// begin inline asm
	{mul.f16 %rs5015,%rs5006,%rs5003;
}
	// end inline asm
	// begin inline asm
	{fma.rn.f16 %rs5018,%rs5012,%rs5004,%rs5015;
}
	// end inline asm
	st.shared.u16 	[%r50+11584], %rs5018;
	mov.u32 	%r20488, %r20620;
	mov.f32 	%f11642, %f11675;
	@%p3760 bra 	$L__BB0_1721;
	setp.eq.f32 	%p3763, %f10688, 0f7F800000;
	@%p3763 bra 	$L__BB0_1720;
	mov.b64 	%rd9693, 0;
	mov.b32 	%r20485, 0;
	mov.u64 	%rd9691, __cudart_i2opi_f;
	mov.b32 	%r18501, %f104;
	shl.b32 	%r18502, %r18501, 8;
	or.b32  	%r18503, %r18502, -2147483648;
	mov.u64 	%rd9692, %rd6;
$L__BB0_1716:
	.pragma "nounroll";
	ld.global.nc.u32 	%r18500, [%rd9691];
	mad.wide.u32 	%rd8632, %r18500, %r18503, %rd9693;
	shr.u64 	%rd9693, %rd8632, 32;
	st.local.u32 	[%rd9692], %rd8632;
	add.s32 	%r20485, %r20485, 1;
	add.s64 	%rd9692, %rd9692, 4;
	add.s64 	%rd9691, %rd9691, 4;
	setp.ne.s32 	%p3764, %r20485, 6;
	@%p3764 bra 	$L__BB0_1716;
	mov.b32 	%r18504, %f104;
	shr.u32 	%r18505, %r18504, 23;
	st.local.u32 	[%rd6+24], %rd9693;
	and.b32  	%r18506, %r18505, 31;
	and.b32  	%r18507, %r18505, 224;
	add.s32 	%r18508, %r18507, -128;
	shr.u32 	%r18509, %r18508, 5;
	mul.wide.u32 	%rd8633, %r18509, 4;
	sub.s64 	%rd8634, %rd6, %rd8633;
	ld.local.u32 	%r20486, [%rd8634+24];
	ld.local.u32 	%r20487, [%rd8634+20];
	setp.eq.s32 	%p3765, %r18506, 0;
	@%p3765 bra 	$L__BB0_1719;
	mov.b32 	%r18510, %f104;
	shr.u32 	%r18511, %r18510, 23;
	and.b32  	%r18512, %r18511, 31;
	shf.l.wrap.b32 	%r20486, %r20487, %r20486, %r18512;
	and.b32  	%r18513, %r18511, 224;
	add.s32 	%r18514, %r18513, -128;
	shr.u32 	%r18515, %r18514, 5;
	mul.wide.u32 	%rd8635, %r18515, 4;
	sub.s64 	%rd8636, %rd6, %rd8635;
	ld.local.u32 	%r18516, [%rd8636+16];
	shf.l.wrap.b32 	%r20487, %r18516, %r20487, %r18512;
$L__BB0_1719:
	shr.u32 	%r18517, %r20486, 30;
	shf.l.wrap.b32 	%r18518, %r20487, %r20486, 2;
	shl.b32 	%r18519, %r20487, 2;
	shr.u32 	%r18520, %r18518, 31;
	add.s32 	%r18521, %r18520, %r18517;
	neg.s32 	%r18522, %r18521;
	mov.b32 	%r18523, %f104;
	setp.lt.s32 	%p3766, %r18523, 0;
	selp.b32 	%r20488, %r18522, %r18521, %p3766;
	xor.b32  	%r18524, %r18518, %r18523;
	shr.s32 	%r18525, %r18518, 31;
	xor.b32  	%r18526, %r18525, %r18518;
	xor.b32  	%r18527, %r18525, %r18519;
	cvt.u64.u32 	%rd8637, %r18526;
	shl.b64 	%rd8638, %rd8637, 32;
	cvt.u64.u32 	%rd8639, %r18527;
	or.b64  	%rd8640, %rd8638, %rd8639;
	cvt.rn.f64.s64 	%fd1255, %rd8640;
	mul.f64 	%fd1256, %fd1255, 0d3BF921FB54442D19;
	cvt.rn.f32.f64 	%f10703, %fd1256;
	neg.f32 	%f10704, %f10703;
	setp.lt.s32 	%p3767, %r18524, 0;
	selp.f32 	%f11642, %f10704, %f10703, %p3767;
	bra.uni 	$L__BB0_1721;
$L__BB0_1720:
	mov.f32 	%f10705, 0f00000000;
	mul.rn.f32 	%f11642, %f104, %f10705;
	mov.b32 	%r20488, 0;
$L__BB0_1721:
	abs.f32 	%f10707, %f104;
	setp.ltu.f32 	%p3768, %f10707, 0f47CE4780;
	add.s32 	%r18529, %r20488, 1;
	mul.rn.f32 	%f10708, %f11642, %f11642;
	and.b32  	%r18530, %r20488, 1;
	setp.eq.b32 	%p3769, %r18530, 1;
	selp.f32 	%f10709, %f11642, 0f3F800000, %p3769;
	fma.rn.f32 	%f10710, %f10708, %f10709, 0f00000000;
	fma.rn.f32 	%f10711, %f10708, 0f37CBAC00, 0fBAB607ED;
	selp.f32 	%f10712, 0fB94D4153, %f10711, %p3769;
	selp.f32 	%f10713, 0f3C0885E4, 0f3D2AAABB, %p3769;
	fma.rn.f32 	%f10714, %f10712, %f10708, %f10713;
	selp.f32 	%f10715, 0fBE2AAAA8, 0fBEFFFFFF, %p3769;
	fma.rn.f32 	%f10716, %f10714, %f10708, %f10715;
	fma.rn.f32 	%f10717, %f10716, %f10710, %f10709;
	and.b32  	%r18531, %r18529, 2;
	setp.eq.s32 	%p3770, %r18531, 0;
	mov.f32 	%f10718, 0f00000000;
	sub.f32 	%f10719, %f10718, %f10717;
	selp.f32 	%f10706, %f10717, %f10719, %p3770;
	// begin inline asm
	{  cvt.rn.f16.f32 %rs5022, %f10706;}

	// end inline asm
	mov.u32 	%r20492, %r20620;
	mov.f32 	%f11643, %f11675;
	@%p3768 bra 	$L__BB0_1729;
	setp.eq.f32 	%p3771, %f10707, 0f7F800000;
	@%p3771 bra 	$L__BB0_1728;
	mov.b64 	%rd9696, 0;
	mov.b32 	%r20489, 0;
	mov.u64 	%rd9694, __cudart_i2opi_f;
	mov.b32 	%r18534, %f104;
	shl.b32 	%r18535, %r18534, 8;
	or.b32  	%r18536, %r18535, -2147483648;
	mov.u64 	%rd9695, %rd5;
$L__BB0_1724:
	.pragma "nounroll";
	ld.global.nc.u32 	%r18533, [%rd9694];
	mad.wide.u32 	%rd8643, %r18533, %r18536, %rd9696;
	shr.u64 	%rd9696, %rd8643, 32;
	st.local.u32 	[%rd9695], %rd8643;
	add.s32 	%r20489, %r20489, 1;
	add.s64 	%rd9695, %rd9695, 4;
	add.s64 	%rd9694, %rd9694, 4;
	setp.ne.s32 	%p3772, %r20489, 6;
	@%p3772 bra 	$L__BB0_1724;
	mov.b32 	%r18537, %f104;
	shr.u32 	%r18538, %r18537, 23;
	st.local.u32 	[%rd5+24], %rd9696;
	and.b32  	%r18539, %r18538, 31;
	and.b32  	%r18540, %r18538, 224;
	add.s32 	%r18541, %r18540, -128;
	shr.u32 	%r18542, %r18541, 5;
	mul.wide.u32 	%rd8644, %r18542, 4;
	sub.s64 	%rd8645, %rd5, %rd8644;
	ld.local.u32 	%r20490, [%rd8645+24];
	ld.local.u32 	%r20491, [%rd8645+20];
	setp.eq.s32 	%p3773, %r18539, 0;
	@%p3773 bra 	$L__BB0_1727;
	mov.b32 	%r18543, %f104;
	shr.u32 	%r18544, %r18543, 23;
	and.b32  	%r18545, %r18544, 31;
	shf.l.wrap.b32 	%r20490, %r20491, %r20490, %r18545;
	and.b32  	%r18546, %r18544, 224;
	add.s32 	%r18547, %r18546, -128;
	shr.u32 	%r18548, %r18547, 5;
	mul.wide.u32 	%rd8646, %r18548, 4;
	sub.s64 	%rd8647, %rd5, %rd8646;
	ld.local.u32 	%r18549, [%rd8647+16];
	shf.l.wrap.b32 	%r20491, %r18549, %r20491, %r18545;
$L__BB0_1727:
	shr.u32 	%r18550, %r20490, 30;
	shf.l.wrap.b32 	%r18551, %r20491, %r20490, 2;
	shl.b32 	%r18552, %r20491, 2;
	shr.u32 	%r18553, %r18551, 31;
	add.s32 	%r18554, %r18553, %r18550;
	neg.s32 	%r18555, %r18554;
	mov.b32 	%r18556, %f104;
	setp.lt.s32 	%p3774, %r18556, 0;
	selp.b32 	%r20492, %r18555, %r18554, %p3774;
	xor.b32  	%r18557, %r18551, %r18556;
	shr.s32 	%r18558, %r18551, 31;
	xor.b32  	%r18559, %r18558, %r18551;
	xor.b32  	%r18560, %r18558, %r18552;
	cvt.u64.u32 	%rd8648, %r18559;
	shl.b64 	%rd8649, %rd8648, 32;
	cvt.u64.u32 	%rd8650, %r18560;
	or.b64  	%rd8651, %rd8649, %rd8650;
	cvt.rn.f64.s64 	%fd1257, %rd8651;
	mul.f64 	%fd1258, %fd1257, 0d3BF921FB54442D19;
	cvt.rn.f32.f64 	%f10721, %fd1258;
	neg.f32 	%f10722, %f10721;
	setp.lt.s32 	%p3775, %r18557, 0;
	selp.f32 	%f11643, %f10722, %f10721, %p3775;
	bra.uni 	$L__BB0_1729;
$L__BB0_1728:
	mov.f32 	%f10723, 0f00000000;
	mul.rn.f32 	%f11643, %f104, %f10723;
	mov.b32 	%r20492, 0;
$L__BB0_1729:
	abs.f32 	%f10725, %f113;
	setp.ltu.f32 	%p3776, %f10725, 0f47CE4780;
	mul.rn.f32 	%f10726, %f11643, %f11643;
	and.b32  	%r18562, %r20492, 1;
	setp.eq.b32 	%p3777, %r18562, 1;
	selp.f32 	%f10727, 0f3F800000, %f11643, %p3777;
	fma.rn.f32 	%f10728, %f10726, %f10727, 0f00000000;
	fma.rn.f32 	%f10729, %f10726, 0f37CBAC00, 0fBAB607ED;
	selp.f32 	%f10730, %f10729, 0fB94D4153, %p3777;
	selp.f32 	%f10731, 0f3D2AAABB, 0f3C0885E4, %p3777;
	fma.rn.f32 	%f10732, %f10730, %f10726, %f10731;
	selp.f32 	%f10733, 0fBEFFFFFF, 0fBE2AAAA8, %p3777;
	fma.rn.f32 	%f10734, %f10732, %f10726, %f10733;
	fma.rn.f32 	%f10735, %f10734, %f10728, %f10727;
	and.b32  	%r18563, %r20492, 2;
	setp.eq.s32 	%p3778, %r18563, 0;
	mov.f32 	%f10736, 0f00000000;
	sub.f32 	%f10737, %f10736, %f10735;
	selp.f32 	%f10738, %f10735, %f10737, %p3778;
	neg.f32 	%f10724, %f10738;
	// begin inline asm
	{  cvt.rn.f16.f32 %rs5023, %f10724;}

	// end inline asm
	ld.global.u16 	%rs5031, [%rd36+3424];
	ld.global.u16 	%rs5025, [%rd37+3424];
	// begin inline asm
	{mul.f16 %rs5024,%rs5025,%rs5023;
}
	// end inline asm
	// begin inline asm
	{mul.f16 %rs5027,%rs2982,%rs5024;
}
	// end inline asm
	// begin inline asm
	{fma.rn.f16 %rs5030,%rs5031,%rs5022,%rs5027;
}
	// end inline asm
	st.shared.u16 	[%r50+3424], %rs5030;
	// begin inline asm
	{mul.f16 %rs5034,%rs5025,%rs5022;
}
	// end inline asm
	// begin inline asm
	{fma.rn.f16 %rs5037,%rs5031,%rs5023,%rs5034;
}
	// end inline asm
	st.shared.u16 	[%r50+11616], %rs5037;
	mov.u32 	%r20496, %r20628;
	mov.f32 	%f11644, %f11677;
	@%p3776 bra 	$L__BB0_1737;
	setp.eq.f32 	%p3779, %f10725, 0f7F800000;
	@%p3779 bra 	$L__BB0_1736;
	mov.b64 	%rd9699, 0;
	mov.b32 	%r20493, 0;
	mov.u64 	%rd9697, __cudart_i2opi_f;
	mov.b32 	%r18566, %f113;
	shl.b32 	%r18567, %r18566, 8;
	or.b32  	%r18568, %r18567, -2147483648;
	mov.u64 	%rd9698, %rd6;
$L__BB0_1732:
	.pragma "nounroll";
	ld.global.nc.u32 	%r18565, [%rd9697];
	mad.wide.u32 	%rd8654, %r18565, %r18568, %rd9699;
	shr.u64 	%rd9699, %rd8654, 32;
	st.local.u32 	[%rd9698], %rd8654;
	add.s32 	%r20493, %r20493, 1;
	add.s64 	%rd9698, %rd9698, 4;
	add.s64 	%rd9697, %rd9697, 4;
	setp.ne.s32 	%p3780, %r20493, 6;
	@%p3780 bra 	$L__BB0_1732;
	mov.b32 	%r18569, %f113;
	shr.u32 	%r18570, %r18569, 23;
	st.local.u32 	[%rd6+24], %rd9699;
	and.b32  	%r18571, %r18570, 31;
	and.b32  	%r18572, %r18570, 224;
	add.s32 	%r18573, %r18572, -128;
	shr.u32 	%r18574, %r18573, 5;
	mul.wide.u32 	%rd8655, %r18574, 4;
	sub.s64 	%rd8656, %rd6, %rd8655;
	ld.local.u32 	%r20494, [%rd8656+24];
	ld.local.u32 	%r20495, [%rd8656+20];
	setp.eq.s32 	%p3781, %r18571, 0;
	@%p3781 bra 	$L__BB0_1735;
	mov.b32 	%r18575, %f113;
	shr.u32 	%r18576, %r18575, 23;
	and.b32  	%r18577, %r18576, 31;
	shf.l.wrap.b32 	%r20494, %r20495, %r20494, %r18577;
	and.b32  	%r18578, %r18576, 224;
	add.s32 	%r18579, %r18578, -128;
	shr.u32 	%r18580, %r18579, 5;
	mul.wide.u32 	%rd8657, %r18580, 4;
	sub.s64 	%rd8658, %rd6, %rd8657;
	ld.local.u32 	%r18581, [%rd8658+16];
	shf.l.wrap.b32 	%r20495, %r18581, %r20495, %r18577;
$L__BB0_1735:
	shr.u32 	%r18582, %r20494, 30;
	shf.l.wrap.b32 	%r18583, %r20495, %r20494, 2;
	shl.b32 	%r18584, %r20495, 2;
	shr.u32 	%r18585, %r18583, 31;
	add.s32 	%r18586, %r18585, %r18582;
	neg.s32 	%r18587, %r18586;
	mov.b32 	%r18588, %f113;
	setp.lt.s32 	%p3782, %r18588, 0;
	selp.b32 	%r20496, %r18587, %r18586, %p3782;
	xor.b32  	%r18589, %r18583, %r18588;
	shr.s32 	%r18590, %r18583, 31;
	xor.b32  	%r18591, %r18590, %r18583;
	xor.b32  	%r18592, %r18590, %r18584;
	cvt.u64.u32 	%rd8659, %r18591;
	shl.b64 	%rd8660, %rd8659, 32;
	cvt.u64.u32 	%rd8661, %r18592;
	or.b64  	%rd8662, %rd8660, %rd8661;
	cvt.rn.f64.s64 	%fd1259, %rd8662;
	mul.f64 	%fd1260, %fd1259, 0d3BF921FB54442D19;
	cvt.rn.f32.f64 	%f10740, %fd1260;
	neg.f32 	%f10741, %f10740;
	setp.lt.s32 	%p3783, %r18589, 0;
	selp.f32 	%f11644, %f10741, %f10740, %p3783;
	bra.uni 	$L__BB0_1737;
$L__BB0_1736:
	mov.f32 	%f10742, 0f00000000;
	mul.rn.f32 	%f11644, %f113, %f10742;
	mov.b32 	%r20496, 0;
$L__BB0_1737:
	abs.f32 	%f10744, %f113;
	setp.ltu.f32 	%p3784, %f10744, 0f47CE4780;
	add.s32 	%r18594, %r20496, 1;
	mul.rn.f32 	%f10745, %f11644, %f11644;
	and.b32  	%r18595, %r20496, 1;
	setp.eq.b32 	%p3785, %r18595, 1;
	selp.f32 	%f10746, %f11644, 0f3F800000, %p3785;
	fma.rn.f32 	%f10747, %f10745, %f10746, 0f00000000;
	fma.rn.f32 	%f10748, %f10745, 0f37CBAC00, 0fBAB607ED;
	selp.f32 	%f10749, 0fB94D4153, %f10748, %p3785;
	selp.f32 	%f10750, 0f3C0885E4, 0f3D2AAABB, %p3785;
	fma.rn.f32 	%f10751, %f10749, %f10745, %f10750;
	selp.f32 	%f10752, 0fBE2AAAA8, 0fBEFFFFFF, %p3785;
	fma.rn.f32 	%f10753, %f10751, %f10745, %f10752;
	fma.rn.f32 	%f10754, %f10753, %f10747, %f10746;
	and.b32  	%r18596, %r18594, 2;
	setp.eq.s32 	%p3786, %r18596, 0;
	mov.f32 	%f10755, 0f00000000;
	sub.f32 	%f10756, %f10755, %f10754;
	selp.f32 	%f10743, %f10754, %f10756, %p3786;
	// begin inline asm
	{  cvt.rn.f16.f32 %rs5041, %f10743;}

	// end inline asm
	mov.u32 	%r20500, %r20628;
	mov.f32 	%f11645, %f11677;
	@%p3784 bra 	$L__BB0_1745;
	setp.eq.f32 	%p3787, %f10744, 0f7F800000;
	@%p3787 bra 	$L__BB0_1744;
	mov.b64 	%rd9702, 0;
	mov.b32 	%r20497, 0;
	mov.u64 	%rd9700, __cudart_i2opi_f;
	mov.b32 	%r18599, %f113;
	shl.b32 	%r18600, %r18599, 8;
	or.b32  	%r18601, %r18600, -2147483648;
	mov.u64 	%rd9701, %rd5;
$L__BB0_1740:
	.pragma "nounroll";
	ld.global.nc.u32 	%r18598, [%rd9700];
	mad.wide.u32 	%rd8665, %r18598, %r18601, %rd9702;
	shr.u64 	%rd9702, %rd8665, 32;
	st.local.u32 	[%rd9701], %rd8665;
	add.s32 	%r20497, %r20497, 1;
	add.s64 	%rd9701, %rd9701, 4;
	add.s64 	%rd9700, %rd9700, 4;
	setp.ne.s32 	%p3788, %r20497, 6;
	@%p3788 bra 	$L__BB0_1740;
	mov.b32 	%r18602, %f113;
	shr.u32 	%r18603, %r18602, 23;
	st.local.u32 	[%rd5+24], %rd9702;
	and.b32  	%r18604, %r18603, 31;
	and.b32  	%r18605, %r18603, 224;
	add.s32 	%r18606, %r18605, -128;
	shr.u32 	%r18607, %r18606, 5;
	mul.wide.u32 	%rd8666, %r18607, 4;
	sub.s64 	%rd8667, %rd5, %rd8666;
	ld.local.u32 	%r20498, [%rd8667+24];
	ld.local.u32 	%r20499, [%rd8667+20];
	setp.eq.s32 	%p3789, %r18604, 0;
	@%p3789 bra 	$L__BB0_1743;
	mov.b32 	%r18608, %f113;
	shr.u32 	%r18609, %r18608, 23;
	and.b32  	%r18610, %r18609, 31;
	shf.l.wrap.b32 	%r20498, %r20499, %r20498, %r18610;
	and.b32  	%r18611, %r18609, 224;
	add.s32 	%r18612, %r18611, -128;
	shr.u32 	%r18613, %r18612, 5;
	mul.wide.u32 	%rd8668, %r18613, 4;
	sub.s64 	%rd8669, %rd5, %rd8668;
	ld.local.u32 	%r18614, [%rd8669+16];
	shf.l.wrap.b32 	%r20499, %r18614, %r20499, %r18610;
$L__BB0_1743:
	shr.u32 	%r18615, %r20498, 30;
	shf.l.wrap.b32 	%r18616, %r20499, %r20498, 2;
	shl.b32 	%r18617, %r20499, 2;
	shr.u32 	%r18618, %r18616, 31;
	add.s32 	%r18619, %r18618, %r18615;
	neg.s32 	%r18620, %r18619;
	mov.b32 	%r18621, %f113;
	setp.lt.s32 	%p3790, %r18621, 0;
	selp.b32 	%r20500, %r18620, %r18619, %p3790;
	xor.b32  	%r18622, %r18616, %r18621;
	shr.s32 	%r18623, %r18616, 31;
	xor.b32  	%r18624, %r18623, %r18616;
	xor.b32  	%r18625, %r18623, %r18617;
	cvt.u64.u32 	%rd8670, %r18624;
	shl.b64 	%rd8671, %rd8670, 32;
	cvt.u64.u32 	%rd8672, %r18625;
	or.b64  	%rd8673, %rd8671, %rd8672;
	cvt.rn.f64.s64 	%fd1261, %rd8673;
	mul.f64 	%fd1262, %fd1261, 0d3BF921FB54442D19;
	cvt.rn.f32.f64 	%f10758, %fd1262;
	neg.f32 	%f10759, %f10758;
	setp.lt.s32 	%p3791, %r18622, 0;
	selp.f32 	%f11645, %f10759, %f10758, %p3791;
	bra.uni 	$L__BB0_1745;
$L__BB0_1744:
	mov.f32 	%f10760, 0f00000000;
	mul.rn.f32 	%f11645, %f113, %f10760;
	mov.b32 	%r20500, 0;
$L__BB0_1745:
	abs.f32 	%f10762, %f121;
	setp.ltu.f32 	%p3792, %f10762, 0f47CE4780;
	mul.rn.f32 	%f10763, %f11645, %f11645;
	and.b32  	%r18627, %r20500, 1;
	setp.eq.b32 	%p3793, %r18627, 1;
	selp.f32 	%f10764, 0f3F800000, %f11645, %p3793;
	fma.rn.f32 	%f10765, %f10763, %f10764, 0f00000000;
	fma.rn.f32 	%f10766, %f10763, 0f37CBAC00, 0fBAB607ED;
	selp.f32 	%f10767, %f10766, 0fB94D4153, %p3793;
	selp.f32 	%f10768, 0f3D2AAABB, 0f3C0885E4, %p3793;
	fma.rn.f32 	%f10769, %f10767, %f10763, %f10768;
	selp.f32 	%f10770, 0fBEFFFFFF, 0fBE2AAAA8, %p3793;
	fma.rn.f32 	%f10771, %f10769, %f10763, %f10770;
	fma.rn.f32 	%f10772, %f10771, %f10765, %f10764;
	and.b32  	%r18628, %r20500, 2;
	setp.eq.s32 	%p3794, %r18628, 0;
	mov.f32 	%f10773, 0f00000000;
	sub.f32 	%f10774, %f10773, %f10772;
	selp.f32 	%f10775, %f10772, %f10774, %p3794;
	neg.f32 	%f10761, %f10775;
	// begin inline asm
	{  cvt.rn.f16.f32 %rs5042, %f10761;}

	// end inline asm
	ld.global.u16 	%rs5050, [%rd36+3456];
	ld.global.u16 	%rs5044, [%rd37+3456];
	// begin inline asm
	{mul.f16 %rs5043,%rs5044,%rs5042;
}
	// end inline asm
	// begin inline asm
	{mul.f16 %rs5046,%rs2982,%rs5043;
}
	// end inline asm
	// begin inline asm
	{fma.rn.f16 %rs5049,%rs5050,%rs5041,%rs5046;
}
	// end inline asm
	st.shared.u16 	[%r50+3456], %rs5049;
	// begin inline asm
	{mul.f16 %rs5053,%rs5044,%rs5041;
}
	// end inline asm
	// begin inline asm
	{fma.rn.f16 %rs5056,%rs5050,%rs5042,%rs5053;
}
	// end inline asm
	st.shared.u16 	[%r50+11648], %rs5056;
	mov.u32 	%r20504, %r20636;
	mov.f32 	%f11646, %f11679;
	@%p3792 bra 	$L__BB0_1753;
	setp.eq.f32 	%p3795, %f10762, 0f7F800000;
	@%p3795 bra 	$L__BB0_1752;
	mov.b64 	%rd9705, 0;
	mov.b32 	%r20501, 0;
	mov.u64 	%rd9703, __cudart_i2opi_f;
	mov.b32 	%r18631, %f121;
	shl.b32 	%r18632, %r18631, 8;
	or.b32  	%r18633, %r18632, -2147483648;
	mov.u64 	%rd9704, %rd6;
$L__BB0_1748:
	.pragma "nounroll";
	ld.global.nc.u32 	%r18630, [%rd9703];
	mad.wide.u32 	%rd8676, %r18630, %r18633, %rd9705;
	shr.u64 	%rd9705, %rd8676, 32;
	st.local.u32 	[%rd9704], %rd8676;
	add.s32 	%r20501, %r20501, 1;
	add.s64 	%rd9704, %rd9704, 4;
	add.s64 	%rd9703, %rd9703, 4;
	setp.ne.s32 	%p3796, %r20501, 6;
	@%p3796 bra 	$L__BB0_1748;
	mov.b32 	%r18634, %f121;
	shr.u32 	%r18635, %r18634, 23;
	st.local.u32 	[%rd6+24], %rd9705;
	and.b32  	%r18636, %r18635, 31;
	and.b32  	%r18637, %r18635, 224;
	add.s32 	%r18638, %r18637, -128;
	shr.u32 	%r18639, %r18638, 5;
	mul.wide.u32 	%rd8677, %r18639, 4;
	sub.s64 	%rd8678, %rd6, %rd8677;
	ld.local.u32 	%r20502, [%rd8678+24];
	ld.local.u32 	%r20503, [%rd8678+20];
	setp.eq.s32 	%p3797, %r18636, 0;
	@%p3797 bra 	$L__BB0_1751;
	mov.b32 	%r18640, %f121;
	shr.u32 	%r18641, %r18640, 23;
	and.b32  	%r18642, %r18641, 31;
	shf.l.wrap.b32 	%r20502, %r20503, %r20502, %r18642;
	and.b32  	%r18643, %r18641, 224;
	add.s32 	%r18644, %r18643, -128;
	shr.u32 	%r18645, %r18644, 5;
	mul.wide.u32 	%rd8679, %r18645, 4;
	sub.s64 	%rd8680, %rd6, %rd8679;
	ld.local.u32 	%r18646, [%rd8680+16];
	shf.l.wrap.b32 	%r20503, %r18646, %r20503, %r18642;
$L__BB0_1751:
	shr.u32 	%r18647, %r20502, 30;
	shf.l.wrap.b32 	%r18648, %r20503, %r20502, 2;
	shl.b32 	%r18649, %r20503, 2;
	shr.u32 	%r18650, %r18648, 31;
	add.s32 	%r18651, %r18650, %r18647;
	neg.s32 	%r18652, %r18651;
	mov.b32 	%r18653, %f121;
	setp.lt.s32 	%p3798, %r18653, 0;
	selp.b32 	%r20504, %r18652, %r18651, %p3798;
	xor.b32  	%r18654, %r18648, %r18653;
	shr.s32 	%r18655, %r18648, 31;
	xor.b32  	%r18656, %r18655, %r18648;
	xor.b32  	%r18657, %r18655, %r18649;
	cvt.u64.u32 	%rd8681, %r18656;
	shl.b64 	%rd8682, %rd8681, 32;
	cvt.u64.u32 	%rd8683, %r18657;
	or.b64  	%rd8684, %rd8682, %rd8683;
	cvt.rn.f64.s64 	%fd1263, %rd8684;
	mul.f64 	%fd1264, %fd1263, 0d3BF921FB54442D19;
	cvt.rn.f32.f64 	%f10777, %fd1264;
	neg.f32 	%f10778, %f10777;
	setp.lt.s32 	%p3799, %r18654, 0;
	selp.f32 	%f11646, %f10778, %f10777, %p3799;
	bra.uni 	$L__BB0_1753;
$L__BB0_1752:
	mov.f32 	%f10779, 0f00000000;
	mul.rn.f32 	%f11646, %f121, %f10779;
	mov.b32 	%r20504, 0;
$L__BB0_1753:
	abs.f32 	%f10781, %f121;
	setp.ltu.f32 	%p3800, %f10781, 0f47CE4780;
	add.s32 	%r18659, %r20504, 1;
	mul.rn.f32 	%f10782, %f11646, %f11646;
	and.b32  	%r18660, %r20504, 1;
	setp.eq.b32 	%p3801, %r18660, 1;
	selp.f32 	%f10783, %f11646, 0f3F800000, %p3801;
	fma.rn.f32 	%f10784, %f10782, %f10783, 0f00000000;
	fma.rn.f32 	%f10785, %f10782, 0f37CBAC00, 0fBAB607ED;
	selp.f32 	%f10786, 0fB94D4153, %f10785, %p3801;
	selp.f32 	%f10787, 0f3C0885E4, 0f3D2AAABB, %p3801;
	fma.rn.f32 	%f10788, %f10786, %f10782, %f10787;
	selp.f32 	%f10789, 0fBE2AAAA8, 0fBEFFFFFF, %p3801;
	fma.rn.f32 	%f10790, %f10788, %f10782, %f10789;
	fma.rn.f32 	%f10791, %f10790, %f10784, %f10783;
	and.b32  	%r18661, %r18659, 2;
	setp.eq.s32 	%p3802, %r18661, 0;
	mov.f32 	%f10792, 0f00000000;
	sub.f32 	%f10793, %f10792, %f10791;
	selp.f32 	%f10780, %f10791, %f10793, %p3802;
	// begin inline asm
	{  cvt.rn.f16.f32 %rs5060, %f10780;}

	// end inline asm
	mov.u32 	%r20508, %r20636;
	mov.f32 	%f11647, %f11679;
	@%p3800 bra 	$L__BB0_1761;
	setp.eq.f32 	%p3803, %f10781, 0f7F800000;
	@%p3803 bra 	$L__BB0_1760;
	mov.b64 	%rd9708, 0;
	mov.b32 	%r20505, 0;
	mov.u64 	%rd9706, __cudart_i2opi_f;
	mov.b32 	%r18664, %f121;
	shl.b32 	%r18665, %r18664, 8;
	or.b32  	%r18666, %r18665, -2147483648;
	mov.u64 	%rd9707, %rd5;
$L__BB0_1756:
	.pragma "nounroll";
	ld.global.nc.u32 	%r18663, [%rd9706];
	mad.wide.u32 	%rd8687, %r18663, %r18666, %rd9708;
	shr.u64 	%rd9708, %rd8687, 32;
	st.local.u32 	[%rd9707], %rd8687;
	add.s32 	%r20505, %r20505, 1;
	add.s64 	%rd9707, %rd9707, 4;
	add.s64 	%rd9706, %rd9706, 4;
	setp.ne.s32 	%p3804, %r20505, 6;
	@%p3804 bra 	$L__BB0_1756;
	mov.b32 	%r18667, %f121;
	shr.u32 	%r18668, %r18667, 23;
	st.local.u32 	[%rd5+24], %rd9708;
	and.b32  	%r18669, %r18668, 31;
	and.b32  	%r18670, %r18668, 224;
	add.s32 	%r18671, %r18670, -128;
	shr.u32 	%r18672, %r18671, 5;
	mul.wide.u32 	%rd8688, %r18672, 4;
	sub.s64 	%rd8689, %rd5, %rd8688;
	ld.local.u32 	%r20506, [%rd8689+24];
	ld.local.u32 	%r20507, [%rd8689+20];
	setp.eq.s32 	%p3805, %r18669, 0;
	@%p3805 bra 	$L__BB0_1759;
	mov.b32 	%r18673, %f121;
	shr.u32 	%r18674, %r18673, 23;
	and.b32  	%r18675, %r18674, 31;
	shf.l.wrap.b32 	%r20506, %r20507, %r20506, %r18675;
	and.b32  	%r18676, %r18674, 224;
	add.s32 	%r18677, %r18676, -128;
	shr.u32 	%r18678, %r18677, 5;
	mul.wide.u32 	%rd8690, %r18678, 4;
	sub.s64 	%rd8691, %rd5, %rd8690;
	ld.local.u32 	%r18679, [%rd8691+16];
	shf.l.wrap.b32 	%r20507, %r18679, %r20507, %r18675;
$L__BB0_1759:
	shr.u32 	%r18680, %r20506, 30;
	shf.l.wrap.b32 	%r18681, %r20507, %r20506, 2;
	shl.b32 	%r18682, %r20507, 2;
	shr.u32 	%r18683, %r18681, 31;
	add.s32 	%r18684, %r18683, %r18680;
	neg.s32 	%r18685, %r18684;
	mov.b32 	%r18686, %f121;
	setp.lt.s32 	%p3806, %r18686, 0;
	selp.b32 	%r20508, %r18685, %r18684, %p3806;
	xor.b32  	%r18687, %r18681, %r18686;
	shr.s32 	%r18688, %r18681, 31;
	xor.b32  	%r18689, %r18688, %r18681;
	xor.b32  	%r18690, %r18688, %r18682;
	cvt.u64.u32 	%rd8692, %r18689;
	shl.b64 	%rd8693, %rd8692, 32;
	cvt.u64.u32 	%rd8694, %r18690;
	or.b64  	%rd8695, %rd8693, %rd8694;
	cvt.rn.f64.s64 	%fd1265, %rd8695;
	mul.f64 	%fd1266, %fd1265, 0d3BF921FB54442D19;
	cvt.rn.f32.f64 	%f10795, %fd1266;
	neg.f32 	%f10796, %f10795;
	setp.lt.s32 	%p3807, %r18687, 0;
	selp.f32 	%f11647, %f10796, %f10795, %p3807;
	bra.uni 	$L__BB0_1761;
$L__BB0_1760:
	mov.f32 	%f10797, 0f00000000;
	mul.rn.f32 	%f11647, %f121, %f10797;
	mov.b32 	%r20508, 0;
$L__BB0_1761:
	abs.f32 	%f10799, %f129;
	setp.ltu.f32 	%p3808, %f10799, 0f47CE4780;
	mul.rn.f32 	%f10800, %f11647, %f11647;
	and.b32  	%r18692, %r20508, 1;
	setp.eq.b32 	%p3809, %r18692, 1;
	selp.f32 	%f10801, 0f3F800000, %f11647, %p3809;
	fma.rn.f32 	%f10802, %f10800, %f10801, 0f00000000;
	fma.rn.f32 	%f10803, %f10800, 0f37CBAC00, 0fBAB607ED;
	selp.f32 	%f10804, %f10803, 0fB94D4153, %p3809;
	selp.f32 	%f10805, 0f3D2AAABB, 0f3C0885E4, %p3809;
	fma.rn.f32 	%f10806, %f10804, %f10800, %f10805;
	selp.f32 	%f10807, 0fBEFFFFFF, 0fBE2AAAA8, %p3809;
	fma.rn.f32 	%f10808, %f10806, %f10800, %f10807;
	fma.rn.f32 	%f10809, %f10808, %f10802, %f10801;
	and.b32  	%r18693, %r20508, 2;
	setp.eq.s32 	%p3810, %r18693, 0;
	mov.f32 	%f10810, 0f00000000;
	sub.f32 	%f10811, %f10810, %f10809;
	selp.f32 	%f10812, %f10809, %f10811, %p3810;
	neg.f32 	%f10798, %f10812;
	// begin inline asm
	{  cvt.rn.f16.f32 %rs5061, %f10798;}

	// end inline asm
	ld.global.u16 	%rs5069, [%rd36+3488];
	ld.global.u16 	%rs5063, [%rd37+3488];
	// begin inline asm
	{mul.f16 %rs5062,%rs5063,%rs5061;
}
	// end inline asm
	// begin inline asm
	{mul.f16 %rs5065,%rs2982,%rs5062;
}
	// end inline asm
	// begin inline asm
	{fma.rn.f16 %rs5068,%rs5069,%rs5060,%rs5065;
}
	// end inline asm
	st.shared.u16 	[%r50+3488], %rs5068;
	// begin inline asm
	{mul.f16 %rs5072,%rs5063,%rs5060;
}
	// end inline asm
	// begin inline asm
	{fma.rn.f16 %rs5075,%rs5069,%rs5061,%rs5072;
}
	// end inline asm
	st.shared.u16 	[%r50+11680], %rs5075;
	mov.u32 	%r20512, %r20644;
	mov.f32 	%f11648, %f11681;
	@%p3808 bra 	$L__BB0_1769;
	setp.eq.f32 	%p3811, %f10799, 0f7F800000;
	@%p3811 bra 	$L__BB0_1768;
	mov.b64 	%rd9711, 0;
	mov.b32 	%r20509, 0;
	mov.u64 	%rd9709, __cudart_i2opi_f;
	mov.b32 	%r18696, %f129;
	shl.b32 	%r18697, %r18696, 8;
	or.b32  	%r18698, %r18697, -2147483648;
	mov.u64 	%rd9710, %rd6;
$L__BB0_1764:
	.pragma "nounroll";
	ld.global.nc.u32 	%r18695, [%rd9709];
	mad.wide.u32 	%rd8698, %r18695, %r18698, %rd9711;
	shr.u64 	%rd9711, %rd8698, 32;
	st.local.u32 	[%rd9710], %rd8698;
	add.s32 	%r20509, %r20509, 1;
	add.s64 	%rd9710, %rd9710, 4;
	add.s64 	%rd9709, %rd9709, 4;
	setp.ne.s32 	%p3812, %r20509, 6;
	@%p3812 bra 	$L__BB0_1764;
	mov.b32 	%r18699, %f129;
	shr.u32 	%r18700, %r18699, 23;
	st.local.u32 	[%rd6+24], %rd9711;
	and.b32  	%r18701, %r18700, 31;
	and.b32  	%r18702, %r18700, 224;
	add.s32 	%r18703, %r18702, -128;
	shr.u32 	%r18704, %r18703, 5;
	mul.wide.u32 	%rd8699, %r18704, 4;
	sub.s64 	%rd8700, %rd6, %rd8699;
	ld.local.u32 	%r20510, [%rd8700+24];
	ld.local.u32 	%r20511, [%rd8700+20];
	setp.eq.s32 	%p3813, %r18701, 0;
	@%p3813 bra 	$L__BB0_1767;
	mov.b32 	%r18705, %f129;
	shr.u32 	%r18706, %r18705, 23;
	and.b32  	%r18707, %r18706, 31;
	shf.l.wrap.b32 	%r20510, %r20511, %r20510, %r18707;
	and.b32  	%r18708, %r18706, 224;
	add.s32 	%r18709, %r18708, -128;
	shr.u32 	%r18710, %r18709, 5;
	mul.wide.u32 	%rd8701, %r18710, 4;
	sub.s64 	%rd8702, %rd6, %rd8701;
	ld.local.u32 	%r18711, [%rd8702+16];
	shf.l.wrap.b32 	%r20511, %r18711, %r20511, %r18707;
$L__BB0_1767:
	shr.u32 	%r18712, %r20510, 30;
	shf.l.wrap.b32 	%r18713, %r20511, %r20510, 2;
	shl.b32 	%r18714, %r20511, 2;
	shr.u32 	%r18715, %r18713, 31;
	add.s32 	%r18716, %r18715, %r18712;
	neg.s32 	%r18717, %r18716;
	mov.b32 	%r18718, %f129;
	setp.lt.s32 	%p3814, %r18718, 0;
	selp.b32 	%r20512, %r18717, %r18716, %p3814;
	xor.b32  	%r18719, %r18713, %r18718;
	shr.s32 	%r18720, %r18713, 31;
	xor.b32  	%r18721, %r18720, %r18713;
	xor.b32  	%r18722, %r18720, %r18714;
	cvt.u64.u32 	%rd8703, %r18721;
	shl.b64 	%rd8704, %rd8703, 32;
	cvt.u64.u32 	%rd8705, %r18722;
	or.b64  	%rd8706, %rd8704, %rd8705;
	cvt.rn.f64.s64 	%fd1267, %rd8706;
	mul.f64 	%fd1268, %fd1267, 0d3BF921FB54442D19;
	cvt.rn.f32.f64 	%f10814, %fd1268;
	neg.f32 	%f10815, %f10814;
	setp.lt.s32 	%p3815, %r18719, 0;
	selp.f32 	%f11648, %f10815, %f10814, %p3815;
	bra.uni 	$L__BB0_1769;
$L__BB0_1768:
	mov.f32 	%f10816, 0f00000000;
	mul.rn.f32 	%f11648, %f129, %f10816;
	mov.b32 	%r20512, 0;
$L__BB0_1769:
	abs.f32 	%f10818, %f129;
	setp.ltu.f32 	%p3816, %f10818, 0f47CE4780;
	add.s32 	%r18724, %r20512, 1;
	mul.rn.f32 	%f10819, %f11648, %f11648;
	and.b32  	%r18725, %r20512, 1;
	setp.eq.b32 	%p3817, %r18725, 1;
	selp.f32 	%f10820, %f11648, 0f3F800000, %p3817;
	fma.rn.f32 	%f10821, %f10819, %f10820, 0f00000000;
	fma.rn.f32 	%f10822, %f10819, 0f37CBAC00, 0fBAB607ED;
	selp.f32 	%f10823, 0fB94D4153, %f10822, %p3817;
	selp.f32 	%f10824, 0f3C0885E4, 0f3D2AAABB, %p3817;
	fma.rn.f32 	%f10825, %f10823, %f10819, %f10824;
	selp.f32 	%f10826, 0fBE2AAAA8, 0fBEFFFFFF, %p3817;
	fma.rn.f32 	%f10827, %f10825, %f10819, %f10826;
	fma.rn.f32 	%f10828, %f10827, %f10821, %f10820;
	and.b32  	%r18726, %r18724, 2;
	setp.eq.s32 	%p3818, %r18726, 0;
	mov.f32 	%f10829, 0f00000000;
	sub.f32 	%f10830, %f10829, %f10828;
	selp.f32 	%f10817, %f10828, %f10830, %p3818;
	// begin inline asm
	{  cvt.rn.f16.f32 %rs5079, %f10817;}

	// end inline asm
	mov.u32 	%r20516, %r20644;
	mov.f32 	%f11649, %f11681;
	@%p3816 bra 	$L__BB0_1777;
	setp.eq.f32 	%p3819, %f10818, 0f7F800000;
	@%p3819 bra 	$L__BB0_1776;
	mov.b64 	%rd9714, 0;
	mov.b32 	%r20513, 0;
	mov.u64 	%rd9712, __cudart_i2opi_f;
	mov.b32 	%r18729, %f129;
	shl.b32 	%r18730, %r18729, 8;
	or.b32  	%r18731, %r18730, -2147483648;
	mov.u64 	%rd9713, %rd5;
$L__BB0_1772:
	.pragma "nounroll";
	ld.global.nc.u32 	%r18728, [%rd9712];
	mad.wide.u32 	%rd8709, %r18728, %r18731, %rd9714;
	shr.u64 	%rd9714, %rd8709, 32;
	st.local.u32 	[%rd9713], %rd8709;
	add.s32 	%r20513, %r20513, 1;
	add.s64 	%rd9713, %rd9713, 4;
	add.s64 	%rd9712, %rd9712, 4;
	setp.ne.s32 	%p3820, %r20513, 6;
	@%p3820 bra 	$L__BB0_1772;
	mov.b32 	%r18732, %f129;
	shr.u32 	%r18733, %r18732, 23;
	st.local.u32 	[%rd5+24], %rd9714;
	and.b32  	%r18734, %r18733, 31;
	and.b32  	%r18735, %r18733, 224;
	add.s32 	%r18736, %r18735, -128;
	shr.u32 	%r18737, %r18736, 5;
	mul.wide.u32 	%rd8710, %r18737, 4;
	sub.s64 	%rd8711, %rd5, %rd8710;
	ld.local.u32 	%r20514, [%rd8711+24];
	ld.local.u32 	%r20515, [%rd8711+20];
	setp.eq.s32 	%p3821, %r18734, 0;
	@%p3821 bra 	$L__BB0_1775;
	mov.b32 	%r18738, %f129;
	shr.u32 	%r18739, %r18738, 23;
	and.b32  	%r18740, %r18739, 31;
	shf.l.wrap.b32 	%r20514, %r20515, %r20514, %r18740;
	and.b32  	%r18741, %r18739, 224;
	add.s32 	%r18742, %r18741, -128;
	shr.u32 	%r18743, %r18742, 5;
	mul.wide.u32 	%rd8712, %r18743, 4;
	sub.s64 	%rd8713, %rd5, %rd8712;
	ld.local.u32 	%r18744, [%rd8713+16];
	shf.l.wrap.b32 	%r20515, %r18744, %r20515, %r18740;
$L__BB0_1775:
	shr.u32 	%r18745, %r20514, 30;
	shf.l.wrap.b32 	%r18746, %r20515, %r20514, 2;
	shl.b32 	%r18747, %r20515, 2;
	shr.u32 	%r18748, %r18746, 31;
	add.s32 	%r18749, %r18748, %r18745;
	neg.s32 	%r18750, %r18749;
	mov.b32 	%r18751, %f129;
	setp.lt.s32 	%p3822, %r18751, 0;
	selp.b32 	%r20516, %r18750, %r18749, %p3822;
	xor.b32  	%r18752, %r18746, %r18751;
	shr.s32 	%r18753, %r18746, 31;
	xor.b32  	%r18754, %r18753, %r18746;
	xor.b32  	%r18755, %r18753, %r18747;
	cvt.u64.u32 	%rd8714, %r18754;
	shl.b64 	%rd8715, %rd8714, 32;
	cvt.u64.u32 	%rd8716, %r18755;
	or.b64  	%rd8717, %rd8715, %rd8716;
	cvt.rn.f64.s64 	%fd1269, %rd8717;
	mul.f64 	%fd1270, %fd1269, 0d3BF921FB54442D19;
	cvt.rn.f32.f64 	%f10832, %fd1270;
	neg.f32 	%f10833, %f10832;
	setp.lt.s32 	%p3823, %r18752, 0;
	selp.f32 	%f11649, %f10833, %f10832, %p3823;
	bra.uni 	$L__BB0_1777;
$L__BB0_1776:
	mov.f32 	%f10834, 0f00000000;
	mul.rn.f32 	%f11649, %f129, %f10834;
	mov.b32 	%r20516, 0;
$L__BB0_1777:
	abs.f32 	%f10836, %f137;
	setp.ltu.f32 	%p3824, %f10836, 0f47CE4780;
	mul.rn.f32 	%f10837, %f11649, %f11649;
	and.b32  	%r18757, %r20516, 1;
	setp.eq.b32 	%p3825, %r18757, 1;
	selp.f32 	%f10838, 0f3F800000, %f11649, %p3825;
	fma.rn.f32 	%f10839, %f10837, %f10838, 0f00000000;
	fma.rn.f32 	%f10840, %f10837, 0f37CBAC00, 0fBAB607ED;
	selp.f32 	%f10841, %f10840, 0fB94D4153, %p3825;
	selp.f32 	%f10842, 0f3D2AAABB, 0f3C0885E4, %p3825;
	fma.rn.f32 	%f10843, %f10841, %f10837, %f10842;
	selp.f32 	%f10844, 0fBEFFFFFF, 0fBE2AAAA8, %p3825;
	fma.rn.f32 	%f10845, %f10843, %f10837, %f10844;
	fma.rn.f32 	%f10846, %f10845, %f10839, %f10838;
	and.b32  	%r18758, %r20516, 2;
	setp.eq.s32 	%p3826, %r18758, 0;
	mov.f32 	%f10847, 0f00000000;
	sub.f32 	%f10848, %f10847, %f10846;
	selp.f32 	%f10849, %f10846, %f10848, %p3826;
	neg.f32 	%f10835, %f10849;
	// begin inline asm
	{  cvt.rn.f16.f32 %rs5080, %f10835;}

	// end inline asm
	ld.global.u16 	%rs5088, [%rd36+3520];
	ld.global.u16 	%rs5082, [%rd37+3520];
	// begin inline asm
	{mul.f16 %rs5081,%rs5082,%rs5080;
}
	// end inline asm
	// begin inline asm
	{mul.f16 %rs5084,%rs2982,%rs5081;
}
	// end inline asm
	// begin inline asm
	{fma.rn.f16 %rs5087,%rs5088,%rs5079,%rs5084;
}
	// end inline asm
	st.shared.u16 	[%r50+3520], %rs5087;
	// begin inline asm
	{mul.f16 %rs5091,%rs5082,%rs5079;
}
	// end inline asm
	// begin inline asm
	{fma.rn.f16 %rs5094,%rs5088,%rs5080,%rs5091;
}
	// end inline asm
	st.shared.u16 	[%r50+11712], %rs5094;
	mov.u32 	%r20520, %r20652;
	mov.f32 	%f11650, %f11683;
	@%p3824 bra 	$L__BB0_1785;
	setp.eq.f32 	%p3827, %f10836, 0f7F800000;
	@%p3827 bra 	$L__BB0_1784;
	mov.b64 	%rd9717, 0;
	mov.b32 	%r20517, 0;
	mov.u64 	%rd9715, __cudart_i2opi_f;
	mov.b32 	%r18761, %f137;
	shl.b32 	%r18762, %r18761, 8;
	or.b32  	%r18763, %r18762, -2147483648;
	mov.u64 	%rd9716, %rd6;
$L__BB0_1780:
	.pragma "nounroll";
	ld.global.nc.u32 	%r18760, [%rd9715];
	mad.wide.u32 	%rd8720, %r18760, %r18763, %rd9717;
	shr.u64 	%rd9717, %rd8720, 32;
	st.local.u32 	[%rd9716], %rd8720;
	add.s32 	%r20517, %r20517, 1;
	add.s64 	%rd9716, %rd9716, 4;
	add.s64 	%rd9715, %rd9715, 4;
	setp.ne.s32 	%p3828, %r20517, 6;
	@%p3828 bra 	$L__BB0_1780;
	mov.b32 	%r18764, %f137;
	shr.u32 	%r18765, %r18764, 23;
	st.local.u32 	[%rd6+24], %rd9717;
	and.b32  	%r18766, %r18765, 31;
	and.b32  	%r18767, %r18765, 224;
	add.s32 	%r18768, %r18767, -128;
	shr.u32 	%r18769, %r18768, 5;
	mul.wide.u32 	%rd8721, %r18769, 4;
	sub.s64 	%rd8722, %rd6, %rd8721;
	ld.local.u32 	%r20518, [%rd8722+24];
	ld.local.u32 	%r20519, [%rd8722+20];
	setp.eq.s32 	%p3829, %r18766, 0;
	@%p3829 bra 	$L__BB0_1783;
	mov.b32 	%r18770, %f137;
	shr.u32 	%r18771, %r18770, 23;
	and.b32  	%r18772, %r18771, 31;
	shf.l.wrap.b32 	%r20518, %r20519, %r20518, %r18772;
	and.b32  	%r18773, %r18771, 224;
	add.s32 	%r18774, %r18773, -128;
	shr.u32 	%r18775, %r18774, 5;
	mul.wide.u32 	%rd8723, %r18775, 4;
	sub.s64 	%rd8724, %rd6, %rd8723;
	ld.local.u32 	%r18776, [%rd8724+16];
	shf.l.wrap.b32 	%r20519, %r18776, %r20519, %r18772;
$L__BB0_1783:
	shr.u32 	%r18777, %r20518, 30;
	shf.l.wrap.b32 	%r18778, %r20519, %r20518, 2;
	shl.b32 	%r18779, %r20519, 2;
	shr.u32 	%r18780, %r18778, 31;
	add.s32 	%r18781, %r18780, %r18777;
	neg.s32 	%r18782, %r18781;
	mov.b32 	%r18783, %f137;
	setp.lt.s32 	%p3830, %r18783, 0;
	selp.b32 	%r20520, %r18782, %r18781, %p3830;
	xor.b32  	%r18784, %r18778, %r18783;
	shr.s32 	%r18785, %r18778, 31;
	xor.b32  	%r18786, %r18785, %r18778;
	xor.b32  	%r18787, %r18785, %r18779;
	cvt.u64.u32 	%rd8725, %r18786;
	shl.b64 	%rd8726, %rd8725, 32;
	cvt.u64.u32 	%rd8727, %r18787;
	or.b64  	%rd8728, %rd8726, %rd8727;
	cvt.rn.f64.s64 	%fd1271, %rd8728;
	mul.f64 	%fd1272, %fd1271, 0d3BF921FB54442D19;
	cvt.rn.f32.f64 	%f10851, %fd1272;
	neg.f32 	%f10852, %f10851;
	setp.lt.s32 	%p3831, %r18784, 0;
	selp.f32 	%f11650, %f10852, %f10851, %p3831;
	bra.uni 	$L__BB0_1785;
$L__BB0_1784:
	mov.f32 	%f10853, 0f00000000;
	mul.rn.f32 	%f11650, %f137, %f10853;
	mov.b32 	%r20520, 0;
$L__BB0_1785:
	abs.f32 	%f10855, %f137;
	setp.ltu.f32 	%p3832, %f10855, 0f47CE4780;
	add.s32 	%r18789, %r20520, 1;
	mul.rn.f32 	%f10856, %f11650, %f11650;
	and.b32  	%r18790, %r20520, 1;
	setp.eq.b32 	%p3833, %r18790, 1;
	selp.f32 	%f10857, %f11650, 0f3F800000, %p3833;
	fma.rn.f32 	%f10858, %f10856, %f10857, 0f00000000;
	fma.rn.f32 	%f10859, %f10856, 0f37CBAC00, 0fBAB607ED;
	selp.f32 	%f10860, 0fB94D4153, %f10859, %p3833;
	selp.f32 	%f10861, 0f3C0885E4, 0f3D2AAABB, %p3833;
	fma.rn.f32 	%f10862, %f10860, %f10856, %f10861;
	selp.f32 	%f10863, 0fBE2AAAA8, 0fBEFFFFFF, %p3833;
	fma.rn.f32 	%f10864, %f10862, %f10856, %f10863;
	fma.rn.f32 	%f10865, %f10864, %f10858, %f10857;
	and.b32  	%r18791, %r18789, 2;
	setp.eq.s32 	%p3834, %r18791, 0;
	mov.f32 	%f10866, 0f00000000;
	sub.f32 	%f10867, %f10866, %f10865;
	selp.f32 	%f10854, %f10865, %f10867, %p3834;
	// begin inline asm
	{  cvt.rn.f16.f32 %rs5098, %f10854;}

	// end inline asm
	mov.u32 	%r20524, %r20652;
	mov.f32 	%f11651, %f11683;
	@%p3832 bra 	$L__BB0_1793;
	setp.eq.f32 	%p3835, %f10855, 0f7F800000;
	@%p3835 bra 	$L__BB0_1792;
	mov.b64 	%rd9720, 0;
	mov.b32 	%r20521, 0;
	mov.u64 	%rd9718, __cudart_i2opi_f;
	mov.b32 	%r18794, %f137;
	shl.b32 	%r18795, %r18794, 8;
	or.b32  	%r18796, %r18795, -2147483648;
	mov.u64 	%rd9719, %rd5;
$L__BB0_1788:
	.pragma "nounroll";
	ld.global.nc.u32 	%r18793, [%rd9718];
	mad.wide.u32 	%rd8731, %r18793, %r18796, %rd9720;
	shr.u64 	%rd9720, %rd8731, 32;
	st.local.u32 	[%rd9719], %rd8731;
	add.s32 	%r20521, %r20521, 1;
	add.s64 	%rd9719, %rd9719, 4;
	add.s64 	%rd9718, %rd9718, 4;
	setp.ne.s32 	%p3836, %r20521, 6;
	@%p3836 bra 	$L__BB0_1788;
	mov.b32 	%r18797, %f137;
	shr.u32 	%r18798, %r18797, 23;
	st.local.u32 	[%rd5+24], %rd9720;
	and.b32  	%r18799, %r18798, 31;
	and.b32  	%r18800, %r18798, 224;
	add.s32 	%r18801, %r18800, -128;
	shr.u32 	%r18802, %r18801, 5;
	mul.wide.u32 	%rd8732, %r18802, 4;
	sub.s64 	%rd8733, %rd5, %rd8732;
	ld.local.u32 	%r20522, [%rd8733+24];
	ld.local.u32 	%r20523, [%rd8733+20];
	setp.eq.s32 	%p3837, %r18799, 0;
	@%p3837 bra 	$L__BB0_1791;
	mov.b32 	%r18803, %f137;
	shr.u32 	%r18804, %r18803, 23;
	and.b32  	%r18805, %r18804, 31;
	shf.l.wrap.b32 	%r20522, %r20523, %r20522, %r18805;
	and.b32  	%r18806, %r18804, 224;
	add.s32 	%r18807, %r18806, -128;
	shr.u32 	%r18808, %r18807, 5;
	mul.wide.u32 	%rd8734, %r18808, 4;
	sub.s64 	%rd8735, %rd5, %rd8734;
	ld.local.u32 	%r18809, [%rd8735+16];
	shf.l.wrap.b32 	%r20523, %r18809, %r20523, %r18805;
$L__BB0_1791:
	shr.u32 	%r18810, %r20522, 30;
	shf.l.wrap.b32 	%r18811, %r20523, %r20522, 2;
	shl.b32 	%r18812, %r20523, 2;
	shr.u32 	%r18813, %r18811, 31;
	add.s32 	%r18814, %r18813, %r18810;
	neg.s32 	%r18815, %r18814;
	mov.b32 	%r18816, %f137;
	setp.lt.s32 	%p3838, %r18816, 0;
	selp.b32 	%r20524, %r18815, %r18814, %p3838;
	xor.b32  	%r18817, %r18811, %r18816;
	shr.s32 	%r18818, %r18811, 31;
	xor.b32  	%r18819, %r18818, %r18811;
	xor.b32  	%r18820, %r18818, %r18812;
	cvt.u64.u32 	%rd8736, %r18819;
	shl.b64 	%rd8737, %rd8736, 32;
	cvt.u64.u32 	%rd8738, %r18820;
	or.b64  	%rd8739, %rd8737, %rd8738;
	cvt.rn.f64.s64 	%fd1273, %rd8739;
	mul.f64 	%fd1274, %fd1273, 0d3BF921FB54442D19;
	cvt.rn.f32.f64 	%f10869, %fd1274;
	neg.f32 	%f10870, %f10869;
	setp.lt.s32 	%p3839, %r18817, 0;
	selp.f32 	%f11651, %f10870, %f10869, %p3839;
	bra.uni 	$L__BB0_1793;
$L__BB0_1792:
	mov.f32 	%f10871, 0f00000000;
	mul.rn.f32 	%f11651, %f137, %f10871;
	mov.b32 	%r20524, 0;
$L__BB0_1793:
	abs.f32 	%f10873, %f1;
	setp.ltu.f32 	%p3840, %f10873, 0f47CE4780;
	mul.rn.f32 	%f10874, %f11651, %f11651;
	and.b32  	%r18822, %r20524, 1;
	setp.eq.b32 	%p3841, %r18822, 1;
	selp.f32 	%f10875, 0f3F800000, %f11651, %p3841;
	fma.rn.f32 	%f10876, %f10874, %f10875, 0f00000000;
	fma.rn.f32 	%f10877, %f10874, 0f37CBAC00, 0fBAB607ED;
	selp.f32 	%f10878, %f10877, 0fB94D4153, %p3841;
	selp.f32 	%f10879, 0f3D2AAABB, 0f3C0885E4, %p3841;
	fma.rn.f32 	%f10880, %f10878, %f10874, %f10879;
	selp.f32 	%f10881, 0fBEFFFFFF, 0fBE2AAAA8, %p3841;
	fma.rn.f32 	%f10882, %f10880, %f10874, %f10881;
	fma.rn.f32 	%f10883, %f10882, %f10876, %f10875;
	and.b32  	%r18823, %r20524, 2;
	setp.eq.s32 	%p3842, %r18823, 0;
	mov.f32 	%f10884, 0f00000000;
	sub.f32 	%f10885, %f10884, %f10883;
	selp.f32 	%f10886, %f10883, %f10885, %p3842;
	neg.f32 	%f10872, %f10886;
	// begin inline asm
	{  cvt.rn.f16.f32 %rs5099, %f10872;}

	// end inline asm
	ld.global.u16 	%rs5107, [%rd36+3552];
	ld.global.u16 	%rs5101, [%rd37+3552];
	// begin inline asm
	{mul.f16 %rs5100,%rs5101,%rs5099;
}
	// end inline asm
	// begin inline asm
	{mul.f16 %rs5103,%rs2982,%rs5100;
}
	// end inline asm
	// begin inline asm
	{fma.rn.f16 %rs5106,%rs5107,%rs5098,%rs5103;
}
	// end inline asm
	st.shared.u16 	[%r50+3552], %rs5106;
	// begin inline asm
	{mul.f16 %rs5110,%rs5101,%rs5098;
}
	// end inline asm
	// begin inline asm
	{fma.rn.f16 %rs5113,%rs5107,%rs5099,%rs5110;
}
	// end inline asm
	st.shared.u16 	[%r50+11744], %rs5113;
	mov.u32 	%r20528, %r20532;
	mov.f32 	%f11652, %f11653;
	@%p3840 bra 	$L__BB0_1801;
	setp.eq.f32 	%p3843, %f10873, 0f7F800000;
	@%p3843 bra 	$L__BB0_1800;
	mov.b64 	%rd9723, 0;
	mov.b32 	%r20525, 0;
	mov.u64 	%rd9721, __cudart_i2opi_f;
	mov.b32 	%r18826, %f1;
	shl.b32 	%r18827, %r18826, 8;
	or.b32  	%r18828, %r18827, -2147483648;
	mov.u64 	%rd9722, %rd6;
$L__BB0_1796:
	.pragma "nounroll";
	ld.global.nc.u32 	%r18825, [%rd9721];
	mad.wide.u32 	%rd8742, %r18825, %r18828, %rd9723;
	shr.u64 	%rd9723, %rd8742, 32;
	st.local.u32 	[%rd9722], %rd8742;
	add.s32 	%r20525, %r20525, 1;
	add.s64 	%rd9722, %rd9722, 4;
	add.s64 	%rd9721, %rd9721, 4;
	setp.ne.s32 	%p3844, %r20525, 6;
	@%p3844 bra 	$L__BB0_1796;
	mov.b32 	%r18829, %f1;
	shr.u32 	%r18830, %r18829, 23;
	st.local.u32 	[%rd6+24], %rd9723;
	and.b32  	%r18831, %r18830, 31;
	and.b32  	%r18832, %r18830, 224;
	add.s32 	%r18833, %r18832, -128;
	shr.u32 	%r18834, %r18833, 5;
	mul.wide.u32 	%rd8743, %r18834, 4;
	sub.s64 	%rd8744, %rd6, %rd8743;
	ld.local.u32 	%r20526, [%rd8744+24];
	ld.local.u32 	%r20527, [%rd8744+20];
	setp.eq.s32 	%p3845, %r18831, 0;
	@%p3845 bra 	$L__BB0_1799;
	mov.b32 	%r18835, %f1;
	shr.u32 	%r18836, %r18835, 23;
	and.b32  	%r18837, %r18836, 31;
	shf.l.wrap.b32 	%r20526, %r20527, %r20526, %r18837;
	and.b32  	%r18838, %r18836, 224;
	add.s32 	%r18839, %r18838, -128;
	shr.u32 	%r18840, %r18839, 5;
	mul.wide.u32 	%rd8745, %r18840, 4;
	sub.s64 	%rd8746, %rd6, %rd8745;
	ld.local.u32 	%r18841, [%rd8746+16];
	shf.l.wrap.b32 	%r20527, %r18841, %r20527, %r18837;
$L__BB0_1799:
	shr.u32 	%r18842, %r20526, 30;
	shf.l.wrap.b32 	%r18843, %r20527, %r20526, 2;
	shl.b32 	%r18844, %r20527, 2;
	shr.u32 	%r18845, %r18843, 31;
	add.s32 	%r18846, %r18845, %r18842;
	neg.s32 	%r18847, %r18846;
	mov.b32 	%r18848, %f1;
	setp.lt.s32 	%p3846, %r18848, 0;
	selp.b32 	%r20528, %r18847, %r18846, %p3846;
	xor.b32  	%r18849, %r18843, %r18848;
	shr.s32 	%r18850, %r18843, 31;
	xor.b32  	%r18851, %r18850, %r18843;
	xor.b32  	%r18852, %r18850, %r18844;
	cvt.u64.u32 	%rd8747, %r18851;
	shl.b64 	%rd8748, %rd8747, 32;
	cvt.u64.u32 	%rd8749, %r18852;
	or.b64  	%rd8750, %rd8748, %rd8749;
	cvt.rn.f64.s64 	%fd1275, %rd8750;
	mul.f64 	%fd1276, %fd1275, 0d3BF921FB54442D19;
	cvt.rn.f32.f64 	%f10888, %fd1276;
	neg.f32 	%f10889, %f10888;
	setp.lt.s32 	%p3847, %r18849, 0;
	selp.f32 	%f11652, %f10889, %f10888, %p3847;
	bra.uni 	$L__BB0_1801;
$L__BB0_1800:
	mov.f32 	%f10890, 0f00000000;
	mul.rn.f32 	%f11652, %f1, %f10890;
	mov.b32 	%r20528, 0;
$L__BB0_1801:
	abs.f32 	%f10892, %f1;
	setp.ltu.f32 	%p3848, %f10892, 0f47CE4780;
	add.s32 	%r18854, %r20528, 1;
	mul.rn.f32 	%f10893, %f11652, %f11652;
	and.b32  	%r18855, %r20528, 1;
	setp.eq.b32 	%p3849, %r18855, 1;
	selp.f32 	%f10894, %f11652, 0f3F800000, %p3849;
	fma.rn.f32 	%f10895, %f10893, %f10894, 0f00000000;
	fma.rn.f32 	%f10896, %f10893, 0f37CBAC00, 0fBAB607ED;
	selp.f32 	%f10897, 0fB94D4153, %f10896, %p3849;
	selp.f32 	%f10898, 0f3C0885E4, 0f3D2AAABB, %p3849;
	fma.rn.f32 	%f10899, %f10897, %f10893, %f10898;
	selp.f32 	%f10900, 0fBE2AAAA8, 0fBEFFFFFF, %p3849;
	fma.rn.f32 	%f10901, %f10899, %f10893, %f10900;
	fma.rn.f32 	%f10902, %f10901, %f10895, %f10894;
	and.b32  	%r18856, %r18854, 2;
	setp.eq.s32 	%p3850, %r18856, 0;
	mov.f32 	%f10903, 0f00000000;
	sub.f32 	%f10904, %f10903, %f10902;
	selp.f32 	%f10891, %f10902, %f10904, %p3850;
	// begin inline asm
	{  cvt.rn.f16.f32 %rs5117, %f10891;}

	// end inline asm
	@%p3848 bra 	$L__BB0_1809;
	setp.eq.f32 	%p3851, %f10892, 0f7F800000;
	@%p3851 bra 	$L__BB0_1808;
	mov.b32 	%r2350, %f1;
	mov.b64 	%rd9726, 0;
	mov.b32 	%r20529, 0;
	mov.u64 	%rd9724, __cudart_i2opi_f;
	shl.b32 	%r18859, %r2350, 8;
	or.b32  	%r18860, %r18859, -2147483648;
	mov.u64 	%rd9725, %rd5;
$L__BB0_1804:
	.pragma "nounroll";
	ld.global.nc.u32 	%r18858, [%rd9724];
	mad.wide.u32 	%rd8753, %r18858, %r18860, %rd9726;
	shr.u64 	%rd9726, %rd8753, 32;
	st.local.u32 	[%rd9725], %rd8753;
	add.s32 	%r20529, %r20529, 1;
	add.s64 	%rd9725, %rd9725, 4;
	add.s64 	%rd9724, %rd9724, 4;
	setp.ne.s32 	%p3852, %r20529, 6;
	@%p3852 bra 	$L__BB0_1804;
	shr.u32 	%r18861, %r2350, 23;
	st.local.u32 	[%rd5+24], %rd9726;
	and.b32  	%r18862, %r18861, 31;
	and.b32  	%r18863, %r18861, 224;
	add.s32 	%r18864, %r18863, -128;
	shr.u32 	%r18865, %r18864, 5;
	mul.wide.u32 	%rd8754, %r18865, 4;
	sub.s64 	%rd8755, %rd5, %rd8754;
	ld.local.u32 	%r20530, [%rd8755+24];
	ld.local.u32 	%r20531, [%rd8755+20];
	setp.eq.s32 	%p3853, %r18862, 0;
	@%p3853 bra 	$L__BB0_1807;
	shr.u32 	%r18866, %r2350, 23;
	and.b32  	%r18867, %r18866, 31;
	shf.l.wrap.b32 	%r20530, %r20531, %r20530, %r18867;
	and.b32  	%r18868, %r18866, 224;
	add.s32 	%r18869, %r18868, -128;
	shr.u32 	%r18870, %r18869, 5;
	mul.wide.u32 	%rd8756, %r18870, 4;
	sub.s64 	%rd8757, %rd5, %rd8756;
	ld.local.u32 	%r18871, [%rd8757+16];
	shf.l.wrap.b32 	%r20531, %r18871, %r20531, %r18867;
$L__BB0_1807:
	shr.u32 	%r18872, %r20530, 30;
	shf.l.wrap.b32 	%r18873, %r20531, %r20530, 2;
	shl.b32 	%r18874, %r20531, 2;
	shr.u32 	%r18875, %r18873, 31;
	add.s32 	%r18876, %r18875, %r18872;
	neg.s32 	%r18877, %r18876;
	setp.lt.s32 	%p3854, %r2350, 0;
	selp.b32 	%r20532, %r18877, %r18876, %p3854;
	xor.b32  	%r18878, %r18873, %r2350;
	shr.s32 	%r18879, %r18873, 31;
	xor.b32  	%r18880, %r18879, %r18873;
	xor.b32  	%r18881, %r18879, %r18874;
	cvt.u64.u32 	%rd8758, %r18880;
	shl.b64 	%rd8759, %rd8758, 32;
	cvt.u64.u32 	%rd8760, %r18881;
	or.b64  	%rd8761, %rd8759, %rd8760;
	cvt.rn.f64.s64 	%fd1277, %rd8761;
	mul.f64 	%fd1278, %fd1277, 0d3BF921FB54442D19;
	cvt.rn.f32.f64 	%f10906, %fd1278;
	neg.f32 	%f10907, %f10906;
	setp.lt.s32 	%p3855, %r18878, 0;
	selp.f32 	%f11653, %f10907, %f10906, %p3855;
	bra.uni 	$L__BB0_1809;
$L__BB0_1808:
	mov.f32 	%f10908, 0f00000000;
	mul.rn.f32 	%f11653, %f1, %f10908;
	mov.b32 	%r20532, 0;
$L__BB0_1809:
	abs.f32 	%f10910, %f10;
	setp.ltu.f32 	%p3856, %f10910, 0f47CE4780;
	mul.rn.f32 	%f10911, %f11653, %f11653;
	and.b32  	%r18883, %r20532, 1;
	setp.eq.b32 	%p3857, %r18883, 1;
	selp.f32 	%f10912, 0f3F800000, %f11653, %p3857;
	fma.rn.f32 	%f10913, %f10911, %f10912, 0f00000000;
	fma.rn.f32 	%f10914, %f10911, 0f37CBAC00, 0fBAB607ED;
	selp.f32 	%f10915, %f10914, 0fB94D4153, %p3857;
	selp.f32 	%f10916, 0f3D2AAABB, 0f3C0885E4, %p3857;
	fma.rn.f32 	%f10917, %f10915, %f10911, %f10916;
	selp.f32 	%f10918, 0fBEFFFFFF, 0fBE2AAAA8, %p3857;
	fma.rn.f32 	%f10919, %f10917, %f10911, %f10918;
	fma.rn.f32 	%f10920, %f10919, %f10913, %f10912;
	and.b32  	%r18884, %r20532, 2;
	setp.eq.s32 	%p3858, %r18884, 0;
	mov.f32 	%f10921, 0f00000000;
	sub.f32 	%f10922, %f10921, %f10920;
	selp.f32 	%f10923, %f10920, %f10922, %p3858;
	neg.f32 	%f10909, %f10923;
	// begin inline asm
	{  cvt.rn.f16.f32 %rs5118, %f10909;}

	// end inline asm
	ld.global.u16 	%rs5126, [%rd36+3584];
	ld.global.u16 	%rs5120, [%rd37+3584];
	// begin inline asm
	{mul.f16 %rs5119,%rs5120,%rs5118;
}
	// end inline asm
	// begin inline asm
	{mul.f16 %rs5122,%rs2982,%rs5119;
}
	// end inline asm
	// begin inline asm
	{fma.rn.f16 %rs5125,%rs5126,%rs5117,%rs5122;
}
	// end inline asm
	st.shared.u16 	[%r50+3584], %rs5125;
	// begin inline asm
	{mul.f16 %rs5129,%rs5120,%rs5117;
}
	// end inline asm
	// begin inline asm
	{fma.rn.f16 %rs5132,%rs5126,%rs5118,%rs5129;
}
	// end inline asm
	st.shared.u16 	[%r50+11776], %rs5132;
	mov.u32 	%r20536, %r20540;
	mov.f32 	%f11654, %f11655;
	@%p3856 bra 	$L__BB0_1817;
	setp.eq.f32 	%p3859, %f10910, 0f7F800000;
	@%p3859 bra 	$L__BB0_1816;
	mov.b64 	%rd9729, 0;
	mov.b32 	%r20533, 0;
	mov.u64 	%rd9727, __cudart_i2opi_f;
	mov.b32 	%r18887, %f10;
	shl.b32 	%r18888, %r18887, 8;
	or.b32  	%r18889, %r18888, -2147483648;
	mov.u64 	%rd9728, %rd6;
$L__BB0_1812:
	.pragma "nounroll";
	ld.global.nc.u32 	%r18886, [%rd9727];
	mad.wide.u32 	%rd8764, %r18886, %r18889, %rd9729;
	shr.u64 	%rd9729, %rd8764, 32;
	st.local.u32 	[%rd9728], %rd8764;
	add.s32 	%r20533, %r20533, 1;
	add.s64 	%rd9728, %rd9728, 4;
	add.s64 	%rd9727, %rd9727, 4;
	setp.ne.s32 	%p3860, %r20533, 6;
	@%p3860 bra 	$L__BB0_1812;
	mov.b32 	%r18890, %f10;
	shr.u32 	%r18891, %r18890, 23;
	st.local.u32 	[%rd6+24], %rd9729;
	and.b32  	%r18892, %r18891, 31;
	and.b32  	%r18893, %r18891, 224;
	add.s32 	%r18894, %r18893, -128;
	shr.u32 	%r18895, %r18894, 5;
	mul.wide.u32 	%rd8765, %r18895, 4;
	sub.s64 	%rd8766, %rd6, %rd8765;
	ld.local.u32 	%r20534, [%rd8766+24];
	ld.local.u32 	%r20535, [%rd8766+20];
	setp.eq.s32 	%p3861, %r18892, 0;
	@%p3861 bra 	$L__BB0_1815;
	mov.b32 	%r18896, %f10;
	shr.u32 	%r18897, %r18896, 23;
	and.b32  	%r18898, %r18897, 31;
	shf.l.wrap.b32 	%r20534, %r20535, %r20534, %r18898;
	and.b32  	%r18899, %r18897, 224;
	add.s32 	%r18900, %r18899, -128;
	shr.u32 	%r18901, %r18900, 5;
	mul.wide.u32 	%rd8767, %r18901, 4;
	sub.s64 	%rd8768, %rd6, %rd8767;
	ld.local.u32 	%r18902, [%rd8768+16];
	shf.l.wrap.b32 	%r20535, %r18902, %r20535, %r18898;
$L__BB0_1815:
	shr.u32 	%r18903, %r20534, 30;
	shf.l.wrap.b32 	%r18904, %r20535, %r20534, 2;
	shl.b32 	%r18905, %r20535, 2;
	shr.u32 	%r18906, %r18904, 31;
	add.s32 	%r18907, %r18906, %r18903;
	neg.s32 	%r18908, %r18907;
	mov.b32 	%r18909, %f10;
	setp.lt.s32 	%p3862, %r18909, 0;
	selp.b32 	%r20536, %r18908, %r18907, %p3862;
	xor.b32  	%r18910, %r18904, %r18909;
	shr.s32 	%r18911, %r18904, 31;
	xor.b32  	%r18912, %r18911, %r18904;
	xor.b32  	%r18913, %r18911, %r18905;
	cvt.u64.u32 	%rd8769, %r18912;
	shl.b64 	%rd8770, %rd8769, 32;
	cvt.u64.u32 	%rd8771, %r18913;
	or.b64  	%rd8772, %rd8770, %rd8771;
	cvt.rn.f64.s64 	%fd1279, %rd8772;
	mul.f64 	%fd1280, %fd1279, 0d3BF921FB54442D19;
	cvt.rn.f32.f64 	%f10925, %fd1280;
	neg.f32 	%f10926, %f10925;
	setp.lt.s32 	%p3863, %r18910, 0;
	selp.f32 	%f11654, %f10926, %f10925, %p3863;
	bra.uni 	$L__BB0_1817;
$L__BB0_1816:
	mov.f32 	%f10927, 0f00000000;
	mul.rn.f32 	%f11654, %f10, %f10927;
	mov.b32 	%r20536, 0;
$L__BB0_1817:
	abs.f32 	%f10929, %f10;
	setp.ltu.f32 	%p3864, %f10929, 0f47CE4780;
	add.s32 	%r18915, %r20536, 1;
	mul.rn.f32 	%f10930, %f11654, %f11654;
	and.b32  	%r18916, %r20536, 1;
	setp.eq.b32 	%p3865, %r18916, 1;
	selp.f32 	%f10931, %f11654, 0f3F800000, %p3865;
	fma.rn.f32 	%f10932, %f10930, %f10931, 0f00000000;
	fma.rn.f32 	%f10933, %f10930, 0f37CBAC00, 0fBAB607ED;
	selp.f32 	%f10934, 0fB94D4153, %f10933, %p3865;
	selp.f32 	%f10935, 0f3C0885E4, 0f3D2AAABB, %p3865;
	fma.rn.f32 	%f10936, %f10934, %f10930, %f10935;
	selp.f32 	%f10937, 0fBE2AAAA8, 0fBEFFFFFF, %p3865;
	fma.rn.f32 	%f10938, %f10936, %f10930, %f10937;
	fma.rn.f32 	%f10939, %f10938, %f10932, %f10931;
	and.b32  	%r18917, %r18915, 2;
	setp.eq.s32 	%p3866, %r18917, 0;
	mov.f32 	%f10940, 0f00000000;
	sub.f32 	%f10941, %f10940, %f10939;
	selp.f32 	%f10928, %f10939, %f10941, %p3866;
	// begin inline asm
	{  cvt.rn.f16.f32 %rs5136, %f10928;}

	// end inline asm
	@%p3864 bra 	$L__BB0_1825;
	setp.eq.f32 	%p3867, %f10929, 0f7F800000;
	@%p3867 bra 	$L__BB0_1824;
	mov.b32 	%r2371, %f10;
	mov.b64 	%rd9732, 0;
	mov.b32 	%r20537, 0;
	mov.u64 	%rd9730, __cudart_i2opi_f;
	shl.b32 	%r18920, %r2371, 8;
	or.b32  	%r18921, %r18920, -2147483648;
	mov.u64 	%rd9731, %rd5;
$L__BB0_1820:
	.pragma "nounroll";
	ld.global.nc.u32 	%r18919, [%rd9730];
	mad.wide.u32 	%rd8775, %r18919, %r18921, %rd9732;
	shr.u64 	%rd9732, %rd8775, 32;
	st.local.u32 	[%rd9731], %rd8775;
	add.s32 	%r20537, %r20537, 1;
	add.s64 	%rd9731, %rd9731, 4;
	add.s64 	%rd9730, %rd9730, 4;
	setp.ne.s32 	%p3868, %r20537, 6;
	@%p3868 bra 	$L__BB0_1820;
	shr.u32 	%r18922, %r2371, 23;
	st.local.u32 	[%rd5+24], %rd9732;
	and.b32  	%r18923, %r18922, 31;
	and.b32  	%r18924, %r18922, 224;
	add.s32 	%r18925, %r18924, -128;
	shr.u32 	%r18926, %r18925, 5;
	mul.wide.u32 	%rd8776, %r18926, 4;
	sub.s64 	%rd8777, %rd5, %rd8776;
	ld.local.u32 	%r20538, [%rd8777+24];
	ld.local.u32 	%r20539, [%rd8777+20];
	setp.eq.s32 	%p3869, %r18923, 0;
	@%p3869 bra 	$L__BB0_1823;
	shr.u32 	%r18927, %r2371, 23;
	and.b32  	%r18928, %r18927, 31;
	shf.l.wrap.b32 	%r20538, %r20539, %r20538, %r18928;
	and.b32  	%r18929, %r18927, 224;
	add.s32 	%r18930, %r18929, -128;
	shr.u32 	%r18931, %r18930, 5;
	mul.wide.u32 	%rd8778, %r18931, 4;
	sub.s64 	%rd8779, %rd5, %rd8778;
	ld.local.u32 	%r18932, [%rd8779+16];
	shf.l.wrap.b32 	%r20539, %r18932, %r20539, %r18928;
$L__BB0_1823:
	shr.u32 	%r18933, %r20538, 30;
	shf.l.wrap.b32 	%r18934, %r20539, %r20538, 2;
	shl.b32 	%r18935, %r20539, 2;
	shr.u32 	%r18936, %r18934, 31;
	add.s32 	%r18937, %r18936, %r18933;
	neg.s32 	%r18938, %r18937;
	setp.lt.s32 	%p3870, %r2371, 0;
	selp.b32 	%r20540, %r18938, %r18937, %p3870;
	xor.b32  	%r18939, %r18934, %r2371;
	shr.s32 	%r18940, %r18934, 31;
	xor.b32  	%r18941, %r18940, %r18934;
	xor.b32  	%r18942, %r18940, %r18935;
	cvt.u64.u32 	%rd8780, %r18941;
	shl.b64 	%rd8781, %rd8780, 32;
	cvt.u64.u32 	%rd8782, %r18942;
	or.b64  	%rd8783, %rd8781, %rd8782;
	cvt.rn.f64.s64 	%fd1281, %rd8783;
	mul.f64 	%fd1282, %fd1281, 0d3BF921FB54442D19;
	cvt.rn.f32.f64 	%f10943, %fd1282;
	neg.f32 	%f10944, %f10943;
	setp.lt.s32 	%p3871, %r18939, 0;
	selp.f32 	%f11655, %f10944, %f10943, %p3871;
	bra.uni 	$L__BB0_1825;
$L__BB0_1824:
	mov.f32 	%f10945, 0f00000000;
	mul.rn.f32 	%f11655, %f10, %f10945;
	mov.b32 	%r20540, 0;
$L__BB0_1825:
	abs.f32 	%f10947, %f19;
	setp.ltu.f32 	%p3872, %f10947, 0f47CE4780;
	mul.rn.f32 	%f10948, %f11655, %f11655;
	and.b32  	%r18944, %r20540, 1;
	setp.eq.b32 	%p3873, %r18944, 1;
	selp.f32 	%f10949, 0f3F800000, %f11655, %p3873;
	fma.rn.f32 	%f10950, %f10948, %f10949, 0f00000000;
	fma.rn.f32 	%f10951, %f10948, 0f37CBAC00, 0fBAB607ED;
	selp.f32 	%f10952, %f10951, 0fB94D4153, %p3873;
	selp.f32 	%f10953, 0f3D2AAABB, 0f3C0885E4, %p3873;
	fma.rn.f32 	%f10954, %f10952, %f10948, %f10953;
	selp.f32 	%f10955, 0fBEFFFFFF, 0fBE2AAAA8, %p3873;
	fma.rn.f32 	%f10956, %f10954, %f10948, %f10955;
	fma.rn.f32 	%f10957, %f10956, %f10950, %f10949;
	and.b32  	%r18945, %r20540, 2;
	setp.eq.s32 	%p3874, %r18945, 0;
	mov.f32 	%f10958, 0f00000000;
	sub.f32 	%f10959, %f10958, %f10957;
	selp.f32 	%f10960, %f10957, %f10959, %p3874;
	neg.f32 	%f10946, %f10960;
	// begin inline asm
	{  cvt.rn.f16.f32 %rs5137, %f10946;}

	// end inline asm
	ld.global.u16 	%rs5145, [%rd36+3616];
	ld.global.u16 	%rs5139, [%rd37+3616];
	// begin inline asm
	{mul.f16 %rs5138,%rs5139,%rs5137;
}
	// end inline asm
	// begin inline asm
	{mul.f16 %rs5141,%rs2982,%rs5138;
}
	// end inline asm
	// begin inline asm
	{fma.rn.f16 %rs5144,%rs5145,%rs5136,%rs5141;
}
	// end inline asm
	st.shared.u16 	[%r50+3616], %rs5144;
	// begin inline asm
	{mul.f16 %rs5148,%rs5139,%rs5136;
}
	// end inline asm
	// begin inline asm
	{fma.rn.f16 %rs5151,%rs5145,%rs5137,%rs5148;
}
	// end inline asm
	st.shared.u16 	[%r50+11808], %rs5151;
	mov.u32 	%r20544, %r20548;
	mov.f32 	%f11656, %f11657;
	@%p3872 bra 	$L__BB0_1833;
	setp.eq.f32 	%p3875, %f10947, 0f7F800000;
	@%p3875 bra 	$L__BB0_1832;
	mov.b64 	%rd9735, 0;
	mov.b32 	%r20541, 0;
	mov.u64 	%rd9733, __cudart_i2opi_f;
	mov.b32 	%r18948, %f19;
	shl.b32 	%r18949, %r18948, 8;
	or.b32  	%r18950, %r18949, -2147483648;
	mov.u64 	%rd9734, %rd6;
$L__BB0_1828:
	.pragma "nounroll";
	ld.global.nc.u32 	%r18947, [%rd9733];
	mad.wide.u32 	%rd8786, %r18947, %r18950, %rd9735;
	shr.u64 	%rd9735, %rd8786, 32;
	st.local.u32 	[%rd9734], %rd8786;
	add.s32 	%r20541, %r20541, 1;
	add.s64 	%rd9734, %rd9734, 4;
	add.s64 	%rd9733, %rd9733, 4;
	setp.ne.s32 	%p3876, %r20541, 6;
	@%p3876 bra 	$L__BB0_1828;
	mov.b32 	%r18951, %f19;
	shr.u32 	%r18952, %r18951, 23;
	st.local.u32 	[%rd6+24], %rd9735;
	and.b32  	%r18953, %r18952, 31;
	and.b32  	%r18954, %r18952, 224;
	add.s32 	%r18955, %r18954, -128;
	shr.u32 	%r18956, %r18955, 5;
	mul.wide.u32 	%rd8787, %r18956, 4;
	sub.s64 	%rd8788, %rd6, %rd8787;
	ld.local.u32 	%r20542, [%rd8788+24];
	ld.local.u32 	%r20543, [%rd8788+20];
	setp.eq.s32 	%p3877, %r18953, 0;
	@%p3877 bra 	$L__BB0_1831;
	shf.l.wrap.b32 	%r20542, %r20543, %r20542, %r18953;
	and.b32  	%r18960, %r18952, 224;
	add.s32 	%r18961, %r18960, -128;
	shr.u32 	%r18962, %r18961, 5;
	mul.wide.u32 	%rd8789, %r18962, 4;
	sub.s64 	%rd8790, %rd6, %rd8789;
	ld.local.u32 	%r18963, [%rd8790+16];
	shf.l.wrap.b32 	%r20543, %r18963, %r20543, %r18953;
$L__BB0_1831:
	shr.u32 	%r18964, %r20542, 30;
	shf.l.wrap.b32 	%r18965, %r20543, %r20542, 2;
	shl.b32 	%r18966, %r20543, 2;
	shr.u32 	%r18967, %r18965, 31;
	add.s32 	%r18968, %r18967, %r18964;
	neg.s32 	%r18969, %r18968;
	mov.b32 	%r18970, %f19;
	setp.lt.s32 	%p3878, %r18970, 0;
	selp.b32 	%r20544, %r18969, %r18968, %p3878;
	xor.b32  	%r18971, %r18965, %r18970;
	shr.s32 	%r18972, %r18965, 31;
	xor.b32  	%r18973, %r18972, %r18965;
	xor.b32  	%r18974, %r18972, %r18966;
	cvt.u64.u32 	%rd8791, %r18973;
	shl.b64 	%rd8792, %rd8791, 32;
	cvt.u64.u32 	%rd8793, %r18974;
	or.b64  	%rd8794, %rd8792, %rd8793;
	cvt.rn.f64.s64 	%fd1283, %rd8794;
	mul.f64 	%fd1284, %fd1283, 0d3BF921FB54442D19;
	cvt.rn.f32.f64 	%f10962, %fd1284;
	neg.f32 	%f10963, %f10962;
	setp.lt.s32 	%p3879, %r18971, 0;
	selp.f32 	%f11656, %f10963, %f10962, %p3879;
	bra.uni 	$L__BB0_1833;
$L__BB0_1832:
	mov.f32 	%f10964, 0f00000000;
	mul.rn.f32 	%f11656, %f19, %f10964;
	mov.b32 	%r20544, 0;
$L__BB0_1833:
	abs.f32 	%f10966, %f19;
	setp.ltu.f32 	%p3880, %f10966, 0f47CE4780;
	add.s32 	%r18976, %r20544, 1;
	mul.rn.f32 	%f10967, %f11656, %f11656;
	and.b32  	%r18977, %r20544, 1;
	setp.eq.b32 	%p3881, %r18977, 1;
	selp.f32 	%f10968, %f11656, 0f3F800000, %p3881;
	fma.rn.f32 	%f10969, %f10967, %f10968, 0f00000000;
	fma.rn.f32 	%f10970, %f10967, 0f37CBAC00, 0fBAB607ED;
	selp.f32 	%f10971, 0fB94D4153, %f10970, %p3881;
	selp.f32 	%f10972, 0f3C0885E4, 0f3D2AAABB, %p3881;
	fma.rn.f32 	%f10973, %f10971, %f10967, %f10972;
	selp.f32 	%f10974, 0fBE2AAAA8, 0fBEFFFFFF, %p3881;
	fma.rn.f32 	%f10975, %f10973, %f10967, %f10974;
	fma.rn.f32 	%f10976, %f10975, %f10969, %f10968;
	and.b32  	%r18978, %r18976, 2;
	setp.eq.s32 	%p3882, %r18978, 0;
	mov.f32 	%f10977, 0f00000000;
	sub.f32 	%f10978, %f10977, %f10976;
	selp.f32 	%f10965, %f10976, %f10978, %p3882;
	// begin inline asm
	{  cvt.rn.f16.f32 %rs5155, %f10965;}

	// end inline asm
	@%p3880 bra 	$L__BB0_1841;
	setp.eq.f32 	%p3883, %f10966, 0f7F800000;
	@%p3883 bra 	$L__BB0_1840;
	mov.b32 	%r2392, %f19;
	mov.b64 	%rd9738, 0;
	mov.b32 	%r20545, 0;
	mov.u64 	%rd9736, __cudart_i2opi_f;
	shl.b32 	%r18981, %r2392, 8;
	or.b32  	%r18982, %r18981, -2147483648;
	mov.u64 	%rd9737, %rd5;
$L__BB0_1836:
	.pragma "nounroll";
	ld.global.nc.u32 	%r18980, [%rd9736];
	mad.wide.u32 	%rd8797, %r18980, %r18982, %rd9738;
	shr.u64 	%rd9738, %rd8797, 32;
	st.local.u32 	[%rd9737], %rd8797;
	add.s32 	%r20545, %r20545, 1;
	add.s64 	%rd9737, %rd9737, 4;
	add.s64 	%rd9736, %rd9736, 4;
	setp.ne.s32 	%p3884, %r20545, 6;
	@%p3884 bra 	$L__BB0_1836;
	shr.u32 	%r18983, %r2392, 23;
	st.local.u32 	[%rd5+24], %rd9738;
	and.b32  	%r18984, %r18983, 31;
	and.b32  	%r18985, %r18983, 224;
	add.s32 	%r18986, %r18985, -128;
	shr.u32 	%r18987, %r18986, 5;
	mul.wide.u32 	%rd8798, %r18987, 4;
	sub.s64 	%rd8799, %rd5, %rd8798;
	ld.local.u32 	%r20546, [%rd8799+24];
	ld.local.u32 	%r20547, [%rd8799+20];
	setp.eq.s32 	%p3885, %r18984, 0;
	@%p3885 bra 	$L__BB0_1839;
	shf.l.wrap.b32 	%r20546, %r20547, %r20546, %r18984;
	mul.wide.u32 	%rd8800, %r18987, 4;
	sub.s64 	%rd8801, %rd5, %rd8800;
	ld.local.u32 	%r18993, [%rd8801+16];
	shf.l.wrap.b32 	%r20547, %r18993, %r20547, %r18984;
$L__BB0_1839:
	shr.u32 	%r18994, %r20546, 30;
	shf.l.wrap.b32 	%r18995, %r20547, %r20546, 2;
	shl.b32 	%r18996, %r20547, 2;
	shr.u32 	%r18997, %r18995, 31;
	add.s32 	%r18998, %r18997, %r18994;
	neg.s32 	%r18999, %r18998;
	setp.lt.s32 	%p3886, %r2392, 0;
	selp.b32 	%r20548, %r18999, %r18998, %p3886;
	xor.b32  	%r19000, %r18995, %r2392;
	shr.s32 	%r19001, %r18995, 31;
	xor.b32  	%r19002, %r19001, %r18995;
	xor.b32  	%r19003, %r19001, %r18996;
	cvt.u64.u32 	%rd8802, %r19002;
	shl.b64 	%rd8803, %rd8802, 32;
	cvt.u64.u32 	%rd8804, %r19003;
	or.b64  	%rd8805, %rd8803, %rd8804;
	cvt.rn.f64.s64 	%fd1285, %rd8805;
	mul.f64 	%fd1286, %fd1285, 0d3BF921FB54442D19;
	cvt.rn.f32.f64 	%f10980, %fd1286;
	neg.f32 	%f10981, %f10980;
	setp.lt.s32 	%p3887, %r19000, 0;
	selp.f32 	%f11657, %f10981, %f10980, %p3887;
	bra.uni 	$L__BB0_1841;
$L__BB0_1840:
	mov.f32 	%f10982, 0f00000000;
	mul.rn.f32 	%f11657, %f19, %f10982;
	mov.b32 	%r20548, 0;
$L__BB0_1841:
	abs.f32 	%f10984, %f28;
	setp.ltu.f32 	%p3888, %f10984, 0f47CE4780;
	mul.rn.f32 	%f10985, %f11657, %f11657;
	and.b32  	%r19005, %r20548, 1;
	setp.eq.b32 	%p3889, %r19005, 1;
	selp.f32 	%f10986, 0f3F800000, %f11657, %p3889;
	fma.rn.f32 	%f10987, %f10985, %f10986, 0f00000000;
	fma.rn.f32 	%f10988, %f10985, 0f37CBAC00, 0fBAB607ED;
	selp.f32 	%f10989, %f10988, 0fB94D4153, %p3889;
	selp.f32 	%f10990, 0f3D2AAABB, 0f3C0885E4, %p3889;
	fma.rn.f32 	%f10991, %f10989, %f10985, %f10990;
	selp.f32 	%f10992, 0fBEFFFFFF, 0fBE2AAAA8, %p3889;
	fma.rn.f32 	%f10993, %f10991, %f10985, %f10992;
	fma.rn.f32 	%f10994, %f10993, %f10987, %f10986;
	and.b32  	%r19006, %r20548, 2;
	setp.eq.s32 	%p3890, %r19006, 0;
	mov.f32 	%f10995, 0f00000000;
	sub.f32 	%f10996, %f10995, %f10994;
	selp.f32 	%f10997, %f10994, %f10996, %p3890;
	neg.f32 	%f10983, %f10997;
	// begin inline asm
	{  cvt.rn.f16.f32 %rs5156, %f10983;}

	// end inline asm
	ld.global.u16 	%rs5164, [%rd36+3648];
	ld.global.u16 	%rs5158, [%rd37+3648];
	// begin inline asm
	{mul.f16 %rs5157,%rs5158,%rs5156;
}
	// end inline asm
	// begin inline asm
	{mul.f16 %rs5160,%rs2982,%rs5157;
}
	// end inline asm
	// begin inline asm
	{fma.rn.f16 %rs5163,%rs5164,%rs5155,%rs5160;
}
	// end inline asm
	st.shared.u16 	[%r50+3648], %rs5163;
	// begin inline asm
	{mul.f16 %rs5167,%rs5158,%rs5155;
}
	// end inline asm
	// begin inline asm
	{fma.rn.f16 %rs5170,%rs5164,%rs5156,%rs5167;
}
	// end inline asm
	st.shared.u16 	[%r50+11840], %rs5170;
	mov.u32 	%r20552, %r20556;
	mov.f32 	%f11658, %f11659;
	@%p3888 bra 	$L__BB0_1849;
	setp.eq.f32 	%p3891, %f10984, 0f7F800000;
	@%p3891 bra 	$L__BB0_1848;
	mov.b64 	%rd9741, 0;
	mov.b32 	%r20549, 0;
	mov.u64 	%rd9739, __cudart_i2opi_f;
	mov.b32 	%r19009, %f28;
	shl.b32 	%r19010, %r19009, 8;
	or.b32  	%r19011, %r19010, -2147483648;
	mov.u64 	%rd9740, %rd6;
$L__BB0_1844:
	.pragma "nounroll";
	ld.global.nc.u32 	%r19008, [%rd9739];
	mad.wide.u32 	%rd8808, %r19008, %r19011, %rd9741;
	shr.u64 	%rd9741, %rd8808, 32;
	st.local.u32 	[%rd9740], %rd8808;
	add.s32 	%r20549, %r20549, 1;
	add.s64 	%rd9740, %rd9740, 4;
	add.s64 	%rd9739, %rd9739, 4;
	setp.ne.s32 	%p3892, %r20549, 6;
	@%p3892 bra 	$L__BB0_1844;
	shr.u32 	%r19013, %r19009, 23;
	st.local.u32 	[%rd6+24], %rd9741;
	and.b32  	%r19014, %r19013, 31;
	and.b32  	%r19015, %r19013, 224;
	add.s32 	%r19016, %r19015, -128;
	shr.u32 	%r19017, %r19016, 5;
	mul.wide.u32 	%rd8809, %r19017, 4;
	sub.s64 	%rd8810, %rd6, %rd8809;
	ld.local.u32 	%r20550, [%rd8810+24];
	ld.local.u32 	%r20551, [%rd8810+20];
	setp.eq.s32 	%p3893, %r19014, 0;
	@%p3893 bra 	$L__BB0_1847;
	shf.l.wrap.b32 	%r20550, %r20551, %r20550, %r19014;
	mul.wide.u32 	%rd8811, %r19017, 4;
	sub.s64 	%rd8812, %rd6, %rd8811;
	ld.local.u32 	%r19024, [%rd8812+16];
	shf.l.wrap.b32 	%r20551, %r19024, %r20551, %r19014;
$L__BB0_1847:
	shr.u32 	%r19025, %r20550, 30;
	shf.l.wrap.b32 	%r19026, %r20551, %r20550, 2;
	shl.b32 	%r19027, %r20551, 2;
	shr.u32 	%r19028, %r19026, 31;
	add.s32 	%r19029, %r19028, %r19025;
	neg.s32 	%r19030, %r19029;
	setp.lt.s32 	%p3894, %r19009, 0;
	selp.b32 	%r20552, %r19030, %r19029, %p3894;
	xor.b32  	%r19032, %r19026, %r19009;
	shr.s32 	%r19033, %r19026, 31;
	xor.b32  	%r19034, %r19033, %r19026;
	xor.b32  	%r19035, %r19033, %r19027;
	cvt.u64.u32 	%rd8813, %r19034;
	shl.b64 	%rd8814, %rd8813, 32;
	cvt.u64.u32 	%rd8815, %r19035;
	or.b64  	%rd8816, %rd8814, %rd8815;
	cvt.rn.f64.s64 	%fd1287, %rd8816;
	mul.f64 	%fd1288, %fd1287, 0d3BF921FB54442D19;
	cvt.rn.f32.f64 	%f10999, %fd1288;
	neg.f32 	%f11000, %f10999;
	setp.lt.s32 	%p3895, %r19032, 0;
	selp.f32 	%f11658, %f11000, %f10999, %p3895;
	bra.uni 	$L__BB0_1849;
$L__BB0_1848:
	mov.f32 	%f11001, 0f00000000;
	mul.rn.f32 	%f11658, %f28, %f11001;
	mov.b32 	%r20552, 0;
$L__BB0_1849:
	abs.f32 	%f742, %f28;
	setp.ltu.f32 	%p3896, %f742, 0f47CE4780;
	add.s32 	%r19037, %r20552, 1;
	mul.rn.f32 	%f11003, %f11658, %f11658;
	and.b32  	%r19038, %r20552, 1;
	setp.eq.b32 	%p3897, %r19038, 1;
	selp.f32 	%f11004, %f11658, 0f3F800000, %p3897;
	fma.rn.f32 	%f11005, %f11003, %f11004, 0f00000000;
	fma.rn.f32 	%f11006, %f11003, 0f37CBAC00, 0fBAB607ED;
	selp.f32 	%f11007, 0fB94D4153, %f11006, %p3897;
	selp.f32 	%f11008, 0f3C0885E4, 0f3D2AAABB, %p3897;
	fma.rn.f32 	%f11009, %f11007, %f11003, %f11008;
	selp.f32 	%f11010, 0fBE2AAAA8, 0fBEFFFFFF, %p3897;
	fma.rn.f32 	%f11011, %f11009, %f11003, %f11010;
	fma.rn.f32 	%f11012, %f11011, %f11005, %f11004;
	and.b32  	%r19039, %r19037, 2;
	setp.eq.s32 	%p3898, %r19039, 0;
	mov.f32 	%f11013, 0f00000000;
	sub.f32 	%f11014, %f11013, %f11012;
	selp.f32 	%f11002, %f11012, %f11014, %p3898;
	// begin inline asm
	{  cvt.rn.f16.f32 %rs5174, %f11002;}

	// end inline asm
	@%p3896 bra 	$L__BB0_1857;
	setp.eq.f32 	%p3899, %f742, 0f7F800000;
	@%p3899 bra 	$L__BB0_1856;
	mov.b32 	%r2413, %f28;
	mov.b64 	%rd9744, 0;
	mov.b32 	%r20553, 0;
	mov.u64 	%rd9742, __cudart_i2opi_f;
	shl.b32 	%r19042, %r2413, 8;
	or.b32  	%r19043, %r19042, -2147483648;
	mov.u64 	%rd9743, %rd5;
$L__BB0_1852:
	.pragma "nounroll";
	ld.global.nc.u32 	%r19041, [%rd9742];
	mad.wide.u32 	%rd8819, %r19041, %r19043, %rd9744;
	shr.u64 	%rd9744, %rd8819, 32;
	st.local.u32 	[%rd9743], %rd8819;
	add.s32 	%r20553, %r20553, 1;
	add.s64 	%rd9743, %rd9743, 4;
	add.s64 	%rd9742, %rd9742, 4;
	setp.ne.s32 	%p3900, %r20553, 6;
	@%p3900 bra 	$L__BB0_1852;
	shr.u32 	%r19044, %r2413, 23;
	st.local.u32 	[%rd5+24], %rd9744;
	and.b32  	%r19045, %r19044, 31;
	and.b32  	%r19046, %r19044, 224;
	add.s32 	%r19047, %r19046, -128;
	shr.u32 	%r19048, %r19047, 5;
	mul.wide.u32 	%rd8820, %r19048, 4;
	sub.s64 	%rd8821, %rd5, %rd8820;
	ld.local.u32 	%r20554, [%rd8821+24];
	ld.local.u32 	%r20555, [%rd8821+20];
	setp.eq.s32 	%p3901, %r19045, 0;
	@%p3901 bra 	$L__BB0_1855;
	shf.l.wrap.b32 	%r20554, %r20555, %r20554, %r19045;
	ld.local.u32 	%r19054, [%rd8821+16];
	shf.l.wrap.b32 	%r20555, %r19054, %r20555, %r19045;
$L__BB0_1855:
	shr.u32 	%r19055, %r20554, 30;
	shf.l.wrap.b32 	%r19056, %r20555, %r20554, 2;
	shl.b32 	%r19057, %r20555, 2;
	shr.u32 	%r19058, %r19056, 31;
	add.s32 	%r19059, %r19058, %r19055;
	neg.s32 	%r19060, %r19059;
	setp.lt.s32 	%p3902, %r2413, 0;
	selp.b32 	%r20556, %r19060, %r19059, %p3902;
	xor.b32  	%r19061, %r19056, %r2413;
	shr.s32 	%r19062, %r19056, 31;
	xor.b32  	%r19063, %r19062, %r19056;
	xor.b32  	%r19064, %r19062, %r19057;
	cvt.u64.u32 	%rd8824, %r19063;
	shl.b64 	%rd8825, %rd8824, 32;
	cvt.u64.u32 	%rd8826, %r19064;
	or.b64  	%rd8827, %rd8825, %rd8826;
	cvt.rn.f64.s64 	%fd1289, %rd8827;
	mul.f64 	%fd1290, %fd1289, 0d3BF921FB54442D19;
	cvt.rn.f32.f64 	%f11015, %fd1290;
	neg.f32 	%f11016, %f11015;
	setp.lt.s32 	%p3903, %r19061, 0;
	selp.f32 	%f11659, %f11016, %f11015, %p3903;
	bra.uni 	$L__BB0_1857;
$L__BB0_1856:
	mov.f32 	%f11017, 0f00000000;
	mul.rn.f32 	%f11659, %f28, %f11017;
	mov.b32 	%r20556, 0;
$L__BB0_1857:
	abs.f32 	%f746, %f37;
	setp.ltu.f32 	%p3904, %f746, 0f47CE4780;
	mul.rn.f32 	%f11019, %f11659, %f11659;
	and.b32  	%r19066, %r20556, 1;
	setp.eq.b32 	%p3905, %r19066, 1;
	selp.f32 	%f11020, 0f3F800000, %f11659, %p3905;
	fma.rn.f32 	%f11021, %f11019, %f11020, 0f00000000;
	fma.rn.f32 	%f11022, %f11019, 0f37CBAC00, 0fBAB607ED;
	selp.f32 	%f11023, %f11022, 0fB94D4153, %p3905;
	selp.f32 	%f11024, 0f3D2AAABB, 0f3C0885E4, %p3905;
	fma.rn.f32 	%f11025, %f11023, %f11019, %f11024;
	selp.f32 	%f11026, 0fBEFFFFFF, 0fBE2AAAA8, %p3905;
	fma.rn.f32 	%f11027, %f11025, %f11019, %f11026;
	fma.rn.f32 	%f11028, %f11027, %f11021, %f11020;
	and.b32  	%r19067, %r20556, 2;
	setp.eq.s32 	%p3906, %r19067, 0;
	mov.f32 	%f11029, 0f00000000;
	sub.f32 	%f11030, %f11029, %f11028;
	selp.f32 	%f11031, %f11028, %f11030, %p3906;
	neg.f32 	%f11018, %f11031;
	// begin inline asm
	{  cvt.rn.f16.f32 %rs5175, %f11018;}

	// end inline asm
	ld.global.u16 	%rs5183, [%rd36+3680];
	ld.global.u16 	%rs5177, [%rd37+3680];
	// begin inline asm
	{mul.f16 %rs5176,%rs5177,%rs5175;
}
	// end inline asm
	// begin inline asm
	{mul.f16 %rs5179,%rs2982,%rs5176;
}
	// end inline asm
	// begin inline asm
	{fma.rn.f16 %rs5182,%rs5183,%rs5174,%rs5179;
}
	// end inline asm
	st.shared.u16 	[%r50+3680], %rs5182;
	// begin inline asm
	{mul.f16 %rs5186,%rs5177,%rs5174;
}
	// end inline asm
	// begin inline asm
	{fma.rn.f16 %rs5189,%rs5183,%rs5175,%rs5186;
}
	// end inline asm
	st.shared.u16 	[%r50+11872], %rs5189;
	mov.u32 	%r20560, %r20564;
	mov.f32 	%f11660, %f11661;
	@%p3904 bra 	$L__BB0_1865;
	setp.eq.f32 	%p3907, %f746, 0f7F800000;
	@%p3907 bra 	$L__BB0_1864;
	mov.b64 	%rd9747, 0;
	mov.b32 	%r20557, 0;
	mov.u64 	%rd9745, __cudart_i2opi_f;
	mov.b32 	%r19070, %f37;
	shl.b32 	%r19071, %r19070, 8;
	or.b32  	%r19072, %r19071, -2147483648;
	mov.u64 	%rd9746, %rd6;
$L__BB0_1860:
	.pragma "nounroll";
	ld.global.nc.u32 	%r19069, [%rd9745];
	mad.wide.u32 	%rd8830, %r19069, %r19072, %rd9747;
	shr.u64 	%rd9747, %rd8830, 32;
	st.local.u32 	[%rd9746], %rd8830;
	add.s32 	%r20557, %r20557, 1;
	add.s64 	%rd9746, %rd9746, 4;
	add.s64 	%rd9745, %rd9745, 4;
	setp.ne.s32 	%p3908, %r20557, 6;
	@%p3908 bra 	$L__BB0_1860;
	shr.u32 	%r19074, %r19070, 23;
	st.local.u32 	[%rd6+24], %rd9747;
	and.b32  	%r19075, %r19074, 31;
	and.b32  	%r19076, %r19074, 224;
	add.s32 	%r19077, %r19076, -128;
	shr.u32 	%r19078, %r19077, 5;
	mul.wide.u32 	%rd8831, %r19078, 4;
	sub.s64 	%rd1430, %rd6, %rd8831;
	ld.local.u32 	%r20558, [%rd1430+24];
	ld.local.u32 	%r20559, [%rd1430+20];
	setp.eq.s32 	%p3909, %r19075, 0;
	@%p3909 bra 	$L__BB0_1863;
	shf.l.wrap.b32 	%r20558, %r20559, %r20558, %r19075;
	ld.local.u32 	%r19082, [%rd1430+16];
	shf.l.wrap.b32 	%r20559, %r19082, %r20559, %r19075;
$L__BB0_1863:
	shr.u32 	%r19083, %r20558, 30;
	shf.l.wrap.b32 	%r19084, %r20559, %r20558, 2;
	shl.b32 	%r19085, %r20559, 2;
	shr.u32 	%r19086, %r19084, 31;
	add.s32 	%r19087, %r19086, %r19083;
	neg.s32 	%r19088, %r19087;
	setp.lt.s32 	%p3910, %r19070, 0;
	selp.b32 	%r20560, %r19088, %r19087, %p3910;
	xor.b32  	%r19090, %r19084, %r19070;
	shr.s32 	%r19091, %r19084, 31;
	xor.b32  	%r19092, %r19091, %r19084;
	xor.b32  	%r19093, %r19091, %r19085;
	cvt.u64.u32 	%rd8832, %r19092;
	shl.b64 	%rd8833, %rd8832, 32;
	cvt.u64.u32 	%rd8834, %r19093;
	or.b64  	%rd8835, %rd8833, %rd8834;
	cvt.rn.f64.s64 	%fd1291, %rd8835;
	mul.f64 	%fd1292, %fd1291, 0d3BF921FB54442D19;
	cvt.rn.f32.f64 	%f11032, %fd1292;
	neg.f32 	%f11033, %f11032;
	setp.lt.s32 	%p3911, %r19090, 0;
	selp.f32 	%f11660, %f11033, %f11032, %p3911;
	bra.uni 	$L__BB0_1865;
$L__BB0_1864:
	mov.f32 	%f11034, 0f00000000;
	mul.rn.f32 	%f11660, %f37, %f11034;
	mov.b32 	%r20560, 0;
$L__BB0_1865:
	add.s32 	%r19095, %r20560, 1;
	mul.rn.f32 	%f11036, %f11660, %f11660;
	and.b32  	%r19096, %r20560, 1;
	setp.eq.b32 	%p3913, %r19096, 1;
	selp.f32 	%f11037, %f11660, 0f3F800000, %p3913;
	fma.rn.f32 	%f11038, %f11036, %f11037, 0f00000000;
	fma.rn.f32 	%f11039, %f11036, 0f37CBAC00, 0fBAB607ED;
	selp.f32 	%f11040, 0fB94D4153, %f11039, %p3913;
	selp.f32 	%f11041, 0f3C0885E4, 0f3D2AAABB, %p3913;
	fma.rn.f32 	%f11042, %f11040, %f11036, %f11041;
	selp.f32 	%f11043, 0fBE2AAAA8, 0fBEFFFFFF, %p3913;
	fma.rn.f32 	%f11044, %f11042, %f11036, %f11043;
	fma.rn.f32 	%f11045, %f11044, %f11038, %f11037;
	and.b32  	%r19097, %r19095, 2;
	setp.eq.s32 	%p3914, %r19097, 0;
	mov.f32 	%f11046, 0f00000000;
	sub.f32 	%f11047, %f11046, %f11045;
	selp.f32 	%f11035, %f11045, %f11047, %p3914;
	// begin inline asm
	{  cvt.rn.f16.f32 %rs5193, %f11035;}

	// end inline asm
	@%p3904 bra 	$L__BB0_1873;
	setp.eq.f32 	%p3915, %f746, 0f7F800000;
	@%p3915 bra 	$L__BB0_1872;
	mov.b32 	%r2434, %f37;
	mov.b64 	%rd9750, 0;
	mov.b32 	%r20561, 0;
	mov.u64 	%rd9748, __cudart_i2opi_f;
	shl.b32 	%r19100, %r2434, 8;
	or.b32  	%r19101, %r19100, -2147483648;
	mov.u64 	%rd9749, %rd5;
$L__BB0_1868:
	.pragma "nounroll";
	ld.global.nc.u32 	%r19099, [%rd9748];
	mad.wide.u32 	%rd8838, %r19099, %r19101, %rd9750;
	shr.u64 	%rd9750, %rd8838, 32;
	st.local.u32 	[%rd9749], %rd8838;
	add.s32 	%r20561, %r20561, 1;
	add.s64 	%rd9749, %rd9749, 4;
	add.s64 	%rd9748, %rd9748, 4;
	setp.ne.s32 	%p3916, %r20561, 6;
	@%p3916 bra 	$L__BB0_1868;
	shr.u32 	%r19102, %r2434, 23;
	st.local.u32 	[%rd5+24], %rd9750;
	and.b32  	%r2437, %r19102, 31;
	and.b32  	%r19103, %r19102, 224;
	add.s32 	%r19104, %r19103, -128;
	shr.u32 	%r19105, %r19104, 5;
	mul.wide.u32 	%rd8839, %r19105, 4;
	sub.s64 	%rd1437, %rd5, %rd8839;
	ld.local.u32 	%r20562, [%rd1437+24];
	ld.local.u32 	%r20563, [%rd1437+20];
	setp.eq.s32 	%p3917, %r2437, 0;
	@%p3917 bra 	$L__BB0_1871;
	shf.l.wrap.b32 	%r20562, %r20563, %r20562, %r2437;
	ld.local.u32 	%r19106, [%rd1437+16];
	shf.l.wrap.b32 	%r20563, %r19106, %r20563, %r2437;
$L__BB0_1871:
	shr.u32 	%r19107, %r20562, 30;
	shf.l.wrap.b32 	%r19108, %r20563, %r20562, 2;
	shl.b32 	%r19109, %r20563, 2;
	shr.u32 	%r19110, %r19108, 31;
	add.s32 	%r19111, %r19110, %r19107;
	neg.s32 	%r19112, %r19111;
	setp.lt.s32 	%p3918, %r2434, 0;
	selp.b32 	%r20564, %r19112, %r19111, %p3918;
	xor.b32  	%r19113, %r19108, %r2434;
	shr.s32 	%r19114, %r19108, 31;
	xor.b32  	%r19115, %r19114, %r19108;
	xor.b32  	%r19116, %r19114, %r19109;
	cvt.u64.u32 	%rd8840, %r19115;
	shl.b64 	%rd8841, %rd8840, 32;
	cvt.u64.u32 	%rd8842, %r19116;
	or.b64  	%rd8843, %rd8841, %rd8842;
	cvt.rn.f64.s64 	%fd1293, %rd8843;
	mul.f64 	%fd1294, %fd1293, 0d3BF921FB54442D19;
	cvt.rn.f32.f64 	%f11048, %fd1294;
	neg.f32 	%f11049, %f11048;
	setp.lt.s32 	%p3919, %r19113, 0;
	selp.f32 	%f11661, %f11049, %f11048, %p3919;
	bra.uni 	$L__BB0_1873;
$L__BB0_1872:
	mov.f32 	%f11050, 0f00000000;
	mul.rn.f32 	%f11661, %f37, %f11050;
	mov.b32 	%r20564, 0;
$L__BB0_1873:
	abs.f32 	%f754, %f46;
	setp.ltu.f32 	%p3920, %f754, 0f47CE4780;
	mul.rn.f32 	%f11052, %f11661, %f11661;
	and.b32  	%r19118, %r20564, 1;
	setp.eq.b32 	%p3921, %r19118, 1;
	selp.f32 	%f11053, 0f3F800000, %f11661, %p3921;
	fma.rn.f32 	%f11054, %f11052, %f11053, 0f00000000;
	fma.rn.f32 	%f11055, %f11052, 0f37CBAC00, 0fBAB607ED;
	selp.f32 	%f11056, %f11055, 0fB94D4153, %p3921;
	selp.f32 	%f11057, 0f3D2AAABB, 0f3C0885E4, %p3921;
	fma.rn.f32 	%f11058, %f11056, %f11052, %f11057;
	selp.f32 	%f11059, 0fBEFFFFFF, 0fBE2AAAA8, %p3921;
	fma.rn.f32 	%f11060, %f11058, %f11052, %f11059;
	fma.rn.f32 	%f11061, %f11060, %f11054, %f11053;
	and.b32  	%r19119, %r20564, 2;
	setp.eq.s32 	%p3922, %r19119, 0;
	mov.f32 	%f11062, 0f00000000;
	sub.f32 	%f11063, %f11062, %f11061;
	selp.f32 	%f11064, %f11061, %f11063, %p3922;
	neg.f32 	%f11051, %f11064;
	// begin inline asm
	{  cvt.rn.f16.f32 %rs5194, %f11051;}

	// end inline asm
	ld.global.u16 	%rs5202, [%rd36+3712];
	ld.global.u16 	%rs5196, [%rd37+3712];
	// begin inline asm
	{mul.f16 %rs5195,%rs5196,%rs5194;
}
	// end inline asm
	// begin inline asm
	{mul.f16 %rs5198,%rs2982,%rs5195;
}
	// end inline asm
	// begin inline asm
	{fma.rn.f16 %rs5201,%rs5202,%rs5193,%rs5198;
}
	// end inline asm
	st.shared.u16 	[%r50+3712], %rs5201;
	// begin inline asm
	{mul.f16 %rs5205,%rs5196,%rs5193;
}
	// end inline asm
	// begin inline asm
	{fma.rn.f16 %rs5208,%rs5202,%rs5194,%rs5205;
}
	// end inline asm
	st.shared.u16 	[%r50+11904], %rs5208;
	mov.u32 	%r20568, %r20572;
	mov.f32 	%f11662, %f11663;
	@%p3920 bra 	$L__BB0_1881;
	setp.eq.f32 	%p3923, %f754, 0f7F800000;
	@%p3923 bra 	$L__BB0_1880;
	mov.b64 	%rd9753, 0;
	mov.b32 	%r20565, 0;
	mov.u64 	%rd9751, __cudart_i2opi_f;
	mov.b32 	%r2447, %f46;
	shl.b32 	%r19122, %r2447, 8;
	or.b32  	%r19123, %r19122, -2147483648;
	mov.u64 	%rd9752, %rd6;
$L__BB0_1876:
	.pragma "nounroll";
	ld.global.nc.u32 	%r19121, [%rd9751];
	mad.wide.u32 	%rd8846, %r19121, %r19123, %rd9753;
	shr.u64 	%rd9753, %rd8846, 32;
	st.local.u32 	[%rd9752], %rd8846;
	add.s32 	%r20565, %r20565, 1;
	add.s64 	%rd9752, %rd9752, 4;
	add.s64 	%rd9751, %rd9751, 4;
	setp.ne.s32 	%p3924, %r20565, 6;
	@%p3924 bra 	$L__BB0_1876;
	shr.u32 	%r19124, %r2447, 23;
	st.local.u32 	[%rd6+24], %rd9753;
	and.b32  	%r2449, %r19124, 31;
	and.b32  	%r19125, %r19124, 224;
	add.s32 	%r19126, %r19125, -128;
	shr.u32 	%r19127, %r19126, 5;
	mul.wide.u32 	%rd8847, %r19127, 4;
	sub.s64 	%rd1444, %rd6, %rd8847;
	ld.local.u32 	%r20566, [%rd1444+24];
	ld.local.u32 	%r20567, [%rd1444+20];
	setp.eq.s32 	%p3925, %r2449, 0;
	@%p3925 bra 	$L__BB0_1879;
	shf.l.wrap.b32 	%r20566, %r20567, %r20566, %r2449;
	ld.local.u32 	%r19128, [%rd1444+16];
	shf.l.wrap.b32 	%r20567, %r19128, %r20567, %r2449;
$L__BB0_1879:
	shr.u32 	%r19129, %r20566, 30;
	shf.l.wrap.b32 	%r19130, %r20567, %r20566, 2;
	shl.b32 	%r19131, %r20567, 2;
	shr.u32 	%r19132, %r19130, 31;
	add.s32 	%r19133, %r19132, %r19129;
	neg.s32 	%r19134, %r19133;
	setp.lt.s32 	%p3926, %r2447, 0;
	selp.b32 	%r20568, %r19134, %r19133, %p3926;
	xor.b32  	%r19135, %r19130, %r2447;
	shr.s32 	%r19136, %r19130, 31;
	xor.b32  	%r19137, %r19136, %r19130;
	xor.b32  	%r19138, %r19136, %r19131;
	cvt.u64.u32 	%rd8848, %r19137;
	shl.b64 	%rd8849, %rd8848, 32;
	cvt.u64.u32 	%rd8850, %r19138;
	or.b64  	%rd8851, %rd8849, %rd8850;
	cvt.rn.f64.s64 	%fd1295, %rd8851;
	mul.f64 	%fd1296, %fd1295, 0d3BF921FB54442D19;
	cvt.rn.f32.f64 	%f11065, %fd1296;
	neg.f32 	%f11066, %f11065;
	setp.lt.s32 	%p3927, %r19135, 0;
	selp.f32 	%f11662, %f11066, %f11065, %p3927;
	bra.uni 	$L__BB0_1881;
$L__BB0_1880:
	mov.f32 	%f11067, 0f00000000;
	mul.rn.f32 	%f11662, %f46, %f11067;
	mov.b32 	%r20568, 0;
$L__BB0_1881:
	setp.ltu.f32 	%p3928, %f754, 0f47CE4780;
	add.s32 	%r19140, %r20568, 1;
	mul.rn.f32 	%f11069, %f11662, %f11662;
	and.b32  	%r19141, %r20568, 1;
	setp.eq.b32 	%p3929, %r19141, 1;
	selp.f32 	%f11070, %f11662, 0f3F800000, %p3929;
	fma.rn.f32 	%f11071, %f11069, %f11070, 0f00000000;
	fma.rn.f32 	%f11072, %f11069, 0f37CBAC00, 0fBAB607ED;
	selp.f32 	%f11073, 0fB94D4153, %f11072, %p3929;
	selp.f32 	%f11074, 0f3C0885E4, 0f3D2AAABB, %p3929;
	fma.rn.f32 	%f11075, %f11073, %f11069, %f11074;
	selp.f32 	%f11076, 0fBE2AAAA8, 0fBEFFFFFF, %p3929;
	fma.rn.f32 	%f11077, %f11075, %f11069, %f11076;
	fma.rn.f32 	%f11078, %f11077, %f11071, %f11070;
	and.b32  	%r19142, %r19140, 2;
	setp.eq.s32 	%p3930, %r19142, 0;
	mov.f32 	%f11079, 0f00000000;
	sub.f32 	%f11080, %f11079, %f11078;
	selp.f32 	%f11068, %f11078, %f11080, %p3930;
	// begin inline asm
	{  cvt.rn.f16.f32 %rs5212, %f11068;}

	// end inline asm
	@%p3928 bra 	$L__BB0_1889;
	setp.eq.f32 	%p3931, %f754, 0f7F800000;
	@%p3931 bra 	$L__BB0_1888;
	mov.b32 	%r2458, %f46;
	shl.b32 	%r19144, %r2458, 8;
	or.b32  	%r2459, %r19144, -2147483648;
	mov.b64 	%rd9756, 0;
	mov.b32 	%r20569, 0;
	mov.u64 	%rd9754, __cudart_i2opi_f;
	mov.u64 	%rd9755, %rd5;
$L__BB0_1884:
	.pragma "nounroll";
	ld.global.nc.u32 	%r19145, [%rd9754];
	mad.wide.u32 	%rd8854, %r19145, %r2459, %rd9756;
	shr.u64 	%rd9756, %rd8854, 32;
	st.local.u32 	[%rd9755], %rd8854;
	add.s32 	%r20569, %r20569, 1;
	add.s64 	%rd9755, %rd9755, 4;
	add.s64 	%rd9754, %rd9754, 4;
	setp.ne.s32 	%p3932, %r20569, 6;
	@%p3932 bra 	$L__BB0_1884;
	shr.u32 	%r19146, %r2458, 23;
	st.local.u32 	[%rd5+24], %rd9756;
	and.b32  	%r2462, %r19146, 31;
	and.b32  	%r19147, %r19146, 224;
	add.s32 	%r19148, %r19147, -128;
	shr.u32 	%r19149, %r19148, 5;
	mul.wide.u32 	%rd8855, %r19149, 4;
	sub.s64 	%rd1451, %rd5, %rd8855;
	ld.local.u32 	%r20570, [%rd1451+24];
	ld.local.u32 	%r20571, [%rd1451+20];
	setp.eq.s32 	%p3933, %r2462, 0;
	@%p3933 bra 	$L__BB0_1887;
	shf.l.wrap.b32 	%r20570, %r20571, %r20570, %r2462;
	ld.local.u32 	%r19150, [%rd1451+16];
	shf.l.wrap.b32 	%r20571, %r19150, %r20571, %r2462;
$L__BB0_1887:
	shr.u32 	%r19151, %r20570, 30;
	shf.l.wrap.b32 	%r19152, %r20571, %r20570, 2;
	shl.b32 	%r19153, %r20571, 2;
	shr.u32 	%r19154, %r19152, 31;
	add.s32 	%r19155, %r19154, %r19151;
	neg.s32 	%r19156, %r19155;
	setp.lt.s32 	%p3934, %r2458, 0;
	selp.b32 	%r20572, %r19156, %r19155, %p3934;
	xor.b32  	%r19157, %r19152, %r2458;
	shr.s32 	%r19158, %r19152, 31;
	xor.b32  	%r19159, %r19158, %r19152;
	xor.b32  	%r19160, %r19158, %r19153;
	cvt.u64.u32 	%rd8856, %r19159;
	shl.b64 	%rd8857, %rd8856, 32;
	cvt.u64.u32 	%rd8858, %r19160;
	or.b64  	%rd8859, %rd8857, %rd8858;
	cvt.rn.f64.s64 	%fd1297, %rd8859;
	mul.f64 	%fd1298, %fd1297, 0d3BF921FB54442D19;
	cvt.rn.f32.f64 	%f11081, %fd1298;
	neg.f32 	%f11082, %f11081;
	setp.lt.s32 	%p3935, %r19157, 0;
	selp.f32 	%f11663, %f11082, %f11081, %p3935;
	bra.uni 	$L__BB0_1889;
$L__BB0_1888:
	mov.f32 	%f11083, 0f00000000;
	mul.rn.f32 	%f11663, %f46, %f11083;
	mov.b32 	%r20572, 0;
$L__BB0_1889:
	abs.f32 	%f762, %f55;
	setp.ltu.f32 	%p3936, %f762, 0f47CE4780;
	mul.rn.f32 	%f11085, %f11663, %f11663;
	and.b32  	%r19162, %r20572, 1;
	setp.eq.b32 	%p3937, %r19162, 1;
	selp.f32 	%f11086, 0f3F800000, %f11663, %p3937;
	fma.rn.f32 	%f11087, %f11085, %f11086, 0f00000000;
	fma.rn.f32 	%f11088, %f11085, 0f37CBAC00, 0fBAB607ED;
	selp.f32 	%f11089, %f11088, 0fB94D4153, %p3937;
	selp.f32 	%f11090, 0f3D2AAABB, 0f3C0885E4, %p3937;
	fma.rn.f32 	%f11091, %f11089, %f11085, %f11090;
	selp.f32 	%f11092, 0fBEFFFFFF, 0fBE2AAAA8, %p3937;
	fma.rn.f32 	%f11093, %f11091, %f11085, %f11092;
	fma.rn.f32 	%f11094, %f11093, %f11087, %f11086;
	and.b32  	%r19163, %r20572, 2;
	setp.eq.s32 	%p3938, %r19163, 0;
	mov.f32 	%f11095, 0f00000000;
	sub.f32 	%f11096, %f11095, %f11094;
	selp.f32 	%f11097, %f11094, %f11096, %p3938;
	neg.f32 	%f11084, %f11097;
	// begin inline asm
	{  cvt.rn.f16.f32 %rs5213, %f11084;}

	// end inline asm
	ld.global.u16 	%rs5221, [%rd36+3744];
	ld.global.u16 	%rs5215, [%rd37+3744];
	// begin inline asm
	{mul.f16 %rs5214,%rs5215,%rs5213;
}
	// end inline asm
	// begin inline asm
	{mul.f16 %rs5217,%rs2982,%rs5214;
}
	// end inline asm
	// begin inline asm
	{fma.rn.f16 %rs5220,%rs5221,%rs5212,%rs5217;
}
	// end inline asm
	st.shared.u16 	[%r50+3744], %rs5220;
	// begin inline asm
	{mul.f16 %rs5224,%rs5215,%rs5212;
}
	// end inline asm
	// begin inline asm
	{fma.rn.f16 %rs5227,%rs5221,%rs5213,%rs5224;
}
	// end inline asm
	st.shared.u16 	[%r50+11936], %rs5227;
	mov.u32 	%r20576, %r20580;
	mov.f32 	%f11664, %f11665;
	@%p3936 bra 	$L__BB0_1897;
	setp.eq.f32 	%p3939, %f762, 0f7F800000;
	@%p3939 bra 	$L__BB0_1896;
	mov.b32 	%r2471, %f55;
	shl.b32 	%r19165, %r2471, 8;
	or.b32  	%r2472, %r19165, -2147483648;
	mov.b64 	%rd9759, 0;
	mov.b32 	%r20573, 0;
	mov.u64 	%rd9757, __cudart_i2opi_f;
	mov.u64 	%rd9758, %rd6;
$L__BB0_1892:
	.pragma "nounroll";
	ld.global.nc.u32 	%r19166, [%rd9757];
	mad.wide.u32 	%rd8862, %r19166, %r2472, %rd9759;
	shr.u64 	%rd9759, %rd8862, 32;
	st.local.u32 	[%rd9758], %rd8862;
	add.s32 	%r20573, %r20573, 1;
	add.s64 	%rd9758, %rd9758, 4;
	add.s64 	%rd9757, %rd9757, 4;
	setp.ne.s32 	%p3940, %r20573, 6;
	@%p3940 bra 	$L__BB0_1892;
	shr.u32 	%r19167, %r2471, 23;
	st.local.u32 	[%rd6+24], %rd9759;
	and.b32  	%r2475, %r19167, 31;
	and.b32  	%r19168, %r19167, 224;
	add.s32 	%r19169, %r19168, -128;
	shr.u32 	%r19170, %r19169, 5;
	mul.wide.u32 	%rd8863, %r19170, 4;
	sub.s64 	%rd1458, %rd6, %rd8863;
	ld.local.u32 	%r20574, [%rd1458+24];
	ld.local.u32 	%r20575, [%rd1458+20];
	setp.eq.s32 	%p3941, %r2475, 0;
	@%p3941 bra 	$L__BB0_1895;
	shf.l.wrap.b32 	%r20574, %r20575, %r20574, %r2475;
	ld.local.u32 	%r19171, [%rd1458+16];
	shf.l.wrap.b32 	%r20575, %r19171, %r20575, %r2475;
$L__BB0_1895:
	shr.u32 	%r19172, %r20574, 30;
	shf.l.wrap.b32 	%r19173, %r20575, %r20574, 2;
	shl.b32 	%r19174, %r20575, 2;
	shr.u32 	%r19175, %r19173, 31;
	add.s32 	%r19176, %r19175, %r19172;
	neg.s32 	%r19177, %r19176;
	setp.lt.s32 	%p3942, %r2471, 0;
	selp.b32 	%r20576, %r19177, %r19176, %p3942;
	xor.b32  	%r19178, %r19173, %r2471;
	shr.s32 	%r19179, %r19173, 31;
	xor.b32  	%r19180, %r19179, %r19173;
	xor.b32  	%r19181, %r19179, %r19174;
	cvt.u64.u32 	%rd8864, %r19180;
	shl.b64 	%rd8865, %rd8864, 32;
	cvt.u64.u32 	%rd8866, %r19181;
	or.b64  	%rd8867, %rd8865, %rd8866;
	cvt.rn.f64.s64 	%fd1299, %rd8867;
	mul.f64 	%fd1300, %fd1299, 0d3BF921FB54442D19;
	cvt.rn.f32.f64 	%f11098, %fd1300;
	neg.f32 	%f11099, %f11098;
	setp.lt.s32 	%p3943, %r19178, 0;
	selp.f32 	%f11664, %f11099, %f11098, %p3943;
	bra.uni 	$L__BB0_1897;
$L__BB0_1896:
	mov.f32 	%f11100, 0f00000000;
	mul.rn.f32 	%f11664, %f55, %f11100;
	mov.b32 	%r20576, 0;
$L__BB0_1897:
	setp.ltu.f32 	%p3944, %f762, 0f47CE4780;
	add.s32 	%r19183, %r20576, 1;
	mul.rn.f32 	%f11102, %f11664, %f11664;
	and.b32  	%r19184, %r20576, 1;
	setp.eq.b32 	%p3945, %r19184, 1;
	selp.f32 	%f11103, %f11664, 0f3F800000, %p3945;
	fma.rn.f32 	%f11104, %f11102, %f11103, 0f00000000;
	fma.rn.f32 	%f11105, %f11102, 0f37CBAC00, 0fBAB607ED;
	selp.f32 	%f11106, 0fB94D4153, %f11105, %p3945;
	selp.f32 	%f11107, 0f3C0885E4, 0f3D2AAABB, %p3945;
	fma.rn.f32 	%f11108, %f11106, %f11102, %f11107;
	selp.f32 	%f11109, 0fBE2AAAA8, 0fBEFFFFFF, %p3945;
	fma.rn.f32 	%f11110, %f11108, %f11102, %f11109;
	fma.rn.f32 	%f11111, %f11110, %f11104, %f11103;
	and.b32  	%r19185, %r19183, 2;
	setp.eq.s32 	%p3946, %r19185, 0;
	mov.f32 	%f11112, 0f00000000;
	sub.f32 	%f11113, %f11112, %f11111;
	selp.f32 	%f11101, %f11111, %f11113, %p3946;
	// begin inline asm
	{  cvt.rn.f16.f32 %rs5231, %f11101;}

	// end inline asm
	@%p3944 bra 	$L__BB0_1905;
	setp.eq.f32 	%p3947, %f762, 0f7F800000;
	@%p3947 bra 	$L__BB0_1904;
	mov.b32 	%r2484, %f55;
	shl.b32 	%r19187, %r2484, 8;
	or.b32  	%r2485, %r19187, -2147483648;
	mov.b64 	%rd9762, 0;
	mov.b32 	%r20577, 0;
	mov.u64 	%rd9760, __cudart_i2opi_f;
	mov.u64 	%rd9761, %rd5;
$L__BB0_1900:
	.pragma "nounroll";
	ld.global.nc.u32 	%r19188, [%rd9760];
	mad.wide.u32 	%rd8870, %r19188, %r2485, %rd9762;
	shr.u64 	%rd9762, %rd8870, 32;
	st.local.u32 	[%rd9761], %rd8870;
	add.s32 	%r20577, %r20577, 1;
	add.s64 	%rd9761, %rd9761, 4;
	add.s64 	%rd9760, %rd9760, 4;
	setp.ne.s32 	%p3948, %r20577, 6;
	@%p3948 bra 	$L__BB0_1900;
	shr.u32 	%r19189, %r2484, 23;
	st.local.u32 	[%rd5+24], %rd9762;
	and.b32  	%r2488, %r19189, 31;
	and.b32  	%r19190, %r19189, 224;
	add.s32 	%r19191, %r19190, -128;
	shr.u32 	%r19192, %r19191, 5;
	mul.wide.u32 	%rd8871, %r19192, 4;
	sub.s64 	%rd1465, %rd5, %rd8871;
	ld.local.u32 	%r20578, [%rd1465+24];
	ld.local.u32 	%r20579, [%rd1465+20];
	setp.eq.s32 	%p3949, %r2488, 0;
	@%p3949 bra 	$L__BB0_1903;
	shf.l.wrap.b32 	%r20578, %r20579, %r20578, %r2488;
	ld.local.u32 	%r19193, [%rd1465+16];
	shf.l.wrap.b32 	%r20579, %r19193, %r20579, %r2488;
$L__BB0_1903:
	shr.u32 	%r19194, %r20578, 30;
	shf.l.wrap.b32 	%r19195, %r20579, %r20578, 2;
	shl.b32 	%r19196, %r20579, 2;
	shr.u32 	%r19197, %r19195, 31;
	add.s32 	%r19198, %r19197, %r19194;
	neg.s32 	%r19199, %r19198;
	setp.lt.s32 	%p3950, %r2484, 0;
	selp.b32 	%r20580, %r19199, %r19198, %p3950;
	xor.b32  	%r19200, %r19195, %r2484;
	shr.s32 	%r19201, %r19195, 31;
	xor.b32  	%r19202, %r19201, %r19195;
	xor.b32  	%r19203, %r19201, %r19196;
	cvt.u64.u32 	%rd8872, %r19202;
	shl.b64 	%rd8873, %rd8872, 32;
	cvt.u64.u32 	%rd8874, %r19203;
	or.b64  	%rd8875, %rd8873, %rd8874;
	cvt.rn.f64.s64 	%fd1301, %rd8875;
	mul.f64 	%fd1302, %fd1301, 0d3BF921FB54442D19;
	cvt.rn.f32.f64 	%f11114, %fd1302;
	neg.f32 	%f11115, %f11114;
	setp.lt.s32 	%p3951, %r19200, 0;
	selp.f32 	%f11665, %f11115, %f11114, %p3951;
	bra.uni 	$L__BB0_1905;
$L__BB0_1904:
	mov.f32 	%f11116, 0f00000000;
	mul.rn.f32 	%f11665, %f55, %f11116;
	mov.b32 	%r20580, 0;
$L__BB0_1905:
	abs.f32 	%f770, %f64;
	setp.ltu.f32 	%p3952, %f770, 0f47CE4780;
	mul.rn.f32 	%f11118, %f11665, %f11665;
	and.b32  	%r19205, %r20580, 1;
	setp.eq.b32 	%p3953, %r19205, 1;
	selp.f32 	%f11119, 0f3F800000, %f11665, %p3953;
	fma.rn.f32 	%f11120, %f11118, %f11119, 0f00000000;
	fma.rn.f32 	%f11121, %f11118, 0f37CBAC00, 0fBAB607ED;
	selp.f32 	%f11122, %f11121, 0fB94D4153, %p3953;
	selp.f32 	%f11123, 0f3D2AAABB, 0f3C0885E4, %p3953;
	fma.rn.f32 	%f11124, %f11122, %f11118, %f11123;
	selp.f32 	%f11125, 0fBEFFFFFF, 0fBE2AAAA8, %p3953;
	fma.rn.f32 	%f11126, %f11124, %f11118, %f11125;
	fma.rn.f32 	%f11127, %f11126, %f11120, %f11119;
	and.b32  	%r19206, %r20580, 2;
	setp.eq.s32 	%p3954, %r19206, 0;
	mov.f32 	%f11128, 0f00000000;
	sub.f32 	%f11129, %f11128, %f11127;
	selp.f32 	%f11130, %f11127, %f11129, %p3954;
	neg.f32 	%f11117, %f11130;
	// begin inline asm
	{  cvt.rn.f16.f32 %rs5232, %f11117;}

	// end inline asm
	ld.global.u16 	%rs5240, [%rd36+3776];
	ld.global.u16 	%rs5234, [%rd37+3776];
	// begin inline asm
	{mul.f16 %rs5233,%rs5234,%rs5232;
}
	// end inline asm
	// begin inline asm
	{mul.f16 %rs5236,%rs2982,%rs5233;
}
	// end inline asm
	// begin inline asm
	{fma.rn.f16 %rs5239,%rs5240,%rs5231,%rs5236;
}
	// end inline asm
	st.shared.u16 	[%r50+3776], %rs5239;
	// begin inline asm
	{mul.f16 %rs5243,%rs5234,%rs5231;
}
	// end inline asm
	// begin inline asm
	{fma.rn.f16 %rs5246,%rs5240,%rs5232,%rs5243;
}
	// end inline asm
	st.shared.u16 	[%r50+11968], %rs5246;
	mov.u32 	%r20584, %r20588;
	mov.f32 	%f11666, %f11667;
	@%p3952 bra 	$L__BB0_1913;
	setp.eq.f32 	%p3955, %f770, 0f7F800000;
	@%p3955 bra 	$L__BB0_1912;
	mov.b32 	%r2497, %f64;
	shl.b32 	%r19208, %r2497, 8;
	or.b32  	%r2498, %r19208, -2147483648;
	mov.b64 	%rd9765, 0;
	mov.b32 	%r20581, 0;
	mov.u64 	%rd9763, __cudart_i2opi_f;
	mov.u64 	%rd9764, %rd6;
$L__BB0_1908:
	.pragma "nounroll";
	ld.global.nc.u32 	%r19209, [%rd9763];
	mad.wide.u32 	%rd8878, %r19209, %r2498, %rd9765;
	shr.u64 	%rd9765, %rd8878, 32;
	st.local.u32 	[%rd9764], %rd8878;
	add.s32 	%r20581, %r20581, 1;
	add.s64 	%rd9764, %rd9764, 4;
	add.s64 	%rd9763, %rd9763, 4;
	setp.ne.s32 	%p3956, %r20581, 6;
	@%p3956 bra 	$L__BB0_1908;
	shr.u32 	%r19210, %r2497, 23;
	st.local.u32 	[%rd6+24], %rd9765;
	and.b32  	%r2501, %r19210, 31;
	and.b32  	%r19211, %r19210, 224;
	add.s32 	%r19212, %r19211, -128;
	shr.u32 	%r19213, %r19212, 5;
	mul.wide.u32 	%rd8879, %r19213, 4;
	sub.s64 	%rd1472, %rd6, %rd8879;
	ld.local.u32 	%r20582, [%rd1472+24];
	ld.local.u32 	%r20583, [%rd1472+20];
	setp.eq.s32 	%p3957, %r2501, 0;
	@%p3957 bra 	$L__BB0_1911;
	shf.l.wrap.b32 	%r20582, %r20583, %r20582, %r2501;
	ld.local.u32 	%r19214, [%rd1472+16];
	shf.l.wrap.b32 	%r20583, %r19214, %r20583, %r2501;
$L__BB0_1911:
	shr.u32 	%r19215, %r20582, 30;
	shf.l.wrap.b32 	%r19216, %r20583, %r20582, 2;
	shl.b32 	%r19217, %r20583, 2;
	shr.u32 	%r19218, %r19216, 31;
	add.s32 	%r19219, %r19218, %r19215;
	neg.s32 	%r19220, %r19219;
	setp.lt.s32 	%p3958, %r2497, 0;
	selp.b32 	%r20584, %r19220, %r19219, %p3958;
	xor.b32  	%r19221, %r19216, %r2497;
	shr.s32 	%r19222, %r19216, 31;
	xor.b32  	%r19223, %r19222, %r19216;
	xor.b32  	%r19224, %r19222, %r19217;
	cvt.u64.u32 	%rd8880, %r19223;
	shl.b64 	%rd8881, %rd8880, 32;
	cvt.u64.u32 	%rd8882, %r19224;
	or.b64  	%rd8883, %rd8881, %rd8882;
	cvt.rn.f64.s64 	%fd1303, %rd8883;
	mul.f64 	%fd1304, %fd1303, 0d3BF921FB54442D19;
	cvt.rn.f32.f64 	%f11131, %fd1304;
	neg.f32 	%f11132, %f11131;
	setp.lt.s32 	%p3959, %r19221, 0;
	selp.f32 	%f11666, %f11132, %f11131, %p3959;
	bra.uni 	$L__BB0_1913;
$L__BB0_1912:
	mov.f32 	%f11133, 0f00000000;
	mul.rn.f32 	%f11666, %f64, %f11133;
	mov.b32 	%r20584, 0;
$L__BB0_1913:
	setp.ltu.f32 	%p3960, %f770, 0f47CE4780;
	add.s32 	%r19226, %r20584, 1;
	mul.rn.f32 	%f11135, %f11666, %f11666;
	and.b32  	%r19227, %r20584, 1;
	setp.eq.b32 	%p3961, %r19227, 1;
	selp.f32 	%f11136, %f11666, 0f3F800000, %p3961;
	fma.rn.f32 	%f11137, %f11135, %f11136, 0f00000000;
	fma.rn.f32 	%f11138, %f11135, 0f37CBAC00, 0fBAB607ED;
	selp.f32 	%f11139, 0fB94D4153, %f11138, %p3961;
	selp.f32 	%f11140, 0f3C0885E4, 0f3D2AAABB, %p3961;
	fma.rn.f32 	%f11141, %f11139, %f11135, %f11140;
	selp.f32 	%f11142, 0fBE2AAAA8, 0fBEFFFFFF, %p3961;
	fma.rn.f32 	%f11143, %f11141, %f11135, %f11142;
	fma.rn.f32 	%f11144, %f11143, %f11137, %f11136;
	and.b32  	%r19228, %r19226, 2;
	setp.eq.s32 	%p3962, %r19228, 0;
	mov.f32 	%f11145, 0f00000000;
	sub.f32 	%f11146, %f11145, %f11144;
	selp.f32 	%f11134, %f11144, %f11146, %p3962;
	// begin inline asm
	{  cvt.rn.f16.f32 %rs5250, %f11134;}

	// end inline asm
	@%p3960 bra 	$L__BB0_1921;
	setp.eq.f32 	%p3963, %f770, 0f7F800000;
	@%p3963 bra 	$L__BB0_1920;
	mov.b32 	%r2510, %f64;
	shl.b32 	%r19230, %r2510, 8;
	or.b32  	%r2511, %r19230, -2147483648;
	mov.b64 	%rd9768, 0;
	mov.b32 	%r20585, 0;
	mov.u64 	%rd9766, __cudart_i2opi_f;
	mov.u64 	%rd9767, %rd5;
$L__BB0_1916:
	.pragma "nounroll";
	ld.global.nc.u32 	%r19231, [%rd9766];
	mad.wide.u32 	%rd8886, %r19231, %r2511, %rd9768;
	shr.u64 	%rd9768, %rd8886, 32;
	st.local.u32 	[%rd9767], %rd8886;
	add.s32 	%r20585, %r20585, 1;
	add.s64 	%rd9767, %rd9767, 4;
	add.s64 	%rd9766, %rd9766, 4;
	setp.ne.s32 	%p3964, %r20585, 6;
	@%p3964 bra 	$L__BB0_1916;
	shr.u32 	%r19232, %r2510, 23;
	st.local.u32 	[%rd5+24], %rd9768;
	and.b32  	%r2514, %r19232, 31;
	and.b32  	%r19233, %r19232, 224;
	add.s32 	%r19234, %r19233, -128;
	shr.u32 	%r19235, %r19234, 5;
	mul.wide.u32 	%rd8887, %r19235, 4;
	sub.s64 	%rd1479, %rd5, %rd8887;
	ld.local.u32 	%r20586, [%rd1479+24];
	ld.local.u32 	%r20587, [%rd1479+20];
	setp.eq.s32 	%p3965, %r2514, 0;
	@%p3965 bra 	$L__BB0_1919;
	shf.l.wrap.b32 	%r20586, %r20587, %r20586, %r2514;
	ld.local.u32 	%r19236, [%rd1479+16];
	shf.l.wrap.b32 	%r20587, %r19236, %r20587, %r2514;
$L__BB0_1919:
	shr.u32 	%r19237, %r20586, 30;
	shf.l.wrap.b32 	%r19238, %r20587, %r20586, 2;
	shl.b32 	%r19239, %r20587, 2;
	shr.u32 	%r19240, %r19238, 31;
	add.s32 	%r19241, %r19240, %r19237;
	neg.s32 	%r19242, %r19241;
	setp.lt.s32 	%p3966, %r2510, 0;
	selp.b32 	%r20588, %r19242, %r19241, %p3966;
	xor.b32  	%r19243, %r19238, %r2510;
	shr.s32 	%r19244, %r19238, 31;
	xor.b32  	%r19245, %r19244, %r19238;
	xor.b32  	%r19246, %r19244, %r19239;
	cvt.u64.u32 	%rd8888, %r19245;
	shl.b64 	%rd8889, %rd8888, 32;
	cvt.u64.u32 	%rd8890, %r19246;
	or.b64  	%rd8891, %rd8889, %rd8890;
	cvt.rn.f64.s64 	%fd1305, %rd8891;
	mul.f64 	%fd1306, %fd1305, 0d3BF921FB54442D19;
	cvt.rn.f32.f64 	%f11147, %fd1306;
	neg.f32 	%f11148, %f11147;
	setp.lt.s32 	%p3967, %r19243, 0;
	selp.f32 	%f11667, %f11148, %f11147, %p3967;
	bra.uni 	$L__BB0_1921;
$L__BB0_1920:
	mov.f32 	%f11149, 0f00000000;
	mul.rn.f32 	%f11667, %f64, %f11149;
	mov.b32 	%r20588, 0;
$L__BB0_1921:
	abs.f32 	%f778, %f74;
	setp.ltu.f32 	%p3968, %f778, 0f47CE4780;
	mul.rn.f32 	%f11151, %f11667, %f11667;
	and.b32  	%r19248, %r20588, 1;
	setp.eq.b32 	%p3969, %r19248, 1;
	selp.f32 	%f11152, 0f3F800000, %f11667, %p3969;
	fma.rn.f32 	%f11153, %f11151, %f11152, 0f00000000;
	fma.rn.f32 	%f11154, %f11151, 0f37CBAC00, 0fBAB607ED;
	selp.f32 	%f11155, %f11154, 0fB94D4153, %p3969;
	selp.f32 	%f11156, 0f3D2AAABB, 0f3C0885E4, %p3969;
	fma.rn.f32 	%f11157, %f11155, %f11151, %f11156;
	selp.f32 	%f11158, 0fBEFFFFFF, 0fBE2AAAA8, %p3969;
	fma.rn.f32 	%f11159, %f11157, %f11151, %f11158;
	fma.rn.f32 	%f11160, %f11159, %f11153, %f11152;
	and.b32  	%r19249, %r20588, 2;
	setp.eq.s32 	%p3970, %r19249, 0;
	mov.f32 	%f11161, 0f00000000;
	sub.f32 	%f11162, %f11161, %f11160;
	selp.f32 	%f11163, %f11160, %f11162, %p3970;
	neg.f32 	%f11150, %f11163;
	// begin inline asm
	{  cvt.rn.f16.f32 %rs5251, %f11150;}

	// end inline asm
	ld.global.u16 	%rs5259, [%rd36+3808];
	ld.global.u16 	%rs5253, [%rd37+3808];
	// begin inline asm
	{mul.f16 %rs5252,%rs5253,%rs5251;
}
	// end inline asm
	// begin inline asm
	{mul.f16 %rs5255,%rs2982,%rs5252;
}
	// end inline asm
	// begin inline asm
	{fma.rn.f16 %rs5258,%rs5259,%rs5250,%rs5255;
}
	// end inline asm
	st.shared.u16 	[%r50+3808], %rs5258;
	// begin inline asm
	{mul.f16 %rs5262,%rs5253,%rs5250;
}
	// end inline asm
	// begin inline asm
	{fma.rn.f16 %rs5265,%rs5259,%rs5251,%rs5262;
}
	// end inline asm
	st.shared.u16 	[%r50+12000], %rs5265;
	mov.u32 	%r20592, %r20596;
	mov.f32 	%f11668, %f11669;
	@%p3968 bra 	$L__BB0_1929;
	setp.eq.f32 	%p3971, %f778, 0f7F800000;
	@%p3971 bra 	$L__BB0_1928;
	mov.b32 	%r2523, %f74;
	shl.b32 	%r19251, %r2523, 8;
	or.b32  	%r2524, %r19251, -2147483648;
	mov.b64 	%rd9771, 0;
	mov.b32 	%r20589, 0;
	mov.u64 	%rd9769, __cudart_i2opi_f;
	mov.u64 	%rd9770, %rd6;
$L__BB0_1924:
	.pragma "nounroll";
	ld.global.nc.u32 	%r19252, [%rd9769];
	mad.wide.u32 	%rd8894, %r19252, %r2524, %rd9771;
	shr.u64 	%rd9771, %rd8894, 32;
	st.local.u32 	[%rd9770], %rd8894;
	add.s32 	%r20589, %r20589, 1;
	add.s64 	%rd9770, %rd9770, 4;
	add.s64 	%rd9769, %rd9769, 4;
	setp.ne.s32 	%p3972, %r20589, 6;
	@%p3972 bra 	$L__BB0_1924;
	shr.u32 	%r19253, %r2523, 23;
	st.local.u32 	[%rd6+24], %rd9771;
	and.b32  	%r2527, %r19253, 31;
	and.b32  	%r19254, %r19253, 224;
	add.s32 	%r19255, %r19254, -128;
	shr.u32 	%r19256, %r19255, 5;
	mul.wide.u32 	%rd8895, %r19256, 4;
	sub.s64 	%rd1486, %rd6, %rd8895;
	ld.local.u32 	%r20590, [%rd1486+24];
	ld.local.u32 	%r20591, [%rd1486+20];
	setp.eq.s32 	%p3973, %r2527, 0;
	@%p3973 bra 	$L__BB0_1927;
	shf.l.wrap.b32 	%r20590, %r20591, %r20590, %r2527;
	ld.local.u32 	%r19257, [%rd1486+16];
	shf.l.wrap.b32 	%r20591, %r19257, %r20591, %r2527;
$L__BB0_1927:
	shr.u32 	%r19258, %r20590, 30;
	shf.l.wrap.b32 	%r19259, %r20591, %r20590, 2;
	shl.b32 	%r19260, %r20591, 2;
	shr.u32 	%r19261, %r19259, 31;
	add.s32 	%r19262, %r19261, %r19258;
	neg.s32 	%r19263, %r19262;
	setp.lt.s32 	%p3974, %r2523, 0;
	selp.b32 	%r20592, %r19263, %r19262, %p3974;
	xor.b32  	%r19264, %r19259, %r2523;
	shr.s32 	%r19265, %r19259, 31;
	xor.b32  	%r19266, %r19265, %r19259;
	xor.b32  	%r19267, %r19265, %r19260;
	cvt.u64.u32 	%rd8896, %r19266;
	shl.b64 	%rd8897, %rd8896, 32;
	cvt.u64.u32 	%rd8898, %r19267;
	or.b64  	%rd8899, %rd8897, %rd8898;
	cvt.rn.f64.s64 	%fd1307, %rd8899;
	mul.f64 	%fd1308, %fd1307, 0d3BF921FB54442D19;
	cvt.rn.f32.f64 	%f11164, %fd1308;
	neg.f32 	%f11165, %f11164;
	setp.lt.s32 	%p3975, %r19264, 0;
	selp.f32 	%f11668, %f11165, %f11164, %p3975;
	bra.uni 	$L__BB0_1929;
$L__BB0_1928:
	mov.f32 	%f11166, 0f00000000;
	mul.rn.f32 	%f11668, %f74, %f11166;
	mov.b32 	%r20592, 0;
$L__BB0_1929:
	setp.ltu.f32 	%p3976, %f778, 0f47CE4780;
	add.s32 	%r19269, %r20592, 1;
	mul.rn.f32 	%f11168, %f11668, %f11668;
	and.b32  	%r19270, %r20592, 1;
	setp.eq.b32 	%p3977, %r19270, 1;
	selp.f32 	%f11169, %f11668, 0f3F800000, %p3977;
	fma.rn.f32 	%f11170, %f11168, %f11169, 0f00000000;
	fma.rn.f32 	%f11171, %f11168, 0f37CBAC00, 0fBAB607ED;
	selp.f32 	%f11172, 0fB94D4153, %f11171, %p3977;
	selp.f32 	%f11173, 0f3C0885E4, 0f3D2AAABB, %p3977;
	fma.rn.f32 	%f11174, %f11172, %f11168, %f11173;
	selp.f32 	%f11175, 0fBE2AAAA8, 0fBEFFFFFF, %p3977;
	fma.rn.f32 	%f11176, %f11174, %f11168, %f11175;
	fma.rn.f32 	%f11177, %f11176, %f11170, %f11169;
	and.b32  	%r19271, %r19269, 2;
	setp.eq.s32 	%p3978, %r19271, 0;
	mov.f32 	%f11178, 0f00000000;
	sub.f32 	%f11179, %f11178, %f11177;
	selp.f32 	%f11167, %f11177, %f11179, %p3978;
	// begin inline asm
	{  cvt.rn.f16.f32 %rs5269, %f11167;}

	// end inline asm
	@%p3976 bra 	$L__BB0_1937;
	setp.eq.f32 	%p3979, %f778, 0f7F800000;
	@%p3979 bra 	$L__BB0_1936;
	mov.b32 	%r2536, %f74;
	shl.b32 	%r19273, %r2536, 8;
	or.b32  	%r2537, %r19273, -2147483648;
	mov.b64 	%rd9774, 0;
	mov.b32 	%r20593, 0;
	mov.u64 	%rd9772, __cudart_i2opi_f;
	mov.u64 	%rd9773, %rd5;
$L__BB0_1932:
	.pragma "nounroll";
	ld.global.nc.u32 	%r19274, [%rd9772];
	mad.wide.u32 	%rd8902, %r19274, %r2537, %rd9774;
	shr.u64 	%rd9774, %rd8902, 32;
	st.local.u32 	[%rd9773], %rd8902;
	add.s32 	%r20593, %r20593, 1;
	add.s64 	%rd9773, %rd9773, 4;
	add.s64 	%rd9772, %rd9772, 4;
	setp.ne.s32 	%p3980, %r20593, 6;
	@%p3980 bra 	$L__BB0_1932;
	shr.u32 	%r19275, %r2536, 23;
	st.local.u32 	[%rd5+24], %rd9774;
	and.b32  	%r2540, %r19275, 31;
	and.b32  	%r19276, %r19275, 224;
	add.s32 	%r19277, %r19276, -128;
	shr.u32 	%r19278, %r19277, 5;
	mul.wide.u32 	%rd8903, %r19278, 4;
	sub.s64 	%rd1493, %rd5, %rd8903;
	ld.local.u32 	%r20594, [%rd1493+24];
	ld.local.u32 	%r20595, [%rd1493+20];
	setp.eq.s32 	%p3981, %r2540, 0;
	@%p3981 bra 	$L__BB0_1935;
	shf.l.wrap.b32 	%r20594, %r20595, %r20594, %r2540;
	ld.local.u32 	%r19279, [%rd1493+16];
	shf.l.wrap.b32 	%r20595, %r19279, %r20595, %r2540;
$L__BB0_1935:
	shr.u32 	%r19280, %r20594, 30;
	shf.l.wrap.b32 	%r19281, %r20595, %r20594, 2;
	shl.b32 	%r19282, %r20595, 2;
	shr.u32 	%r19283, %r19281, 31;
	add.s32 	%r19284, %r19283, %r19280;
	neg.s32 	%r19285, %r19284;
	setp.lt.s32 	%p3982, %r2536, 0;
	selp.b32 	%r20596, %r19285, %r19284, %p3982;
	xor.b32  	%r19286, %r19281, %r2536;
	shr.s32 	%r19287, %r19281, 31;
	xor.b32  	%r19288, %r19287, %r19281;
	xor.b32  	%r19289, %r19287, %r19282;
	cvt.u64.u32 	%rd8904, %r19288;
	shl.b64 	%rd8905, %rd8904, 32;
	cvt.u64.u32 	%rd8906, %r19289;
	or.b64  	%rd8907, %rd8905, %rd8906;
	cvt.rn.f64.s64 	%fd1309, %rd8907;
	mul.f64 	%fd1310, %fd1309, 0d3BF921FB54442D19;
	cvt.rn.f32.f64 	%f11180, %fd1310;
	neg.f32 	%f11181, %f11180;
	setp.lt.s32 	%p3983, %r19286, 0;
	selp.f32 	%f11669, %f11181, %f11180, %p3983;
	bra.uni 	$L__BB0_1937;
$L__BB0_1936:
	mov.f32 	%f11182, 0f00000000;
	mul.rn.f32 	%f11669, %f74, %f11182;
	mov.b32 	%r20596, 0;
$L__BB0_1937:
	abs.f32 	%f786, %f84;
	setp.ltu.f32 	%p3984, %f786, 0f47CE4780;
	mul.rn.f32 	%f11184, %f11669, %f11669;
	and.b32  	%r19291, %r20596, 1;
	setp.eq.b32 	%p3985, %r19291, 1;
	selp.f32 	%f11185, 0f3F800000, %f11669, %p3985;
	fma.rn.f32 	%f11186, %f11184, %f11185, 0f00000000;
	fma.rn.f32 	%f11187, %f11184, 0f37CBAC00, 0fBAB607ED;
	selp.f32 	%f11188, %f11187, 0fB94D4153, %p3985;
	selp.f32 	%f11189, 0f3D2AAABB, 0f3C0885E4, %p3985;
	fma.rn.f32 	%f11190, %f11188, %f11184, %f11189;
	selp.f32 	%f11191, 0fBEFFFFFF, 0fBE2AAAA8, %p3985;
	fma.rn.f32 	%f11192, %f11190, %f11184, %f11191;
	fma.rn.f32 	%f11193, %f11192, %f11186, %f11185;
	and.b32  	%r19292, %r20596, 2;
	setp.eq.s32 	%p3986, %r19292, 0;
	mov.f32 	%f11194, 0f00000000;
	sub.f32 	%f11195, %f11194, %f11193;
	selp.f32 	%f11196, %f11193, %f11195, %p3986;
	neg.f32 	%f11183, %f11196;
	// begin inline asm
	{  cvt.rn.f16.f32 %rs5270, %f11183;}

	// end inline asm
	ld.global.u16 	%rs5278, [%rd36+3840];
	ld.global.u16 	%rs5272, [%rd37+3840];
	// begin inline asm
	{mul.f16 %rs5271,%rs5272,%rs5270;
}
	// end inline asm
	// begin inline asm
	{mul.f16 %rs5274,%rs2982,%rs5271;
}
	// end inline asm
	// begin inline asm
	{fma.rn.f16 %rs5277,%rs5278,%rs5269,%rs5274;
}
	// end inline asm
	st.shared.u16 	[%r50+3840], %rs5277;
	// begin inline asm
	{mul.f16 %rs5281,%rs5272,%rs5269;
}
	// end inline asm
	// begin inline asm
	{fma.rn.f16 %rs5284,%rs5278,%rs5270,%rs5281;
}
	// end inline asm
	st.shared.u16 	[%r50+12032], %rs5284;
	mov.u32 	%r20600, %r20604;
	mov.f32 	%f11670, %f11671;
	@%p3984 bra 	$L__BB0_1945;
	setp.eq.f32 	%p3987, %f786, 0f7F800000;
	@%p3987 bra 	$L__BB0_1944;
	mov.b32 	%r2549, %f84;
	shl.b32 	%r19294, %r2549, 8;
	or.b32  	%r2550, %r19294, -2147483648;
	mov.b64 	%rd9777, 0;
	mov.b32 	%r20597, 0;
	mov.u64 	%rd9775, __cudart_i2opi_f;
	mov.u64 	%rd9776, %rd6;
$L__BB0_1940:
	.pragma "nounroll";
	ld.global.nc.u32 	%r19295, [%rd9775];
	mad.wide.u32 	%rd8910, %r19295, %r2550, %rd9777;
	shr.u64 	%rd9777, %rd8910, 32;
	st.local.u32 	[%rd9776], %rd8910;
	add.s32 	%r20597, %r20597, 1;
	add.s64 	%rd9776, %rd9776, 4;
	add.s64 	%rd9775, %rd9775, 4;
	setp.ne.s32 	%p3988, %r20597, 6;
	@%p3988 bra 	$L__BB0_1940;
	shr.u32 	%r19296, %r2549, 23;
	st.local.u32 	[%rd6+24], %rd9777;
	and.b32  	%r2553, %r19296, 31;
	and.b32  	%r19297, %r19296, 224;
	add.s32 	%r19298, %r19297, -128;
	shr.u32 	%r19299, %r19298, 5;
	mul.wide.u32 	%rd8911, %r19299, 4;
	sub.s64 	%rd1500, %rd6, %rd8911;
	ld.local.u32 	%r20598, [%rd1500+24];
	ld.local.u32 	%r20599, [%rd1500+20];
	setp.eq.s32 	%p3989, %r2553, 0;
	@%p3989 bra 	$L__BB0_1943;
	shf.l.wrap.b32 	%r20598, %r20599, %r20598, %r2553;
	ld.local.u32 	%r19300, [%rd1500+16];
	shf.l.wrap.b32 	%r20599, %r19300, %r20599, %r2553;
$L__BB0_1943:
	shr.u32 	%r19301, %r20598, 30;
	shf.l.wrap.b32 	%r19302, %r20599, %r20598, 2;
	shl.b32 	%r19303, %r20599, 2;
	shr.u32 	%r19304, %r19302, 31;
	add.s32 	%r19305, %r19304, %r19301;
	neg.s32 	%r19306, %r19305;
	setp.lt.s32 	%p3990, %r2549, 0;
	selp.b32 	%r20600, %r19306, %r19305, %p3990;
	xor.b32  	%r19307, %r19302, %r2549;
	shr.s32 	%r19308, %r19302, 31;
	xor.b32  	%r19309, %r19308, %r19302;
	xor.b32  	%r19310, %r19308, %r19303;
	cvt.u64.u32 	%rd8912, %r19309;
	shl.b64 	%rd8913, %rd8912, 32;
	cvt.u64.u32 	%rd8914, %r19310;
	or.b64  	%rd8915, %rd8913, %rd8914;
	cvt.rn.f64.s64 	%fd1311, %rd8915;
	mul.f64 	%fd1312, %fd1311, 0d3BF921FB54442D19;
	cvt.rn.f32.f64 	%f11197, %fd1312;
	neg.f32 	%f11198, %f11197;
	setp.lt.s32 	%p3991, %r19307, 0;
	selp.f32 	%f11670, %f11198, %f11197, %p3991;
	bra.uni 	$L__BB0_1945;
$L__BB0_1944:
	mov.f32 	%f11199, 0f00000000;
	mul.rn.f32 	%f11670, %f84, %f11199;
	mov.b32 	%r20600, 0;
$L__BB0_1945:
	setp.ltu.f32 	%p3992, %f786, 0f47CE4780;
	add.s32 	%r19312, %r20600, 1;
	mul.rn.f32 	%f11201, %f11670, %f11670;
	and.b32  	%r19313, %r20600, 1;
	setp.eq.b32 	%p3993, %r19313, 1;
	selp.f32 	%f11202, %f11670, 0f3F800000, %p3993;
	fma.rn.f32 	%f11203, %f11201, %f11202, 0f00000000;
	fma.rn.f32 	%f11204, %f11201, 0f37CBAC00, 0fBAB607ED;
	selp.f32 	%f11205, 0fB94D4153, %f11204, %p3993;
	selp.f32 	%f11206, 0f3C0885E4, 0f3D2AAABB, %p3993;
	fma.rn.f32 	%f11207, %f11205, %f11201, %f11206;
	selp.f32 	%f11208, 0fBE2AAAA8, 0fBEFFFFFF, %p3993;
	fma.rn.f32 	%f11209, %f11207, %f11201, %f11208;
	fma.rn.f32 	%f11210, %f11209, %f11203, %f11202;
	and.b32  	%r19314, %r19312, 2;
	setp.eq.s32 	%p3994, %r19314, 0;
	mov.f32 	%f11211, 0f00000000;
	sub.f32 	%f11212, %f11211, %f11210;
	selp.f32 	%f11200, %f11210, %f11212, %p3994;
	// begin inline asm
	{  cvt.rn.f16.f32 %rs5288, %f11200;}

	// end inline asm
	@%p3992 bra 	$L__BB0_1953;
	setp.eq.f32 	%p3995, %f786, 0f7F800000;
	@%p3995 bra 	$L__BB0_1952;
	mov.b32 	%r2562, %f84;
	shl.b32 	%r19316, %r2562, 8;
	or.b32  	%r2563, %r19316, -2147483648;
	mov.b64 	%rd9780, 0;
	mov.b32 	%r20601, 0;
	mov.u64 	%rd9778, __cudart_i2opi_f;
	mov.u64 	%rd9779, %rd5;
$L__BB0_1948:
	.pragma "nounroll";
	ld.global.nc.u32 	%r19317, [%rd9778];
	mad.wide.u32 	%rd8918, %r19317, %r2563, %rd9780;
	shr.u64 	%rd9780, %rd8918, 32;
	st.local.u32 	[%rd9779], %rd8918;
	add.s32 	%r20601, %r20601, 1;
	add.s64 	%rd9779, %rd9779, 4;
	add.s64 	%rd9778, %rd9778, 4;
	setp.ne.s32 	%p3996, %r20601, 6;
	@%p3996 bra 	$L__BB0_1948;
	shr.u32 	%r19318, %r2562, 23;
	st.local.u32 	[%rd5+24], %rd9780;
	and.b32  	%r2566, %r19318, 31;
	and.b32  	%r19319, %r19318, 224;
	add.s32 	%r19320, %r19319, -128;
	shr.u32 	%r19321, %r19320, 5;
	mul.wide.u32 	%rd8919, %r19321, 4;
	sub.s64 	%rd1507, %rd5, %rd8919;
	ld.local.u32 	%r20602, [%rd1507+24];
	ld.local.u32 	%r20603, [%rd1507+20];
	setp.eq.s32 	%p3997, %r2566, 0;
	@%p3997 bra 	$L__BB0_1951;
	shf.l.wrap.b32 	%r20602, %r20603, %r20602, %r2566;
	ld.local.u32 	%r19322, [%rd1507+16];
	shf.l.wrap.b32 	%r20603, %r19322, %r20603, %r2566;
$L__BB0_1951:
	shr.u32 	%r19323, %r20602, 30;
	shf.l.wrap.b32 	%r19324, %r20603, %r20602, 2;
	shl.b32 	%r19325, %r20603, 2;
	shr.u32 	%r19326, %r19324, 31;
	add.s32 	%r19327, %r19326, %r19323;
	neg.s32 	%r19328, %r19327;
	setp.lt.s32 	%p3998, %r2562, 0;
	selp.b32 	%r20604, %r19328, %r19327, %p3998;
	xor.b32  	%r19329, %r19324, %r2562;
	shr.s32 	%r19330, %r19324, 31;
	xor.b32  	%r19331, %r19330, %r19324;
	xor.b32  	%r19332, %r19330, %r19325;
	cvt.u64.u32 	%rd8920, %r19331;
	shl.b64 	%rd8921, %rd8920, 32;
	cvt.u64.u32 	%rd8922, %r19332;
	or.b64  	%rd8923, %rd8921, %rd8922;
	cvt.rn.f64.s64 	%fd1313, %rd8923;
	mul.f64 	%fd1314, %fd1313, 0d3BF921FB54442D19;
	cvt.rn.f32.f64 	%f11213, %fd1314;
	neg.f32 	%f11214, %f11213;
	setp.lt.s32 	%p3999, %r19329, 0;
	selp.f32 	%f11671, %f11214, %f11213, %p3999;
	bra.uni 	$L__BB0_1953;
$L__BB0_1952:
	mov.f32 	%f11215, 0f00000000;
	mul.rn.f32 	%f11671, %f84, %f11215;
	mov.b32 	%r20604, 0;
$L__BB0_1953:
	abs.f32 	%f793, %f94;
	setp.ltu.f32 	%p4000, %f793, 0f47CE4780;
	mul.rn.f32 	%f11217, %f11671, %f11671;
	and.b32  	%r19334, %r20604, 1;
	setp.eq.b32 	%p4001, %r19334, 1;
	selp.f32 	%f11218, 0f3F800000, %f11671, %p4001;
	fma.rn.f32 	%f11219, %f11217, %f11218, 0f00000000;
	fma.rn.f32 	%f11220, %f11217, 0f37CBAC00, 0fBAB607ED;
	selp.f32 	%f11221, %f11220, 0fB94D4153, %p4001;
	selp.f32 	%f11222, 0f3D2AAABB, 0f3C0885E4, %p4001;
	fma.rn.f32 	%f11223, %f11221, %f11217, %f11222;
	selp.f32 	%f11224, 0fBEFFFFFF, 0fBE2AAAA8, %p4001;
	fma.rn.f32 	%f11225, %f11223, %f11217, %f11224;
	fma.rn.f32 	%f11226, %f11225, %f11219, %f11218;
	and.b32  	%r19335, %r20604, 2;
	setp.eq.s32 	%p4002, %r19335, 0;
	mov.f32 	%f11227, 0f00000000;
	sub.f32 	%f11228, %f11227, %f11226;
	selp.f32 	%f11229, %f11226, %f11228, %p4002;
	neg.f32 	%f11216, %f11229;
	// begin inline asm
	{  cvt.rn.f16.f32 %rs5289, %f11216;}

	// end inline asm
	ld.global.u16 	%rs5297, [%rd36+3872];
	ld.global.u16 	%rs5291, [%rd37+3872];
	// begin inline asm
	{mul.f16 %rs5290,%rs5291,%rs5289;
}
	// end inline asm
	// begin inline asm
	{mul.f16 %rs5293,%rs2982,%rs5290;
}
	// end inline asm
	// begin inline asm
	{fma.rn.f16 %rs5296,%rs5297,%rs5288,%rs5293;
}
	// end inline asm
	st.shared.u16 	[%r50+3872], %rs5296;
	// begin inline asm
	{mul.f16 %rs5300,%rs5291,%rs5288;
}
	// end inline asm
	// begin inline asm
	{fma.rn.f16 %rs5303,%rs5297,%rs5289,%rs5300;
}
	// end inline asm
	st.shared.u16 	[%r50+12064], %rs5303;
	mov.u32 	%r20608, %r20612;
	mov.f32 	%f11672, %f11673;
	@%p4000 bra 	$L__BB0_1961;
	setp.eq.f32 	%p4003, %f793, 0f7F800000;
	@%p4003 bra 	$L__BB0_1960;
	mov.b32 	%r2575, %f94;
	shl.b32 	%r19337, %r2575, 8;
	or.b32  	%r2576, %r19337, -2147483648;
	mov.b64 	%rd9783, 0;
	mov.b32 	%r20605, 0;
	mov.u64 	%rd9781, __cudart_i2opi_f;
	mov.u64 	%rd9782, %rd6;
$L__BB0_1956:
	.pragma "nounroll";
	ld.global.nc.u32 	%r19338, [%rd9781];
	mad.wide.u32 	%rd8926, %r19338, %r2576, %rd9783;
	shr.u64 	%rd9783, %rd8926, 32;
	st.local.u32 	[%rd9782], %rd8926;
	add.s32 	%r20605, %r20605, 1;
	add.s64 	%rd9782, %rd9782, 4;
	add.s64 	%rd9781, %rd9781, 4;
	setp.ne.s32 	%p4004, %r20605, 6;
	@%p4004 bra 	$L__BB0_1956;
	shr.u32 	%r19339, %r2575, 23;
	st.local.u32 	[%rd6+24], %rd9783;
	and.b32  	%r2579, %r19339, 31;
	and.b32  	%r19340, %r19339, 224;
	add.s32 	%r19341, %r19340, -128;
	shr.u32 	%r19342, %r19341, 5;
	mul.wide.u32 	%rd8927, %r19342, 4;
	sub.s64 	%rd1514, %rd6, %rd8927;
	ld.local.u32 	%r20606, [%rd1514+24];
	ld.local.u32 	%r20607, [%rd1514+20];
	setp.eq.s32 	%p4005, %r2579, 0;
	@%p4005 bra 	$L__BB0_1959;
	shf.l.wrap.b32 	%r20606, %r20607, %r20606, %r2579;
	ld.local.u32 	%r19343, [%rd1514+16];
	shf.l.wrap.b32 	%r20607, %r19343, %r20607, %r2579;
$L__BB0_1959:
	shr.u32 	%r19344, %r20606, 30;
	shf.l.wrap.b32 	%r19345, %r20607, %r20606, 2;
	shl.b32 	%r19346, %r20607, 2;
	shr.u32 	%r19347, %r19345, 31;
	add.s32 	%r19348, %r19347, %r19344;
	neg.s32 	%r19349, %r19348;
	setp.lt.s32 	%p4006, %r2575, 0;
	selp.b32 	%r20608, %r19349, %r19348, %p4006;
	xor.b32  	%r19350, %r19345, %r2575;
	shr.s32 	%r19351, %r19345, 31;
	xor.b32  	%r19352, %r19351, %r19345;
	xor.b32  	%r19353, %r19351, %r19346;
	cvt.u64.u32 	%rd8928, %r19352;
	shl.b64 	%rd8929, %rd8928, 32;
	cvt.u64.u32 	%rd8930, %r19353;
	or.b64  	%rd8931, %rd8929, %rd8930;
	cvt.rn.f64.s64 	%fd1315, %rd8931;
	mul.f64 	%fd1316, %fd1315, 0d3BF921FB54442D19;
	cvt.rn.f32.f64 	%f11230, %fd1316;
	neg.f32 	%f11231, %f11230;
	setp.lt.s32 	%p4007, %r19350, 0;
	selp.f32 	%f11672, %f11231, %f11230, %p4007;
	bra.uni 	$L__BB0_1961;
$L__BB0_1960:
	mov.f32 	%f11232, 0f00000000;
	mul.rn.f32 	%f11672, %f94, %f11232;
	mov.b32 	%r20608, 0;
$L__BB0_1961:
	setp.ltu.f32 	%p4008, %f793, 0f47CE4780;
	add.s32 	%r19355, %r20608, 1;
	mul.rn.f32 	%f11234, %f11672, %f11672;
	and.b32  	%r19356, %r20608, 1;
	setp.eq.b32 	%p4009, %r19356, 1;
	selp.f32 	%f11235, %f11672, 0f3F800000, %p4009;
	fma.rn.f32 	%f11236, %f11234, %f11235, 0f00000000;
	fma.rn.f32 	%f11237, %f11234, 0f37CBAC00, 0fBAB607ED;
	selp.f32 	%f11238, 0fB94D4153, %f11237, %p4009;
	selp.f32 	%f11239, 0f3C0885E4, 0f3D2AAABB, %p4009;
	fma.rn.f32 	%f11240, %f11238, %f11234, %f11239;
	selp.f32 	%f11241, 0fBE2AAAA8, 0fBEFFFFFF, %p4009;
	fma.rn.f32 	%f11242, %f11240, %f11234, %f11241;
	fma.rn.f32 	%f11243, %f11242, %f11236, %f11235;
	and.b32  	%r19357, %r19355, 2;
	setp.eq.s32 	%p4010, %r19357, 0;
	mov.f32 	%f11244, 0f00000000;
	sub.f32 	%f11245, %f11244, %f11243;
	selp.f32 	%f11233, %f11243, %f11245, %p4010;
	// begin inline asm
	{  cvt.rn.f16.f32 %rs5307, %f11233;}

	// end inline asm
	@%p4008 bra 	$L__BB0_1969;
	setp.eq.f32 	%p4011, %f793, 0f7F800000;
	@%p4011 bra 	$L__BB0_1968;
	mov.b32 	%r2588, %f94;
	shl.b32 	%r19359, %r2588, 8;
	or.b32  	%r2589, %r19359, -2147483648;
	mov.b64 	%rd9786, 0;
	mov.b32 	%r20609, 0;
	mov.u64 	%rd9784, __cudart_i2opi_f;
	mov.u64 	%rd9785, %rd5;
$L__BB0_1964:
	.pragma "nounroll";
	ld.global.nc.u32 	%r19360, [%rd9784];
	mad.wide.u32 	%rd8934, %r19360, %r2589, %rd9786;
	shr.u64 	%rd9786, %rd8934, 32;
	st.local.u32 	[%rd9785], %rd8934;
	add.s32 	%r20609, %r20609, 1;
	add.s64 	%rd9785, %rd9785, 4;
	add.s64 	%rd9784, %rd9784, 4;
	setp.ne.s32 	%p4012, %r20609, 6;
	@%p4012 bra 	$L__BB0_1964;
	shr.u32 	%r19361, %r2588, 23;
	st.local.u32 	[%rd5+24], %rd9786;
	and.b32  	%r2592, %r19361, 31;
	and.b32  	%r19362, %r19361, 224;
	add.s32 	%r19363, %r19362, -128;
	shr.u32 	%r19364, %r19363, 5;
	mul.wide.u32 	%rd8935, %r19364, 4;
	sub.s64 	%rd1521, %rd5, %rd8935;
	ld.local.u32 	%r20610, [%rd1521+24];
	ld.local.u32 	%r20611, [%rd1521+20];
	setp.eq.s32 	%p4013, %r2592, 0;
	@%p4013 bra 	$L__BB0_1967;
	shf.l.wrap.b32 	%r20610, %r20611, %r20610, %r2592;
	ld.local.u32 	%r19365, [%rd1521+16];
	shf.l.wrap.b32 	%r20611, %r19365, %r20611, %r2592;
$L__BB0_1967:
	shr.u32 	%r19366, %r20610, 30;
	shf.l.wrap.b32 	%r19367, %r20611, %r20610, 2;
	shl.b32 	%r19368, %r20611, 2;
	shr.u32 	%r19369, %r19367, 31;
	add.s32 	%r19370, %r19369, %r19366;
	neg.s32 	%r19371, %r19370;
	setp.lt.s32 	%p4014, %r2588, 0;
	selp.b32 	%r20612, %r19371, %r19370, %p4014;
	xor.b32  	%r19372, %r19367, %r2588;
	shr.s32 	%r19373, %r19367, 31;
	xor.b32  	%r19374, %r19373, %r19367;
	xor.b32  	%r19375, %r19373, %r19368;
	cvt.u64.u32 	%rd8936, %r19374;
	shl.b64 	%rd8937, %rd8936, 32;
	cvt.u64.u32 	%rd8938, %r19375;
	or.b64  	%rd8939, %rd8937, %rd8938;
	cvt.rn.f64.s64 	%fd1317, %rd8939;
	mul.f64 	%fd1318, %fd1317, 0d3BF921FB54442D19;
	cvt.rn.f32.f64 	%f11246, %fd1318;
	neg.f32 	%f11247, %f11246;
	setp.lt.s32 	%p4015, %r19372, 0;
	selp.f32 	%f11673, %f11247, %f11246, %p4015;
	bra.uni 	$L__BB0_1969;
$L__BB0_1968:
	mov.f32 	%f11248, 0f00000000;
	mul.rn.f32 	%f11673, %f94, %f11248;
	mov.b32 	%r20612, 0;
$L__BB0_1969:
	abs.f32 	%f800, %f104;
	setp.ltu.f32 	%p4016, %f800, 0f47CE4780;
	mul.rn.f32 	%f11250, %f11673, %f11673;
	and.b32  	%r19377, %r20612, 1;
	setp.eq.b32 	%p4017, %r19377, 1;
	selp.f32 	%f11251, 0f3F800000, %f11673, %p4017;
	fma.rn.f32 	%f11252, %f11250, %f11251, 0f00000000;
	fma.rn.f32 	%f11253, %f11250, 0f37CBAC00, 0fBAB607ED;
	selp.f32 	%f11254, %f11253, 0fB94D4153, %p4017;
	selp.f32 	%f11255, 0f3D2AAABB, 0f3C0885E4, %p4017;
	fma.rn.f32 	%f11256, %f11254, %f11250, %f11255;
	selp.f32 	%f11257, 0fBEFFFFFF, 0fBE2AAAA8, %p4017;
	fma.rn.f32 	%f11258, %f11256, %f11250, %f11257;
	fma.rn.f32 	%f11259, %f11258, %f11252, %f11251;
	and.b32  	%r19378, %r20612, 2;
	setp.eq.s32 	%p4018, %r19378, 0;
	mov.f32 	%f11260, 0f00000000;
	sub.f32 	%f11261, %f11260, %f11259;
	selp.f32 	%f11262, %f11259, %f11261, %p4018;
	neg.f32 	%f11249, %f11262;
	// begin inline asm
	{  cvt.rn.f16.f32 %rs5308, %f11249;}

	// end inline asm
	ld.global.u16 	%rs5316, [%rd36+3904];
	ld.global.u16 	%rs5310, [%rd37+3904];
	// begin inline asm
	{mul.f16 %rs5309,%rs5310,%rs5308;
}
	// end inline asm
	// begin inline asm
	{mul.f16 %rs5312,%rs2982,%rs5309;
}
	// end inline asm
	// begin inline asm
	{fma.rn.f16 %rs5315,%rs5316,%rs5307,%rs5312;
}
	// end inline asm
	st.shared.u16 	[%r50+3904], %rs5315;
	// begin inline asm
	{mul.f16 %rs5319,%rs5310,%rs5307;
}
	// end inline asm
	// begin inline asm
	{fma.rn.f16 %rs5322,%rs5316,%rs5308,%rs5319;
}
	// end inline asm
	st.shared.u16 	[%r50+12096], %rs5322;
	mov.u32 	%r20616, %r20620;
	mov.f32 	%f11674, %f11675;
	@%p4016 bra 	$L__BB0_1977;
	setp.eq.f32 	%p4019, %f800, 0f7F800000;
	@%p4019 bra 	$L__BB0_1976;
	mov.b32 	%r2601, %f104;
	shl.b32 	%r19380, %r2601, 8;
	or.b32  	%r2602, %r19380, -2147483648;
	mov.b64 	%rd9789, 0;
	mov.b32 	%r20613, 0;
	mov.u64 	%rd9787, __cudart_i2opi_f;
	mov.u64 	%rd9788, %rd6;
$L__BB0_1972:
	.pragma "nounroll";
	ld.global.nc.u32 	%r19381, [%rd9787];
	mad.wide.u32 	%rd8942, %r19381, %r2602, %rd9789;
	shr.u64 	%rd9789, %rd8942, 32;
	st.local.u32 	[%rd9788], %rd8942;
	add.s32 	%r20613, %r20613, 1;
	add.s64 	%rd9788, %rd9788, 4;
	add.s64 	%rd9787, %rd9787, 4;
	setp.ne.s32 	%p4020, %r20613, 6;
	@%p4020 bra 	$L__BB0_1972;
	shr.u32 	%r19382, %r2601, 23;
	st.local.u32 	[%rd6+24], %rd9789;
	and.b32  	%r2605, %r19382, 31;
	and.b32  	%r19383, %r19382, 224;
	add.s32 	%r19384, %r19383, -128;
	shr.u32 	%r19385, %r19384, 5;
	mul.wide.u32 	%rd8943, %r19385, 4;
	sub.s64 	%rd1528, %rd6, %rd8943;
	ld.local.u32 	%r20614, [%rd1528+24];
	ld.local.u32 	%r20615, [%rd1528+20];
	setp.eq.s32 	%p4021, %r2605, 0;
	@%p4021 bra 	$L__BB0_1975;
	shf.l.wrap.b32 	%r20614, %r20615, %r20614, %r2605;
	ld.local.u32 	%r19386, [%rd1528+16];
	shf.l.wrap.b32 	%r20615, %r19386, %r20615, %r2605;
$L__BB0_1975:
	shr.u32 	%r19387, %r20614, 30;
	shf.l.wrap.b32 	%r19388, %r20615, %r20614, 2;
	shl.b32 	%r19389, %r20615, 2;
	shr.u32 	%r19390, %r19388, 31;
	add.s32 	%r19391, %r19390, %r19387;
	neg.s32 	%r19392, %r19391;
	setp.lt.s32 	%p4022, %r2601, 0;
	selp.b32 	%r20616, %r19392, %r19391, %p4022;
	xor.b32  	%r19393, %r19388, %r2601;
	shr.s32 	%r19394, %r19388, 31;
	xor.b32  	%r19395, %r19394, %r19388;
	xor.b32  	%r19396, %r19394, %r19389;
	cvt.u64.u32 	%rd8944, %r19395;
	shl.b64 	%rd8945, %rd8944, 32;
	cvt.u64.u32 	%rd8946, %r19396;
	or.b64  	%rd8947, %rd8945, %rd8946;
	cvt.rn.f64.s64 	%fd1319, %rd8947;
	mul.f64 	%fd1320, %fd1319, 0d3BF921FB54442D19;
	cvt.rn.f32.f64 	%f11263, %fd1320;
	neg.f32 	%f11264, %f11263;
	setp.lt.s32 	%p4023, %r19393, 0;
	selp.f32 	%f11674, %f11264, %f11263, %p4023;
	bra.uni 	$L__BB0_1977;
$L__BB0_1976:
	mov.f32 	%f11265, 0f00000000;
	mul.rn.f32 	%f11674, %f104, %f11265;
	mov.b32 	%r20616, 0;
$L__BB0_1977:
	setp.ltu.f32 	%p4024, %f800, 0f47CE4780;
	add.s32 	%r19398, %r20616, 1;
	mul.rn.f32 	%f11267, %f11674, %f11674;
	and.b32  	%r19399, %r20616, 1;
	setp.eq.b32 	%p4025, %r19399, 1;
	selp.f32 	%f11268, %f11674, 0f3F800000, %p4025;
	fma.rn.f32 	%f11269, %f11267, %f11268, 0f00000000;
	fma.rn.f32 	%f11270, %f11267, 0f37CBAC00, 0fBAB607ED;
	selp.f32 	%f11271, 0fB94D4153, %f11270, %p4025;
	selp.f32 	%f11272, 0f3C0885E4, 0f3D2AAABB, %p4025;
	fma.rn.f32 	%f11273, %f11271, %f11267, %f11272;
	selp.f32 	%f11274, 0fBE2AAAA8, 0fBEFFFFFF, %p4025;
	fma.rn.f32 	%f11275, %f11273, %f11267, %f11274;
	fma.rn.f32 	%f11276, %f11275, %f11269, %f11268;
	and.b32  	%r19400, %r19398, 2;
	setp.eq.s32 	%p4026, %r19400, 0;
	mov.f32 	%f11277, 0f00000000;
	sub.f32 	%f11278, %f11277, %f11276;
	selp.f32 	%f11266, %f11276, %f11278, %p4026;
	// begin inline asm
	{  cvt.rn.f16.f32 %rs5326, %f11266;}

	// end inline asm
	@%p4024 bra 	$L__BB0_1985;
	setp.eq.f32 	%p4027, %f800, 0f7F800000;
	@%p4027 bra 	$L__BB0_1984;
	mov.b32 	%r2614, %f104;
	shl.b32 	%r19402, %r2614, 8;
	or.b32  	%r2615, %r19402, -2147483648;
	mov.b64 	%rd9792, 0;
	mov.b32 	%r20617, 0;
	mov.u64 	%rd9790, __cudart_i2opi_f;
	mov.u64 	%rd9791, %rd5;
$L__BB0_1980:
	.pragma "nounroll";
	ld.global.nc.u32 	%r19403, [%rd9790];
	mad.wide.u32 	%rd8950, %r19403, %r2615, %rd9792;
	shr.u64 	%rd9792, %rd8950, 32;
	st.local.u32 	[%rd9791], %rd8950;
	add.s32 	%r20617, %r20617, 1;
	add.s64 	%rd9791, %rd9791, 4;
	add.s64 	%rd9790, %rd9790, 4;
	setp.ne.s32 	%p4028, %r20617, 6;
	@%p4028 bra 	$L__BB0_1980;
	shr.u32 	%r19404, %r2614, 23;
	st.local.u32 	[%rd5+24], %rd9792;
	and.b32  	%r2618, %r19404, 31;
	and.b32  	%r19405, %r19404, 224;
	add.s32 	%r19406, %r19405, -128;
	shr.u32 	%r19407, %r19406, 5;
	mul.wide.u32 	%rd8951, %r19407, 4;
	sub.s64 	%rd1535, %rd5, %rd8951;
	ld.local.u32 	%r20618, [%rd1535+24];
	ld.local.u32 	%r20619, [%rd1535+20];
	setp.eq.s32 	%p4029, %r2618, 0;
	@%p4029 bra 	$L__BB0_1983;
	shf.l.wrap.b32 	%r20618, %r20619, %r20618, %r2618;
	ld.local.u32 	%r19408, [%rd1535+16];
	shf.l.wrap.b32 	%r20619, %r19408, %r20619, %r2618;
$L__BB0_1983:
	shr.u32 	%r19409, %r20618, 30;
	shf.l.wrap.b32 	%r19410, %r20619, %r20618, 2;
	shl.b32 	%r19411, %r20619, 2;
	shr.u32 	%r19412, %r19410, 31;
	add.s32 	%r19413, %r19412, %r19409;
	neg.s32 	%r19414, %r19413;
	setp.lt.s32 	%p4030, %r2614, 0;
	selp.b32 	%r20620, %r19414, %r19413, %p4030;
	xor.b32  	%r19415, %r19410, %r2614;
	shr.s32 	%r19416, %r19410, 31;
	xor.b32  	%r19417, %r19416, %r19410;
	xor.b32  	%r19418, %r19416, %r19411;
	cvt.u64.u32 	%rd8952, %r19417;
	shl.b64 	%rd8953, %rd8952, 32;
	cvt.u64.u32 	%rd8954, %r19418;
	or.b64  	%rd8955, %rd8953, %rd8954;
	cvt.rn.f64.s64 	%fd1321, %rd8955;
	mul.f64 	%fd1322, %fd1321, 0d3BF921FB54442D19;
	cvt.rn.f32.f64 	%f11279, %fd1322;
	neg.f32 	%f11280, %f11279;
	setp.lt.s32 	%p4031, %r19415, 0;
	selp.f32 	%f11675, %f11280, %f11279, %p4031;
	bra.uni 	$L__BB0_1985;
$L__BB0_1984:
	mov.f32 	%f11281, 0f00000000;
	mul.rn.f32 	%f11675, %f104, %f11281;
	mov.b32 	%r20620, 0;
$L__BB0_1985:
	abs.f32 	%f807, %f113;
	setp.ltu.f32 	%p4032, %f807, 0f47CE4780;
	mul.rn.f32 	%f11283, %f11675, %f11675;
	and.b32  	%r19420, %r20620, 1;
	setp.eq.b32 	%p4033, %r19420, 1;
	selp.f32 	%f11284, 0f3F800000, %f11675, %p4033;
	fma.rn.f32 	%f11285, %f11283, %f11284, 0f00000000;
	fma.rn.f32 	%f11286, %f11283, 0f37CBAC00, 0fBAB607ED;
	selp.f32 	%f11287, %f11286, 0fB94D4153, %p4033;
	selp.f32 	%f11288, 0f3D2AAABB, 0f3C0885E4, %p4033;
	fma.rn.f32 	%f11289, %f11287, %f11283, %f11288;
	selp.f32 	%f11290, 0fBEFFFFFF, 0fBE2AAAA8, %p4033;
	fma.rn.f32 	%f11291, %f11289, %f11283, %f11290;
	fma.rn.f32 	%f11292, %f11291, %f11285, %f11284;
	and.b32  	%r19421, %r20620, 2;
	setp.eq.s32 	%p4034, %r19421, 0;
	mov.f32 	%f11293, 0f00000000;
	sub.f32 	%f11294, %f11293, %f11292;
	selp.f32 	%f11295, %f11292, %f11294, %p4034;
	neg.f32 	%f11282, %f11295;
	// begin inline asm
	{  cvt.rn.f16.f32 %rs5327, %f11282;}

	// end inline asm
	ld.global.u16 	%rs5335, [%rd36+3936];
	ld.global.u16 	%rs5329, [%rd37+3936];
	// begin inline asm
	{mul.f16 %rs5328,%rs5329,%rs5327;
}
	// end inline asm
	// begin inline asm
	{mul.f16 %rs5331,%rs2982,%rs5328;
}
	// end inline asm
	// begin inline asm
	{fma.rn.f16 %rs5334,%rs5335,%rs5326,%rs5331;
}
	// end inline asm
	st.shared.u16 	[%r50+3936], %rs5334;
	// begin inline asm
	{mul.f16 %rs5338,%rs5329,%rs5326;
}
	// end inline asm
	// begin inline asm
	{fma.rn.f16 %rs5341,%rs5335,%rs5327,%rs5338;
}
	// end inline asm
	st.shared.u16 	[%r50+12128], %rs5341;
	mov.u32 	%r20624, %r20628;
	mov.f32 	%f11676, %f11677;
	@%p4032 bra 	$L__BB0_1993;
	setp.eq.f32 	%p4035, %f807, 0f7F800000;
	@%p4035 bra 	$L__BB0_1992;
	mov.b32 	%r2627, %f113;
	shl.b32 	%r19423, %r2627, 8;
	or.b32  	%r2628, %r19423, -2147483648;
	mov.b64 	%rd9795, 0;
	mov.b32 	%r20621, 0;
	mov.u64 	%rd9793, __cudart_i2opi_f;
	mov.u64 	%rd9794, %rd6;
$L__BB0_1988:
	.pragma "nounroll";
	ld.global.nc.u32 	%r19424, [%rd9793];
	mad.wide.u32 	%rd8958, %r19424, %r2628, %rd9795;
	shr.u64 	%rd9795, %rd8958, 32;
	st.local.u32 	[%rd9794], %rd8958;
	add.s32 	%r20621, %r20621, 1;
	add.s64 	%rd9794, %rd9794, 4;
	add.s64 	%rd9793, %rd9793, 4;
	setp.ne.s32 	%p4036, %r20621, 6;
	@%p4036 bra 	$L__BB0_1988;
	shr.u32 	%r19425, %r2627, 23;
	st.local.u32 	[%rd6+24], %rd9795;
	and.b32  	%r2631, %r19425, 31;
	and.b32  	%r19426, %r19425, 224;
	add.s32 	%r19427, %r19426, -128;
	shr.u32 	%r19428, %r19427, 5;
	mul.wide.u32 	%rd8959, %r19428, 4;
	sub.s64 	%rd1542, %rd6, %rd8959;
	ld.local.u32 	%r20622, [%rd1542+24];
	ld.local.u32 	%r20623, [%rd1542+20];
	setp.eq.s32 	%p4037, %r2631, 0;
	@%p4037 bra 	$L__BB0_1991;
	shf.l.wrap.b32 	%r20622, %r20623, %r20622, %r2631;
	ld.local.u32 	%r19429, [%rd1542+16];
	shf.l.wrap.b32 	%r20623, %r19429, %r20623, %r2631;
$L__BB0_1991:
	shr.u32 	%r19430, %r20622, 30;
	shf.l.wrap.b32 	%r19431, %r20623, %r20622, 2;
	shl.b32 	%r19432, %r20623, 2;
	shr.u32 	%r19433, %r19431, 31;
	add.s32 	%r19434, %r19433, %r19430;
	neg.s32 	%r19435, %r19434;
	setp.lt.s32 	%p4038, %r2627, 0;
	selp.b32 	%r20624, %r19435, %r19434, %p4038;
	xor.b32  	%r19436, %r19431, %r2627;
	shr.s32 	%r19437, %r19431, 31;
	xor.b32  	%r19438, %r19437, %r19431;
	xor.b32  	%r19439, %r19437, %r19432;
	cvt.u64.u32 	%rd8960, %r19438;
	shl.b64 	%rd8961, %rd8960, 32;
	cvt.u64.u32 	%rd8962, %r19439;
	or.b64  	%rd8963, %rd8961, %rd8962;
	cvt.rn.f64.s64 	%fd1323, %rd8963;
	mul.f64 	%fd1324, %fd1323, 0d3BF921FB54442D19;
	cvt.rn.f32.f64 	%f11296, %fd1324;
	neg.f32 	%f11297, %f11296;
	setp.lt.s32 	%p4039, %r19436, 0;
	selp.f32 	%f11676, %f11297, %f11296, %p4039;
	bra.uni 	$L__BB0_1993;
$L__BB0_1992:
	mov.f32 	%f11298, 0f00000000;
	mul.rn.f32 	%f11676, %f113, %f11298;
	mov.b32 	%r20624, 0;
$L__BB0_1993:
	setp.ltu.f32 	%p4040, %f807, 0f47CE4780;
	add.s32 	%r19441, %r20624, 1;
	mul.rn.f32 	%f11300, %f11676, %f11676;
	and.b32  	%r19442, %r20624, 1;
	setp.eq.b32 	%p4041, %r19442, 1;
	selp.f32 	%f11301, %f11676, 0f3F800000, %p4041;
	fma.rn.f32 	%f11302, %f11300, %f11301, 0f00000000;
	fma.rn.f32 	%f11303, %f11300, 0f37CBAC00, 0fBAB607ED;
	selp.f32 	%f11304, 0fB94D4153, %f11303, %p4041;
	selp.f32 	%f11305, 0f3C0885E4, 0f3D2AAABB, %p4041;
	fma.rn.f32 	%f11306, %f11304, %f11300, %f11305;
	selp.f32 	%f11307, 0fBE2AAAA8, 0fBEFFFFFF, %p4041;
	fma.rn.f32 	%f11308, %f11306, %f11300, %f11307;
	fma.rn.f32 	%f11309, %f11308, %f11302, %f11301;
	and.b32  	%r19443, %r19441, 2;
	setp.eq.s32 	%p4042, %r19443, 0;
	mov.f32 	%f11310, 0f00000000;
	sub.f32 	%f11311, %f11310, %f11309;
	selp.f32 	%f11299, %f11309, %f11311, %p4042;
	// begin inline asm
	{  cvt.rn.f16.f32 %rs5345, %f11299;}

	// end inline asm
	@%p4040 bra 	$L__BB0_2001;
	setp.eq.f32 	%p4043, %f807, 0f7F800000;
	@%p4043 bra 	$L__BB0_2000;
	mov.b32 	%r2640, %f113;
	shl.b32 	%r19445, %r2640, 8;
	or.b32  	%r2641, %r19445, -2147483648;
	mov.b64 	%rd9798, 0;
	mov.b32 	%r20625, 0;
	mov.u64 	%rd9796, __cudart_i2opi_f;
	mov.u64 	%rd9797, %rd5;
$L__BB0_1996:
	.pragma "nounroll";
	ld.global.nc.u32 	%r19446, [%rd9796];
	mad.wide.u32 	%rd8966, %r19446, %r2641, %rd9798;
	shr.u64 	%rd9798, %rd8966, 32;
	st.local.u32 	[%rd9797], %rd8966;
	add.s32 	%r20625, %r20625, 1;
	add.s64 	%rd9797, %rd9797, 4;
	add.s64 	%rd9796, %rd9796, 4;
	setp.ne.s32 	%p4044, %r20625, 6;
	@%p4044 bra 	$L__BB0_1996;
	shr.u32 	%r19447, %r2640, 23;
	st.local.u32 	[%rd5+24], %rd9798;
	and.b32  	%r2644, %r19447, 31;
	and.b32  	%r19448, %r19447, 224;
	add.s32 	%r19449, %r19448, -128;
	shr.u32 	%r19450, %r19449, 5;
	mul.wide.u32 	%rd8967, %r19450, 4;
	sub.s64 	%rd1549, %rd5, %rd8967;
	ld.local.u32 	%r20626, [%rd1549+24];
	ld.local.u32 	%r20627, [%rd1549+20];
	setp.eq.s32 	%p4045, %r2644, 0;
	@%p4045 bra 	$L__BB0_1999;
	shf.l.wrap.b32 	%r20626, %r20627, %r20626, %r2644;
	ld.local.u32 	%r19451, [%rd1549+16];
	shf.l.wrap.b32 	%r20627, %r19451, %r20627, %r2644;
$L__BB0_1999:
	shr.u32 	%r19452, %r20626, 30;
	shf.l.wrap.b32 	%r19453, %r20627, %r20626, 2;
	shl.b32 	%r19454, %r20627, 2;
	shr.u32 	%r19455, %r19453, 31;
	add.s32 	%r19456, %r19455, %r19452;
	neg.s32 	%r19457, %r19456;
	setp.lt.s32 	%p4046, %r2640, 0;
	selp.b32 	%r20628, %r19457, %r19456, %p4046;
	xor.b32  	%r19458, %r19453, %r2640;
	shr.s32 	%r19459, %r19453, 31;
	xor.b32  	%r19460, %r19459, %r19453;
	xor.b32  	%r19461, %r19459, %r19454;
	cvt.u64.u32 	%rd8968, %r19460;
	shl.b64 	%rd8969, %rd8968, 32;
	cvt.u64.u32 	%rd8970, %r19461;
	or.b64  	%rd8971, %rd8969, %rd8970;
	cvt.rn.f64.s64 	%fd1325, %rd8971;
	mul.f64 	%fd1326, %fd1325, 0d3BF921FB54442D19;
	cvt.rn.f32.f64 	%f11312, %fd1326;
	neg.f32 	%f11313, %f11312;
	setp.lt.s32 	%p4047, %r19458, 0;
	selp.f32 	%f11677, %f11313, %f11312, %p4047;
	bra.uni 	$L__BB0_2001;
$L__BB0_2000:
	mov.f32 	%f11314, 0f00000000;
	mul.rn.f32 	%f11677, %f113, %f11314;
	mov.b32 	%r20628, 0;
$L__BB0_2001:
	abs.f32 	%f814, %f121;
	setp.ltu.f32 	%p4048, %f814, 0f47CE4780;
	mul.rn.f32 	%f11316, %f11677, %f11677;
	and.b32  	%r19463, %r20628, 1;
	setp.eq.b32 	%p4049, %r19463, 1;
	selp.f32 	%f11317, 0f3F800000, %f11677, %p4049;
	fma.rn.f32 	%f11318, %f11316, %f11317, 0f00000000;
	fma.rn.f32 	%f11319, %f11316, 0f37CBAC00, 0fBAB607ED;
	selp.f32 	%f11320, %f11319, 0fB94D4153, %p4049;
	selp.f32 	%f11321, 0f3D2AAABB, 0f3C0885E4, %p4049;
	fma.rn.f32 	%f11322, %f11320, %f11316, %f11321;
	selp.f32 	%f11323, 0fBEFFFFFF, 0fBE2AAAA8, %p4049;
	fma.rn.f32 	%f11324, %f11322, %f11316, %f11323;
	fma.rn.f32 	%f11325, %f11324, %f11318, %f11317;
	and.b32  	%r19464, %r20628, 2;
	setp.eq.s32 	%p4050, %r19464, 0;
	mov.f32 	%f11326, 0f00000000;
	sub.f32 	%f11327, %f11326, %f11325;
	selp.f32 	%f11328, %f11325, %f11327, %p4050;
	neg.f32 	%f11315, %f11328;
	// begin inline asm
	{  cvt.rn.f16.f32 %rs5346, %f11315;}

	// end inline asm
	ld.global.u16 	%rs5354, [%rd36+3968];
	ld.global.u16 	%rs5348, [%rd37+3968];
	// begin inline asm
	{mul.f16 %rs5347,%rs5348,%rs5346;
}
	// end inline asm
	// begin inline asm
	{mul.f16 %rs5350,%rs2982,%rs5347;
}
	// end inline asm
	// begin inline asm
	{fma.rn.f16 %rs5353,%rs5354,%rs5345,%rs5350;
}
	// end inline asm
	st.shared.u16 	[%r50+3968], %rs5353;
	// begin inline asm
	{mul.f16 %rs5357,%rs5348,%rs5345;
}
	// end inline asm
	// begin inline asm
	{fma.rn.f16 %rs5360,%rs5354,%rs5346,%rs5357;
}
	// end inline asm
	st.shared.u16 	[%r50+12160], %rs5360;
	mov.u32 	%r20632, %r20636;
	mov.f32 	%f11678, %f11679;
	@%p4048 bra 	$L__BB0_2009;
	setp.eq.f32 	%p4051, %f814, 0f7F800000;
	@%p4051 bra 	$L__BB0_2008;
	mov.b32 	%r2653, %f121;
	shl.b32 	%r19466, %r2653, 8;
	or.b32  	%r2654, %r19466, -2147483648;
	mov.b64 	%rd9801, 0;
	mov.b32 	%r20629, 0;
	mov.u64 	%rd9799, __cudart_i2opi_f;
	mov.u64 	%rd9800, %rd6;
$L__BB0_2004:
	.pragma "nounroll";
	ld.global.nc.u32 	%r19467, [%rd9799];
	mad.wide.u32 	%rd8974, %r19467, %r2654, %rd9801;
	shr.u64 	%rd9801, %rd8974, 32;
	st.local.u32 	[%rd9800], %rd8974;
	add.s32 	%r20629, %r20629, 1;
	add.s64 	%rd9800, %rd9800, 4;
	add.s64 	%rd9799, %rd9799, 4;
	setp.ne.s32 	%p4052, %r20629, 6;
	@%p4052 bra 	$L__BB0_2004;
	shr.u32 	%r19468, %r2653, 23;
	st.local.u32 	[%rd6+24], %rd9801;
	and.b32  	%r2657, %r19468, 31;
	and.b32  	%r19469, %r19468, 224;
	add.s32 	%r19470, %r19469, -128;
	shr.u32 	%r19471, %r19470, 5;
	mul.wide.u32 	%rd8975, %r19471, 4;
	sub.s64 	%rd1556, %rd6, %rd8975;
	ld.local.u32 	%r20630, [%rd1556+24];
	ld.local.u32 	%r20631, [%rd1556+20];
	setp.eq.s32 	%p4053, %r2657, 0;
	@%p4053 bra 	$L__BB0_2007;
	shf.l.wrap.b32 	%r20630, %r20631, %r20630, %r2657;
	ld.local.u32 	%r19472, [%rd1556+16];
	shf.l.wrap.b32 	%r20631, %r19472, %r20631, %r2657;
$L__BB0_2007:
	shr.u32 	%r19473, %r20630, 30;
	shf.l.wrap.b32 	%r19474, %r20631, %r20630, 2;
	shl.b32 	%r19475, %r20631, 2;
	shr.u32 	%r19476, %r19474, 31;
	add.s32 	%r19477, %r19476, %r19473;
	neg.s32 	%r19478, %r19477;
	setp.lt.s32 	%p4054, %r2653, 0;
	selp.b32 	%r20632, %r19478, %r19477, %p4054;
	xor.b32  	%r19479, %r19474, %r2653;
	shr.s32 	%r19480, %r19474, 31;
	xor.b32  	%r19481, %r19480, %r19474;
	xor.b32  	%r19482, %r19480, %r19475;
	cvt.u64.u32 	%rd8976, %r19481;
	shl.b64 	%rd8977, %rd8976, 32;
	cvt.u64.u32 	%rd8978, %r19482;
	or.b64  	%rd8979, %rd8977, %rd8978;
	cvt.rn.f64.s64 	%fd1327, %rd8979;
	mul.f64 	%fd1328, %fd1327, 0d3BF921FB54442D19;
	cvt.rn.f32.f64 	%f11329, %fd1328;
	neg.f32 	%f11330, %f11329;
	setp.lt.s32 	%p4055, %r19479, 0;
	selp.f32 	%f11678, %f11330, %f11329, %p4055;
	bra.uni 	$L__BB0_2009;
$L__BB0_2008:
	mov.f32 	%f11331, 0f00000000;
	mul.rn.f32 	%f11678, %f121, %f11331;
	mov.b32 	%r20632, 0;
$L__BB0_2009:
	setp.ltu.f32 	%p4056, %f814, 0f47CE4780;
	add.s32 	%r19484, %r20632, 1;
	mul.rn.f32 	%f11333, %f11678, %f11678;
	and.b32  	%r19485, %r20632, 1;
	setp.eq.b32 	%p4057, %r19485, 1;
	selp.f32 	%f11334, %f11678, 0f3F800000, %p4057;
	fma.rn.f32 	%f11335, %f11333, %f11334, 0f00000000;
	fma.rn.f32 	%f11336, %f11333, 0f37CBAC00, 0fBAB607ED;
	selp.f32 	%f11337, 0fB94D4153, %f11336, %p4057;
	selp.f32 	%f11338, 0f3C0885E4, 0f3D2AAABB, %p4057;
	fma.rn.f32 	%f11339, %f11337, %f11333, %f11338;
	selp.f32 	%f11340, 0fBE2AAAA8, 0fBEFFFFFF, %p4057;
	fma.rn.f32 	%f11341, %f11339, %f11333, %f11340;
	fma.rn.f32 	%f11342, %f11341, %f11335, %f11334;
	and.b32  	%r19486, %r19484, 2;
	setp.eq.s32 	%p4058, %r19486, 0;
	mov.f32 	%f11343, 0f00000000;
	sub.f32 	%f11344, %f11343, %f11342;
	selp.f32 	%f11332, %f11342, %f11344, %p4058;
	// begin inline asm
	{  cvt.rn.f16.f32 %rs5364, %f11332;}

	// end inline asm
	@%p4056 bra 	$L__BB0_2017;
	setp.eq.f32 	%p4059, %f814, 0f7F800000;
	@%p4059 bra 	$L__BB0_2016;
	mov.b32 	%r2666, %f121;
	shl.b32 	%r19488, %r2666, 8;
	or.b32  	%r2667, %r19488, -2147483648;
	mov.b64 	%rd9804, 0;
	mov.b32 	%r20633, 0;
	mov.u64 	%rd9802, __cudart_i2opi_f;
	mov.u64 	%rd9803, %rd5;
$L__BB0_2012:
	.pragma "nounroll";
	ld.global.nc.u32 	%r19489, [%rd9802];
	mad.wide.u32 	%rd8982, %r19489, %r2667, %rd9804;
	shr.u64 	%rd9804, %rd8982, 32;
	st.local.u32 	[%rd9803], %rd8982;
	add.s32 	%r20633, %r20633, 1;
	add.s64 	%rd9803, %rd9803, 4;
	add.s64 	%rd9802, %rd9802, 4;
	setp.ne.s32 	%p4060, %r20633, 6;
	@%p4060 bra 	$L__BB0_2012;
	shr.u32 	%r19490, %r2666, 23;
	st.local.u32 	[%rd5+24], %rd9804;
	and.b32  	%r2670, %r19490, 31;
	and.b32  	%r19491, %r19490, 224;
	add.s32 	%r19492, %r19491, -128;
	shr.u32 	%r19493, %r19492, 5;
	mul.wide.u32 	%rd8983, %r19493, 4;
	sub.s64 	%rd1563, %rd5, %rd8983;
	ld.local.u32 	%r20634, [%rd1563+24];
	ld.local.u32 	%r20635, [%rd1563+20];
	setp.eq.s32 	%p4061, %r2670, 0;
	@%p4061 bra 	$L__BB0_2015;
	shf.l.wrap.b32 	%r20634, %r20635, %r20634, %r2670;
	ld.local.u32 	%r19494, [%rd1563+16];
	shf.l.wrap.b32 	%r20635, %r19494, %r20635, %r2670;
$L__BB0_2015:
	shr.u32 	%r19495, %r20634, 30;
	shf.l.wrap.b32 	%r19496, %r20635, %r20634, 2;
	shl.b32 	%r19497, %r20635, 2;
	shr.u32 	%r19498, %r19496, 31;
	add.s32 	%r19499, %r19498, %r19495;
	neg.s32 	%r19500, %r19499;
	setp.lt.s32 	%p4062, %r2666, 0;
	selp.b32 	%r20636, %r19500, %r19499, %p4062;
	xor.b32  	%r19501, %r19496, %r2666;
	shr.s32 	%r19502, %r19496, 31;
	xor.b32  	%r19503, %r19502, %r19496;
	xor.b32  	%r19504, %r19502, %r19497;
	cvt.u64.u32 	%rd8984, %r19503;
	shl.b64 	%rd8985, %rd8984, 32;
	cvt.u64.u32 	%rd8986, %r19504;
	or.b64  	%rd8987, %rd8985, %rd8986;
	cvt.rn.f64.s64 	%fd1329, %rd8987;
	mul.f64 	%fd1330, %fd1329, 0d3BF921FB54442D19;
	cvt.rn.f32.f64 	%f11345, %fd1330;
	neg.f32 	%f11346, %f11345;
	setp.lt.s32 	%p4063, %r19501, 0;
	selp.f32 	%f11679, %f11346, %f11345, %p4063;
	bra.uni 	$L__BB0_2017;
$L__BB0_2016:
	mov.f32 	%f11347, 0f00000000;
	mul.rn.f32 	%f11679, %f121, %f11347;
	mov.b32 	%r20636, 0;
$L__BB0_2017:
	abs.f32 	%f821, %f129;
	setp.ltu.f32 	%p4064, %f821, 0f47CE4780;
	mul.rn.f32 	%f11349, %f11679, %f11679;
	and.b32  	%r19506, %r20636, 1;
	setp.eq.b32 	%p4065, %r19506, 1;
	selp.f32 	%f11350, 0f3F800000, %f11679, %p4065;
	fma.rn.f32 	%f11351, %f11349, %f11350, 0f00000000;
	fma.rn.f32 	%f11352, %f11349, 0f37CBAC00, 0fBAB607ED;
	selp.f32 	%f11353, %f11352, 0fB94D4153, %p4065;
	selp.f32 	%f11354, 0f3D2AAABB, 0f3C0885E4, %p4065;
	fma.rn.f32 	%f11355, %f11353, %f11349, %f11354;
	selp.f32 	%f11356, 0fBEFFFFFF, 0fBE2AAAA8, %p4065;
	fma.rn.f32 	%f11357, %f11355, %f11349, %f11356;
	fma.rn.f32 	%f11358, %f11357, %f11351, %f11350;
	and.b32  	%r19507, %r20636, 2;
	setp.eq.s32 	%p4066, %r19507, 0;
	mov.f32 	%f11359, 0f00000000;
	sub.f32 	%f11360, %f11359, %f11358;
	selp.f32 	%f11361, %f11358, %f11360, %p4066;
	neg.f32 	%f11348, %f11361;
	// begin inline asm
	{  cvt.rn.f16.f32 %rs5365, %f11348;}

	// end inline asm
	ld.global.u16 	%rs5373, [%rd36+4000];
	ld.global.u16 	%rs5367, [%rd37+4000];
	// begin inline asm
	{mul.f16 %rs5366,%rs5367,%rs5365;
}
	// end inline asm
	// begin inline asm
	{mul.f16 %rs5369,%rs2982,%rs5366;
}
	// end inline asm
	// begin inline asm
	{fma.rn.f16 %rs5372,%rs5373,%rs5364,%rs5369;
}
	// end inline asm
	st.shared.u16 	[%r50+4000], %rs5372;
	// begin inline asm
	{mul.f16 %rs5376,%rs5367,%rs5364;
}
	// end inline asm
	// begin inline asm
	{fma.rn.f16 %rs5379,%rs5373,%rs5365,%rs5376;
}
	// end inline asm
	st.shared.u16 	[%r50+12192], %rs5379;
	mov.u32 	%r20640, %r20644;
	mov.f32 	%f11680, %f11681;
	@%p4064 bra 	$L__BB0_2025;
	setp.eq.f32 	%p4067, %f821, 0f7F800000;
	@%p4067 bra 	$L__BB0_2024;
	mov.b32 	%r2679, %f129;
	shl.b32 	%r19509, %r2679, 8;
	or.b32  	%r2680, %r19509, -2147483648;
	mov.b64 	%rd9807, 0;
	mov.b32 	%r20637, 0;
	mov.u64 	%rd9805, __cudart_i2opi_f;
	mov.u64 	%rd9806, %rd6;
$L__BB0_2020:
	.pragma "nounroll";
	ld.global.nc.u32 	%r19510, [%rd9805];
	mad.wide.u32 	%rd8990, %r19510, %r2680, %rd9807;
	shr.u64 	%rd9807, %rd8990, 32;
	st.local.u32 	[%rd9806], %rd8990;
	add.s32 	%r20637, %r20637, 1;
	add.s64 	%rd9806, %rd9806, 4;
	add.s64 	%rd9805, %rd9805, 4;
	setp.ne.s32 	%p4068, %r20637, 6;
	@%p4068 bra 	$L__BB0_2020;
	shr.u32 	%r19511, %r2679, 23;
	st.local.u32 	[%rd6+24], %rd9807;
	and.b32  	%r2683, %r19511, 31;
	and.b32  	%r19512, %r19511, 224;
	add.s32 	%r19513, %r19512, -128;
	shr.u32 	%r19514, %r19513, 5;
	mul.wide.u32 	%rd8991, %r19514, 4;
	sub.s64 	%rd1570, %rd6, %rd8991;
	ld.local.u32 	%r20638, [%rd1570+24];
	ld.local.u32 	%r20639, [%rd1570+20];
	setp.eq.s32 	%p4069, %r2683, 0;
	@%p4069 bra 	$L__BB0_2023;
	shf.l.wrap.b32 	%r20638, %r20639, %r20638, %r2683;
	ld.local.u32 	%r19515, [%rd1570+16];
	shf.l.wrap.b32 	%r20639, %r19515, %r20639, %r2683;
$L__BB0_2023:
	shr.u32 	%r19516, %r20638, 30;
	shf.l.wrap.b32 	%r19517, %r20639, %r20638, 2;
	shl.b32 	%r19518, %r20639, 2;
	shr.u32 	%r19519, %r19517, 31;
	add.s32 	%r19520, %r19519, %r19516;
	neg.s32 	%r19521, %r19520;
	setp.lt.s32 	%p4070, %r2679, 0;
	selp.b32 	%r20640, %r19521, %r19520, %p4070;
	xor.b32  	%r19522, %r19517, %r2679;
	shr.s32 	%r19523, %r19517, 31;
	xor.b32  	%r19524, %r19523, %r19517;
	xor.b32  	%r19525, %r19523, %r19518;
	cvt.u64.u32 	%rd8992, %r19524;
	shl.b64 	%rd8993, %rd8992, 32;
	cvt.u64.u32 	%rd8994, %r19525;
	or.b64  	%rd8995, %rd8993, %rd8994;
	cvt.rn.f64.s64 	%fd1331, %rd8995;
	mul.f64 	%fd1332, %fd1331, 0d3BF921FB54442D19;
	cvt.rn.f32.f64 	%f11362, %fd1332;
	neg.f32 	%f11363, %f11362;
	setp.lt.s32 	%p4071, %r19522, 0;
	selp.f32 	%f11680, %f11363, %f11362, %p4071;
	bra.uni 	$L__BB0_2025;
$L__BB0_2024:
	mov.f32 	%f11364, 0f00000000;
	mul.rn.f32 	%f11680, %f129, %f11364;
	mov.b32 	%r20640, 0;
$L__BB0_2025:
	setp.ltu.f32 	%p4072, %f821, 0f47CE4780;
	add.s32 	%r19527, %r20640, 1;
	mul.rn.f32 	%f11366, %f11680, %f11680;
	and.b32  	%r19528, %r20640, 1;
	setp.eq.b32 	%p4073, %r19528, 1;
	selp.f32 	%f11367, %f11680, 0f3F800000, %p4073;
	fma.rn.f32 	%f11368, %f11366, %f11367, 0f00000000;
	fma.rn.f32 	%f11369, %f11366, 0f37CBAC00, 0fBAB607ED;
	selp.f32 	%f11370, 0fB94D4153, %f11369, %p4073;
	selp.f32 	%f11371, 0f3C0885E4, 0f3D2AAABB, %p4073;
	fma.rn.f32 	%f11372, %f11370, %f11366, %f11371;
	selp.f32 	%f11373, 0fBE2AAAA8, 0fBEFFFFFF, %p4073;
	fma.rn.f32 	%f11374, %f11372, %f11366, %f11373;
	fma.rn.f32 	%f11375, %f11374, %f11368, %f11367;
	and.b32  	%r19529, %r19527, 2;
	setp.eq.s32 	%p4074, %r19529, 0;
	mov.f32 	%f11376, 0f00000000;
	sub.f32 	%f11377, %f11376, %f11375;
	selp.f32 	%f11365, %f11375, %f11377, %p4074;
	// begin inline asm
	{  cvt.rn.f16.f32 %rs5383, %f11365;}

	// end inline asm
	@%p4072 bra 	$L__BB0_2033;
	setp.eq.f32 	%p4075, %f821, 0f7F800000;
	@%p4075 bra 	$L__BB0_2032;
	mov.b32 	%r2692, %f129;
	shl.b32 	%r19531, %r2692, 8;
	or.b32  	%r2693, %r19531, -2147483648;
	mov.b64 	%rd9810, 0;
	mov.b32 	%r20641, 0;
	mov.u64 	%rd9808, __cudart_i2opi_f;
	mov.u64 	%rd9809, %rd5;
$L__BB0_2028:
	.pragma "nounroll";
	ld.global.nc.u32 	%r19532, [%rd9808];
	mad.wide.u32 	%rd8998, %r19532, %r2693, %rd9810;
	shr.u64 	%rd9810, %rd8998, 32;
	st.local.u32 	[%rd9809], %rd8998;
	add.s32 	%r20641, %r20641, 1;
	add.s64 	%rd9809, %rd9809, 4;
	add.s64 	%rd9808, %rd9808, 4;
	setp.ne.s32 	%p4076, %r20641, 6;
	@%p4076 bra 	$L__BB0_2028;
	shr.u32 	%r19533, %r2692, 23;
	st.local.u32 	[%rd5+24], %rd9810;
	and.b32  	%r2696, %r19533, 31;
	and.b32  	%r19534, %r19533, 224;
	add.s32 	%r19535, %r19534, -128;
	shr.u32 	%r19536, %r19535, 5;
	mul.wide.u32 	%rd8999, %r19536, 4;
	sub.s64 	%rd1577, %rd5, %rd8999;
	ld.local.u32 	%r20642, [%rd1577+24];
	ld.local.u32 	%r20643, [%rd1577+20];
	setp.eq.s32 	%p4077, %r2696, 0;
	@%p4077 bra 	$L__BB0_2031;
	shf.l.wrap.b32 	%r20642, %r20643, %r20642, %r2696;
	ld.local.u32 	%r19537, [%rd1577+16];
	shf.l.wrap.b32 	%r20643, %r19537, %r20643, %r2696;
$L__BB0_2031:
	shr.u32 	%r19538, %r20642, 30;
	shf.l.wrap.b32 	%r19539, %r20643, %r20642, 2;
	shl.b32 	%r19540, %r20643, 2;
	shr.u32 	%r19541, %r19539, 31;
	add.s32 	%r19542, %r19541, %r19538;
	neg.s32 	%r19543, %r19542;
	setp.lt.s32 	%p4078, %r2692, 0;
	selp.b32 	%r20644, %r19543, %r19542, %p4078;
	xor.b32  	%r19544, %r19539, %r2692;
	shr.s32 	%r19545, %r19539, 31;
	xor.b32  	%r19546, %r19545, %r19539;
	xor.b32  	%r19547, %r19545, %r19540;
	cvt.u64.u32 	%rd9000, %r19546;
	shl.b64 	%rd9001, %rd9000, 32;
	cvt.u64.u32 	%rd9002, %r19547;
	or.b64  	%rd9003, %rd9001, %rd9002;
	cvt.rn.f64.s64 	%fd1333, %rd9003;
	mul.f64 	%fd1334, %fd1333, 0d3BF921FB54442D19;
	cvt.rn.f32.f64 	%f11378, %fd1334;
	neg.f32 	%f11379, %f11378;
	setp.lt.s32 	%p4079, %r19544, 0;
	selp.f32 	%f11681, %f11379, %f11378, %p4079;
	bra.uni 	$L__BB0_2033;
$L__BB0_2032:
	mov.f32 	%f11380, 0f00000000;
	mul.rn.f32 	%f11681, %f129, %f11380;
	mov.b32 	%r20644, 0;
$L__BB0_2033:
	abs.f32 	%f828, %f137;
	setp.ltu.f32 	%p4080, %f828, 0f47CE4780;
	mul.rn.f32 	%f11382, %f11681, %f11681;
	and.b32  	%r19549, %r20644, 1;
	setp.eq.b32 	%p4081, %r19549, 1;
	selp.f32 	%f11383, 0f3F800000, %f11681, %p4081;
	fma.rn.f32 	%f11384, %f11382, %f11383, 0f00000000;
	fma.rn.f32 	%f11385, %f11382, 0f37CBAC00, 0fBAB607ED;
	selp.f32 	%f11386, %f11385, 0fB94D4153, %p4081;
	selp.f32 	%f11387, 0f3D2AAABB, 0f3C0885E4, %p4081;
	fma.rn.f32 	%f11388, %f11386, %f11382, %f11387;
	selp.f32 	%f11389, 0fBEFFFFFF, 0fBE2AAAA8, %p4081;
	fma.rn.f32 	%f11390, %f11388, %f11382, %f11389;
	fma.rn.f32 	%f11391, %f11390, %f11384, %f11383;
	and.b32  	%r19550, %r20644, 2;
	setp.eq.s32 	%p4082, %r19550, 0;
	mov.f32 	%f11392, 0f00000000;
	sub.f32 	%f11393, %f11392, %f11391;
	selp.f32 	%f11394, %f11391, %f11393, %p4082;
	neg.f32 	%f11381, %f11394;
	// begin inline asm
	{  cvt.rn.f16.f32 %rs5384, %f11381;}

	// end inline asm
	ld.global.u16 	%rs5392, [%rd36+4032];
	ld.global.u16 	%rs5386, [%rd37+4032];
	// begin inline asm
	{mul.f16 %rs5385,%rs5386,%rs5384;
}
	// end inline asm
	// begin inline asm
	{mul.f16 %rs5388,%rs2982,%rs5385;
}
	// end inline asm
	// begin inline asm
	{fma.rn.f16 %rs5391,%rs5392,%rs5383,%rs5388;
}
	// end inline asm
	st.shared.u16 	[%r50+4032], %rs5391;
	// begin inline asm
	{mul.f16 %rs5395,%rs5386,%rs5383;
}
	// end inline asm
	// begin inline asm
	{fma.rn.f16 %rs5398,%rs5392,%rs5384,%rs5395;
}
	// end inline asm
	st.shared.u16 	[%r50+12224], %rs5398;
	mov.u32 	%r20648, %r20652;
	mov.f32 	%f11682, %f11683;
	@%p4080 bra 	$L__BB0_2041;
	setp.eq.f32 	%p4083, %f828, 0f7F800000;
	@%p4083 bra 	$L__BB0_2040;
	mov.b32 	%r2705, %f137;
	shl.b32 	%r19552, %r2705, 8;
	or.b32  	%r2706, %r19552, -2147483648;
	mov.b64 	%rd9813, 0;
	mov.b32 	%r20645, 0;
	mov.u64 	%rd9811, __cudart_i2opi_f;
	mov.u64 	%rd9812, %rd6;
$L__BB0_2036:
	.pragma "nounroll";
	ld.global.nc.u32 	%r19553, [%rd9811];
	mad.wide.u32 	%rd9006, %r19553, %r2706, %rd9813;
	shr.u64 	%rd9813, %rd9006, 32;
	st.local.u32 	[%rd9812], %rd9006;
	add.s32 	%r20645, %r20645, 1;
	add.s64 	%rd9812, %rd9812, 4;
	add.s64 	%rd9811, %rd9811, 4;
	setp.ne.s32 	%p4084, %r20645, 6;
	@%p4084 bra 	$L__BB0_2036;
	shr.u32 	%r19554, %r2705, 23;
	st.local.u32 	[%rd6+24], %rd9813;
	and.b32  	%r2709, %r19554, 31;
	and.b32  	%r19555, %r19554, 224;
	add.s32 	%r19556, %r19555, -128;
	shr.u32 	%r19557, %r19556, 5;
	mul.wide.u32 	%rd9007, %r19557, 4;
	sub.s64 	%rd1584, %rd6, %rd9007;
	ld.local.u32 	%r20646, [%rd1584+24];
	ld.local.u32 	%r20647, [%rd1584+20];
	setp.eq.s32 	%p4085, %r2709, 0;
	@%p4085 bra 	$L__BB0_2039;
	shf.l.wrap.b32 	%r20646, %r20647, %r20646, %r2709;
	ld.local.u32 	%r19558, [%rd1584+16];
	shf.l.wrap.b32 	%r20647, %r19558, %r20647, %r2709;
$L__BB0_2039:
	shr.u32 	%r19559, %r20646, 30;
	shf.l.wrap.b32 	%r19560, %r20647, %r20646, 2;
	shl.b32 	%r19561, %r20647, 2;
	shr.u32 	%r19562, %r19560, 31;
	add.s32 	%r19563, %r19562, %r19559;
	neg.s32 	%r19564, %r19563;
	setp.lt.s32 	%p4086, %r2705, 0;
	selp.b32 	%r20648, %r19564, %r19563, %p4086;
	xor.b32  	%r19565, %r19560, %r2705;
	shr.s32 	%r19566, %r19560, 31;
	xor.b32  	%r19567, %r19566, %r19560;
	xor.b32  	%r19568, %r19566, %r19561;
	cvt.u64.u32 	%rd9008, %r19567;
	shl.b64 	%rd9009, %rd9008, 32;
	cvt.u64.u32 	%rd9010, %r19568;
	or.b64  	%rd9011, %rd9009, %rd9010;
	cvt.rn.f64.s64 	%fd1335, %rd9011;
	mul.f64 	%fd1336, %fd1335, 0d3BF921FB54442D19;
	cvt.rn.f32.f64 	%f11395, %fd1336;
	neg.f32 	%f11396, %f11395;
	setp.lt.s32 	%p4087, %r19565, 0;
	selp.f32 	%f11682, %f11396, %f11395, %p4087;
	bra.uni 	$L__BB0_2041;
$L__BB0_2040:
	mov.f32 	%f11397, 0f00000000;
	mul.rn.f32 	%f11682, %f137, %f11397;
	mov.b32 	%r20648, 0;
$L__BB0_2041:
	setp.ltu.f32 	%p4088, %f828, 0f47CE4780;
	add.s32 	%r19570, %r20648, 1;
	mul.rn.f32 	%f11399, %f11682, %f11682;
	and.b32  	%r19571, %r20648, 1;
	setp.eq.b32 	%p4089, %r19571, 1;
	selp.f32 	%f11400, %f11682, 0f3F800000, %p4089;
	fma.rn.f32 	%f11401, %f11399, %f11400, 0f00000000;
	fma.rn.f32 	%f11402, %f11399, 0f37CBAC00, 0fBAB607ED;
	selp.f32 	%f11403, 0fB94D4153, %f11402, %p4089;
	selp.f32 	%f11404, 0f3C0885E4, 0f3D2AAABB, %p4089;
	fma.rn.f32 	%f11405, %f11403, %f11399, %f11404;
	selp.f32 	%f11406, 0fBE2AAAA8, 0fBEFFFFFF, %p4089;
	fma.rn.f32 	%f11407, %f11405, %f11399, %f11406;
	fma.rn.f32 	%f11408, %f11407, %f11401, %f11400;
	and.b32  	%r19572, %r19570, 2;
	setp.eq.s32 	%p4090, %r19572, 0;
	mov.f32 	%f11409, 0f00000000;
	sub.f32 	%f11410, %f11409, %f11408;
	selp.f32 	%f11398, %f11408, %f11410, %p4090;
	// begin inline asm
	{  cvt.rn.f16.f32 %rs5402, %f11398;}

	// end inline asm
	@%p4088 bra 	$L__BB0_2049;
	setp.eq.f32 	%p4091, %f828, 0f7F800000;
	@%p4091 bra 	$L__BB0_2048;
	mov.b32 	%r2718, %f137;
	shl.b32 	%r19574, %r2718, 8;
	or.b32  	%r2719, %r19574, -2147483648;
	mov.b64 	%rd9816, 0;
	mov.b32 	%r20649, 0;
	mov.u64 	%rd9814, __cudart_i2opi_f;
	mov.u64 	%rd9815, %rd5;
$L__BB0_2044:
	.pragma "nounroll";
	ld.global.nc.u32 	%r19575, [%rd9814];
	mad.wide.u32 	%rd9014, %r19575, %r2719, %rd9816;
	shr.u64 	%rd9816, %rd9014, 32;
	st.local.u32 	[%rd9815], %rd9014;
	add.s32 	%r20649, %r20649, 1;
	add.s64 	%rd9815, %rd9815, 4;
	add.s64 	%rd9814, %rd9814, 4;
	setp.ne.s32 	%p4092, %r20649, 6;
	@%p4092 bra 	$L__BB0_2044;
	shr.u32 	%r19576, %r2718, 23;
	st.local.u32 	[%rd5+24], %rd9816;
	and.b32  	%r2722, %r19576, 31;
	and.b32  	%r19577, %r19576, 224;
	add.s32 	%r19578, %r19577, -128;
	shr.u32 	%r19579, %r19578, 5;
	mul.wide.u32 	%rd9015, %r19579, 4;
	sub.s64 	%rd1591, %rd5, %rd9015;
	ld.local.u32 	%r20650, [%rd1591+24];
	ld.local.u32 	%r20651, [%rd1591+20];
	setp.eq.s32 	%p4093, %r2722, 0;
	@%p4093 bra 	$L__BB0_2047;
	shf.l.wrap.b32 	%r20650, %r20651, %r20650, %r2722;
	ld.local.u32 	%r19580, [%rd1591+16];
	shf.l.wrap.b32 	%r20651, %r19580, %r20651, %r2722;
$L__BB0_2047:
	shr.u32 	%r19581, %r20650, 30;
	shf.l.wrap.b32 	%r19582, %r20651, %r20650, 2;
	shl.b32 	%r19583, %r20651, 2;
	shr.u32 	%r19584, %r19582, 31;
	add.s32 	%r19585, %r19584, %r19581;
	neg.s32 	%r19586, %r19585;
	setp.lt.s32 	%p4094, %r2718, 0;
	selp.b32 	%r20652, %r19586, %r19585, %p4094;
	xor.b32  	%r19587, %r19582, %r2718;
	shr.s32 	%r19588, %r19582, 31;
	xor.b32  	%r19589, %r19588, %r19582;
	xor.b32  	%r19590, %r19588, %r19583;
	cvt.u64.u32 	%rd9016, %r19589;
	shl.b64 	%rd9017, %rd9016, 32;
	cvt.u64.u32 	%rd9018, %r19590;
	or.b64  	%rd9019, %rd9017, %rd9018;
	cvt.rn.f64.s64 	%fd1337, %rd9019;
	mul.f64 	%fd1338, %fd1337, 0d3BF921FB54442D19;
	cvt.rn.f32.f64 	%f11411, %fd1338;
	neg.f32 	%f11412, %f11411;
	setp.lt.s32 	%p4095, %r19587, 0;
	selp.f32 	%f11683, %f11412, %f11411, %p4095;
	bra.uni 	$L__BB0_2049;
$L__BB0_2048:
	mov.f32 	%f11413, 0f00000000;
	mul.rn.f32 	%f11683, %f137, %f11413;
	mov.b32 	%r20652, 0;
$L__BB0_2049:
	ld.param.u64 	%rd9048, [_Z13Radix16KernelP6__halfS0_S0_S0_S0_S0_iii_param_3];
	ld.param.u64 	%rd9046, [_Z13Radix16KernelP6__halfS0_S0_S0_S0_S0_iii_param_2];
	mul.rn.f32 	%f11415, %f11683, %f11683;
	and.b32  	%r19592, %r20652, 1;
	setp.eq.b32 	%p4096, %r19592, 1;
	selp.f32 	%f11416, 0f3F800000, %f11683, %p4096;
	fma.rn.f32 	%f11417, %f11415, %f11416, 0f00000000;
	fma.rn.f32 	%f11418, %f11415, 0f37CBAC00, 0fBAB607ED;
	selp.f32 	%f11419, %f11418, 0fB94D4153, %p4096;
	selp.f32 	%f11420, 0f3D2AAABB, 0f3C0885E4, %p4096;
	fma.rn.f32 	%f11421, %f11419, %f11415, %f11420;
	selp.f32 	%f11422, 0fBEFFFFFF, 0fBE2AAAA8, %p4096;
	fma.rn.f32 	%f11423, %f11421, %f11415, %f11422;
	fma.rn.f32 	%f11424, %f11423, %f11417, %f11416;
	and.b32  	%r19593, %r20652, 2;
	setp.eq.s32 	%p4097, %r19593, 0;
	mov.f32 	%f11425, 0f00000000;
	sub.f32 	%f11426, %f11425, %f11424;
	selp.f32 	%f11427, %f11424, %f11426, %p4097;
	neg.f32 	%f11414, %f11427;
	// begin inline asm
	{  cvt.rn.f16.f32 %rs5403, %f11414;}

	// end inline asm
	ld.global.u16 	%rs5411, [%rd36+4064];
	ld.global.u16 	%rs5405, [%rd37+4064];
	// begin inline asm
	{mul.f16 %rs5404,%rs5405,%rs5403;
}
	// end inline asm
	// begin inline asm
	{mul.f16 %rs5407,%rs2982,%rs5404;
}
	// end inline asm
	// begin inline asm
	{fma.rn.f16 %rs5410,%rs5411,%rs5402,%rs5407;
}
	// end inline asm
	st.shared.u16 	[%r50+4064], %rs5410;
	// begin inline asm
	{mul.f16 %rs5414,%rs5405,%rs5402;
}
	// end inline asm
	// begin inline asm
	{fma.rn.f16 %rs5417,%rs5411,%rs5403,%rs5414;
}
	// end inline asm
	st.shared.u16 	[%r50+12256], %rs5417;
	mov.b32 	%r19594, 16;
	wmma.load.a.sync.aligned.row.m16n16k16.shared.f16 	{%r19595, %r19596, %r19597, %r19598, %r19599, %r19600, %r19601, %r19602}, [%r21], %r19594;
	add.s32 	%r19603, %r21, 8192;
	wmma.load.a.sync.aligned.row.m16n16k16.shared.f16 	{%r19604, %r19605, %r19606, %r19607, %r19608, %r19609, %r19610, %r19611}, [%r19603], %r19594;
	wmma.mma.sync.aligned.row.row.m16n16k16.f16.f16 {%r19612, %r19613, %r19614, %r19615}, {%r19595, %r19596, %r19597, %r19598, %r19599, %r19600, %r19601, %r19602}, {%r5, %r6, %r7, %r8, %r9, %r10, %r11, %r12}, {%r4, %r4, %r4, %r4};
	wmma.mma.sync.aligned.row.row.m16n16k16.f16.f16 {%r19616, %r19617, %r19618, %r19619}, {%r19604, %r19605, %r19606, %r19607, %r19608, %r19609, %r19610, %r19611}, {%r13, %r14, %r15, %r16, %r17, %r18, %r19, %r20}, {%r4, %r4, %r4, %r4};
	wmma.mma.sync.aligned.row.row.m16n16k16.f16.f16 {%r19620, %r19621, %r19622, %r19623}, {%r19595, %r19596, %r19597, %r19598, %r19599, %r19600, %r19601, %r19602}, {%r13, %r14, %r15, %r16, %r17, %r18, %r19, %r20}, {%r4, %r4, %r4, %r4};
	wmma.mma.sync.aligned.row.row.m16n16k16.f16.f16 {%r19624, %r19625, %r19626, %r19627}, {%r19604, %r19605, %r19606, %r19607, %r19608, %r19609, %r19610, %r19611}, {%r5, %r6, %r7, %r8, %r9, %r10, %r11, %r12}, {%r19620, %r19621, %r19622, %r19623};
	cvta.to.global.u64 	%rd9020, %rd9048;
	shl.b32 	%r19628, %r1, 12;
	mul.wide.s32 	%rd9021, %r19628, 2;
	add.s64 	%rd9022, %rd9020, %rd9021;
	wmma.store.d.sync.aligned.row.m16n16k16.global.f16 	[%rd9022], {%r19624, %r19625, %r19626, %r19627}, %r19594;
	mov.b32 	{%rs5422, %rs5425}, %r19612;
	mov.b32 	{%rs5423, %rs5426}, %r19616;
	// begin inline asm
	{sub.f16 %rs5421,%rs5422,%rs5423;
}
	// end inline asm
	cvta.to.global.u64 	%rd9023, %rd9046;
	add.s64 	%rd9024, %rd9023, %rd9021;
	st.global.u16 	[%rd9024], %rs5421;
	// begin inline asm
	{sub.f16 %rs5424,%rs5425,%rs5426;
}
	// end inline asm
	st.global.u16 	[%rd9024+2], %rs5424;
	mov.b32 	{%rs5428, %rs5431}, %r19613;
	mov.b32 	{%rs5429, %rs5432}, %r19617;
	// begin inline asm
	{sub.f16 %rs5427,%rs5428,%rs5429;
}
	// end inline asm
	st.global.u16 	[%rd9024+4], %rs5427;
	// begin inline asm
	{sub.f16 %rs5430,%rs5431,%rs5432;
}
	// end inline asm
	st.global.u16 	[%rd9024+6], %rs5430;
	mov.b32 	{%rs5434, %rs5437}, %r19614;
	mov.b32 	{%rs5435, %rs5438}, %r19618;
	// begin inline asm
	{sub.f16 %rs5433,%rs5434,%rs5435;
}
	// end inline asm
	st.global.u16 	[%rd9024+8], %rs5433;
	// begin inline asm
	{sub.f16 %rs5436,%rs5437,%rs5438;
}
	// end inline asm
	st.global.u16 	[%rd9024+10], %rs5436;
	mov.b32 	{%rs5440, %rs5443}, %r19615;
	mov.b32 	{%rs5441, %rs5444}, %r19619;
	// begin inline asm
	{sub.f16 %rs5439,%rs5440,%rs5441;
}
	// end inline asm
	st.global.u16 	[%rd9024+12], %rs5439;
	// begin inline asm
	{sub.f16 %rs5442,%rs5443,%rs5444;
}
	// end inline asm
	st.global.u16 	[%rd9024+14], %rs5442;
	bra.uni 	$L__BB0_4099;
$L__BB0_2050:
	shl.b32 	%r6209, %r6191, 4;
	shr.s32 	%r6210, %r6191, 31;
	shr.u32 	%r6211, %r6210, 24;
	add.s32 	%r6212, %r6191, %r6211;
	shr.s32 	%r6213, %r6212, 8;
	div.s32 	%r6214, %r1, %r6213;
	mul.lo.s32 	%r6215, %r6214, %r6213;
	sub.s32 	%r6216, %r1, %r6215;
	shl.b32 	%r6217, %r3, 11;
	add.s32 	%r2731, %r6217, %r2;
	shl.b32 	%r6218, %r6216, 8;
	mad.lo.s32 	%r6219, %r3, -1920, %r2731;
	add.s32 	%r2732, %r6219, %r6218;
	cvt.rn.f64.s32 	%fd2, %r6209;
	mov.f64 	%fd11, 0dBFF0000000000000;
	// begin inline asm
	{  cvt.rn.f16.f64 %rs269, %fd11;}

	// end inline asm
	mad.lo.s32 	%r2733, %r6214, %r6209, %r2732;
	cvt.rn.f64.s32 	%fd3, %r2732;
	mov.f64 	%fd12, 0d0000000000000000;
	copysign.f64 	%fd13, %fd3, %fd12;
	div.rn.f64 	%fd14, %fd13, %fd2;
	cvt.rn.f32.f64 	%f835, %fd14;
	mul.f32 	%f1988, %f835, 0f3F22F983;
	cvt.rni.s32.f32 	%r20660, %f1988;
	cvt.rn.f32.s32 	%f1989, %r20660;
	fma.rn.f32 	%f1990, %f1989, 0fBFC90FDA, %f835;
	fma.rn.f32 	%f1991, %f1989, 0fB3A22168, %f1990;
	fma.rn.f32 	%f11685, %f1989, 0fA7C234C5, %f1991;
	abs.f32 	%f837, %f835;
	setp.ltu.f32 	%p2, %f837, 0f47CE4780;
	mov.u32 	%r20656, %r20660;
	mov.f32 	%f11684, %f11685;
	@%p2 bra 	$L__BB0_2058;
	setp.neu.f32 	%p3, %f837, 0f7F800000;
	@%p3 bra 	$L__BB0_2053;
	mov.f32 	%f1994, 0f00000000;
	mul.rn.f32 	%f11684, %f835, %f1994;
	mov.b32 	%r20656, 0;
	bra.uni 	$L__BB0_2058;
$L__BB0_2053:
	mov.b32 	%r2735, %f835;
	shl.b32 	%r6221, %r2735, 8;
	or.b32  	%r2736, %r6221, -2147483648;
	mov.b64 	%rd9819, 0;
	mov.b32 	%r20653, 0;
	mov.u64 	%rd9817, __cudart_i2opi_f;
	mov.u64 	%rd9818, %rd4;
$L__BB0_2054:
	.pragma "nounroll";
	ld.global.nc.u32 	%r6222, [%rd9817];
	mad.wide.u32 	%rd3434, %r6222, %r2736, %rd9819;
	shr.u64 	%rd9819, %rd3434, 32;
	st.local.u32 	[%rd9818], %rd3434;
	add.s32 	%r20653, %r20653, 1;
	add.s64 	%rd9818, %rd9818, 4;
	add.s64 	%rd9817, %rd9817, 4;
	setp.ne.s32 	%p4, %r20653, 6;
	@%p4 bra 	$L__BB0_2054;
	shr.u32 	%r6223, %r2735, 23;
	st.local.u32 	[%rd4+24], %rd9819;
	and.b32  	%r2739, %r6223, 31;
	and.b32  	%r6224, %r6223, 224;
	add.s32 	%r6225, %r6224, -128;
	shr.u32 	%r6226, %r6225, 5;
	mul.wide.u32 	%rd3435, %r6226, 4;
	sub.s64 	%rd1598, %rd4, %rd3435;
	ld.local.u32 	%r20654, [%rd1598+24];
	ld.local.u32 	%r20655, [%rd1598+20];
	setp.eq.s32 	%p5, %r2739, 0;
	@%p5 bra 	$L__BB0_2057;
	shf.l.wrap.b32 	%r20654, %r20655, %r20654, %r2739;
	ld.local.u32 	%r6227, [%rd1598+16];
	shf.l.wrap.b32 	%r20655, %r6227, %r20655, %r2739;
$L__BB0_2057:
	shr.u32 	%r6228, %r20654, 30;
	shf.l.wrap.b32 	%r6229, %r20655, %r20654, 2;
	shl.b32 	%r6230, %r20655, 2;
	shr.u32 	%r6231, %r6229, 31;
	add.s32 	%r6232, %r6231, %r6228;
	neg.s32 	%r6233, %r6232;
	setp.lt.s32 	%p6, %r2735, 0;
	selp.b32 	%r20656, %r6233, %r6232, %p6;
	xor.b32  	%r6234, %r6229, %r2735;
	shr.s32 	%r6235, %r6229, 31;
	xor.b32  	%r6236, %r6235, %r6229;
	xor.b32  	%r6237, %r6235, %r6230;
	cvt.u64.u32 	%rd3436, %r6236;
	shl.b64 	%rd3437, %rd3436, 32;
	cvt.u64.u32 	%rd3438, %r6237;
	or.b64  	%rd3439, %rd3437, %rd3438;
	cvt.rn.f64.s64 	%fd15, %rd3439;
	mul.f64 	%fd16, %fd15, 0d3BF921FB54442D19;
	cvt.rn.f32.f64 	%f1992, %fd16;
	neg.f32 	%f1993, %f1992;
	setp.lt.s32 	%p7, %r6234, 0;
	selp.f32 	%f11684, %f1993, %f1992, %p7;
$L__BB0_2058:
	setp.ltu.f32 	%p8, %f837, 0f47CE4780;
	add.s32 	%r6239, %r20656, 1;
	mul.rn.f32 	%f1996, %f11684, %f11684;
	and.b32  	%r6240, %r20656, 1;
	setp.eq.b32 	%p9, %r6240, 1;
	selp.f32 	%f1997, %f11684, 0f3F800000, %p9;
	fma.rn.f32 	%f1998, %f1996, %f1997, 0f00000000;
	fma.rn.f32 	%f1999, %f1996, 0f37CBAC00, 0fBAB607ED;
	selp.f32 	%f2000, 0fB94D4153, %f1999, %p9;
	selp.f32 	%f2001, 0f3C0885E4, 0f3D2AAABB, %p9;
	fma.rn.f32 	%f2002, %f2000, %f1996, %f2001;
	selp.f32 	%f2003, 0fBE2AAAA8, 0fBEFFFFFF, %p9;
	fma.rn.f32 	%f2004, %f2002, %f1996, %f2003;
	fma.rn.f32 	%f2005, %f2004, %f1998, %f1997;
	and.b32  	%r6241, %r6239, 2;
	setp.eq.s32 	%p10, %r6241, 0;
	mov.f32 	%f2006, 0f00000000;
	sub.f32 	%f2007, %f2006, %f2005;
	selp.f32 	%f1995, %f2005, %f2007, %p10;
	// begin inline asm
	{  cvt.rn.f16.f32 %rs270, %f1995;}

	// end inline asm
	@%p8 bra 	$L__BB0_2066;
	setp.neu.f32 	%p11, %f837, 0f7F800000;
	@%p11 bra 	$L__BB0_2061;
	mov.f32 	%f2010, 0f00000000;
	mul.rn.f32 	%f11685, %f835, %f2010;
	mov.b32 	%r20660, 0;
	bra.uni 	$L__BB0_2066;
$L__BB0_2061:
	mov.b32 	%r2748, %f835;
	shl.b32 	%r6243, %r2748, 8;
	or.b32  	%r2749, %r6243, -2147483648;
	mov.b64 	%rd9822, 0;
	mov.b32 	%r20657, 0;
	mov.u64 	%rd9820, __cudart_i2opi_f;
	mov.u64 	%rd9821, %rd3;
$L__BB0_2062:
	.pragma "nounroll";
	ld.global.nc.u32 	%r6244, [%rd9820];
	mad.wide.u32 	%rd3442, %r6244, %r2749, %rd9822;
	shr.u64 	%rd9822, %rd3442, 32;
	st.local.u32 	[%rd9821], %rd3442;
	add.s32 	%r20657, %r20657, 1;
	add.s64 	%rd9821, %rd9821, 4;
	add.s64 	%rd9820, %rd9820, 4;
	setp.ne.s32 	%p12, %r20657, 6;
	@%p12 bra 	$L__BB0_2062;
	shr.u32 	%r6245, %r2748, 23;
	st.local.u32 	[%rd3+24], %rd9822;
	and.b32  	%r2752, %r6245, 31;
	and.b32  	%r6246, %r6245, 224;
	add.s32 	%r6247, %r6246, -128;
	shr.u32 	%r6248, %r6247, 5;
	mul.wide.u32 	%rd3443, %r6248, 4;
	sub.s64 	%rd1605, %rd3, %rd3443;
	ld.local.u32 	%r20658, [%rd1605+24];
	ld.local.u32 	%r20659, [%rd1605+20];
	setp.eq.s32 	%p13, %r2752, 0;
	@%p13 bra 	$L__BB0_2065;
	shf.l.wrap.b32 	%r20658, %r20659, %r20658, %r2752;
	ld.local.u32 	%r6249, [%rd1605+16];
	shf.l.wrap.b32 	%r20659, %r6249, %r20659, %r2752;
$L__BB0_2065:
	shr.u32 	%r6250, %r20658, 30;
	shf.l.wrap.b32 	%r6251, %r20659, %r20658, 2;
	shl.b32 	%r6252, %r20659, 2;
	shr.u32 	%r6253, %r6251, 31;
	add.s32 	%r6254, %r6253, %r6250;
	neg.s32 	%r6255, %r6254;
	setp.lt.s32 	%p14, %r2748, 0;
	selp.b32 	%r20660, %r6255, %r6254, %p14;
	xor.b32  	%r6256, %r6251, %r2748;
	shr.s32 	%r6257, %r6251, 31;
	xor.b32  	%r6258, %r6257, %r6251;
	xor.b32  	%r6259, %r6257, %r6252;
	cvt.u64.u32 	%rd3444, %r6258;
	shl.b64 	%rd3445, %rd3444, 32;
	cvt.u64.u32 	%rd3446, %r6259;
	or.b64  	%rd3447, %rd3445, %rd3446;
	cvt.rn.f64.s64 	%fd17, %rd3447;
	mul.f64 	%fd18, %fd17, 0d3BF921FB54442D19;
	cvt.rn.f32.f64 	%f2008, %fd18;
	neg.f32 	%f2009, %f2008;
	setp.lt.s32 	%p15, %r6256, 0;
	selp.f32 	%f11685, %f2009, %f2008, %p15;
$L__BB0_2066:
	mul.rn.f32 	%f2012, %f11685, %f11685;
	and.b32  	%r6261, %r20660, 1;
	setp.eq.b32 	%p16, %r6261, 1;
	selp.f32 	%f2013, 0f3F800000, %f11685, %p16;
	fma.rn.f32 	%f2014, %f2012, %f2013, 0f00000000;
	fma.rn.f32 	%f2015, %f2012, 0f37CBAC00, 0fBAB607ED;
	selp.f32 	%f2016, %f2015, 0fB94D4153, %p16;
	selp.f32 	%f2017, 0f3D2AAABB, 0f3C0885E4, %p16;
	fma.rn.f32 	%f2018, %f2016, %f2012, %f2017;
	selp.f32 	%f2019, 0fBEFFFFFF, 0fBE2AAAA8, %p16;
	fma.rn.f32 	%f2020, %f2018, %f2012, %f2019;
	fma.rn.f32 	%f2021, %f2020, %f2014, %f2013;
	and.b32  	%r6262, %r20660, 2;
	setp.eq.s32 	%p17, %r6262, 0;
	mov.f32 	%f2022, 0f00000000;
	sub.f32 	%f2023, %f2022, %f2021;
	selp.f32 	%f2024, %f2021, %f2023, %p17;
	neg.f32 	%f2011, %f2024;
	// begin inline asm
	{  cvt.rn.f16.f32 %rs271, %f2011;}

	// end inline asm
	mul.wide.s32 	%rd3448, %r2733, 2;
	add.s64 	%rd1606, %rd2, %rd3448;
	ld.global.u16 	%rs279, [%rd1606];
	add.s64 	%rd1607, %rd1, %rd3448;
	ld.global.u16 	%rs273, [%rd1607];
	// begin inline asm
	{mul.f16 %rs272,%rs273,%rs271;
}
	// end inline asm
	// begin inline asm
	{mul.f16 %rs275,%rs269,%rs272;
}
	// end inline asm
	// begin inline asm
	{fma.rn.f16 %rs278,%rs279,%rs270,%rs275;
}
	// end inline asm
	shl.b32 	%r6263, %r2731, 1;
	add.s32 	%r2761, %r21, %r6263;
	st.shared.u16 	[%r2761], %rs278;
	// begin inline asm
	{mul.f16 %rs282,%rs273,%rs270;
}
	// end inline asm
	// begin inline asm
	{fma.rn.f16 %rs285,%rs279,%rs271,%rs282;
}
	// end inline asm
	st.shared.u16 	[%r2761+8192], %rs285;
	mul.f64 	%fd19, %fd3, 0d401921FB54442D18;
	div.rn.f64 	%fd20, %fd19, %fd2;
	cvt.rn.f32.f64 	%f844, %fd20;
	mul.f32 	%f2025, %f844, 0f3F22F983;
	cvt.rni.s32.f32 	%r20668, %f2025;
	cvt.rn.f32.s32 	%f2026, %r20668;
	fma.rn.f32 	%f2027, %f2026, 0fBFC90FDA, %f844;
	fma.rn.f32 	%f2028, %f2026, 0fB3A22168, %f2027;
	fma.rn.f32 	%f11687, %f2026, 0fA7C234C5, %f2028;
	abs.f32 	%f846, %f844;
	setp.ltu.f32 	%p18, %f846, 0f47CE4780;
	mov.u32 	%r20664, %r20668;
	mov.f32 	%f11686, %f11687;
	@%p18 bra 	$L__BB0_2074;
	setp.eq.f32 	%p19, %f846, 0f7F800000;
	@%p19 bra 	$L__BB0_2073;
	mov.b32 	%r2763, %f844;
	shl.b32 	%r6265, %r2763, 8;
	or.b32  	%r2764, %r6265, -2147483648;
	mov.b64 	%rd9825, 0;
	mov.b32 	%r20661, 0;
	mov.u64 	%rd9823, __cudart_i2opi_f;
	mov.u64 	%rd9824, %rd4;
$L__BB0_2069:
	.pragma "nounroll";
	ld.global.nc.u32 	%r6266, [%rd9823];
	mad.wide.u32 	%rd3451, %r6266, %r2764, %rd9825;
	shr.u64 	%rd9825, %rd3451, 32;
	st.local.u32 	[%rd9824], %rd3451;
	add.s32 	%r20661, %r20661, 1;
	add.s64 	%rd9824, %rd9824, 4;
	add.s64 	%rd9823, %rd9823, 4;
	setp.ne.s32 	%p20, %r20661, 6;
	@%p20 bra 	$L__BB0_2069;
	shr.u32 	%r6267, %r2763, 23;
	st.local.u32 	[%rd4+24], %rd9825;
	and.b32  	%r2767, %r6267, 31;
	and.b32  	%r6268, %r6267, 224;
	add.s32 	%r6269, %r6268, -128;
	shr.u32 	%r6270, %r6269, 5;
	mul.wide.u32 	%rd3452, %r6270, 4;
	sub.s64 	%rd1614, %rd4, %rd3452;
	ld.local.u32 	%r20662, [%rd1614+24];
	ld.local.u32 	%r20663, [%rd1614+20];
	setp.eq.s32 	%p21, %r2767, 0;
	@%p21 bra 	$L__BB0_2072;
	shf.l.wrap.b32 	%r20662, %r20663, %r20662, %r2767;
	ld.local.u32 	%r6271, [%rd1614+16];
	shf.l.wrap.b32 	%r20663, %r6271, %r20663, %r2767;
$L__BB0_2072:
	shr.u32 	%r6272, %r20662, 30;
	shf.l.wrap.b32 	%r6273, %r20663, %r20662, 2;
	shl.b32 	%r6274, %r20663, 2;
	shr.u32 	%r6275, %r6273, 31;
	add.s32 	%r6276, %r6275, %r6272;
	neg.s32 	%r6277, %r6276;
	setp.lt.s32 	%p22, %r2763, 0;
	selp.b32 	%r20664, %r6277, %r6276, %p22;
	xor.b32  	%r6278, %r6273, %r2763;
	shr.s32 	%r6279, %r6273, 31;
	xor.b32  	%r6280, %r6279, %r6273;
	xor.b32  	%r6281, %r6279, %r6274;
	cvt.u64.u32 	%rd3453, %r6280;
	shl.b64 	%rd3454, %rd3453, 32;
	cvt.u64.u32 	%rd3455, %r6281;
	or.b64  	%rd3456, %rd3454, %rd3455;
	cvt.rn.f64.s64 	%fd21, %rd3456;
	mul.f64 	%fd22, %fd21, 0d3BF921FB54442D19;
	cvt.rn.f32.f64 	%f2029, %fd22;
	neg.f32 	%f2030, %f2029;
	setp.lt.s32 	%p23, %r6278, 0;
	selp.f32 	%f11686, %f2030, %f2029, %p23;
	bra.uni 	$L__BB0_2074;
$L__BB0_2073:
	mov.f32 	%f2031, 0f00000000;
	mul.rn.f32 	%f11686, %f844, %f2031;
	mov.b32 	%r20664, 0;
$L__BB0_2074:
	setp.ltu.f32 	%p24, %f846, 0f47CE4780;
	add.s32 	%r6283, %r20664, 1;
	mul.rn.f32 	%f2033, %f11686, %f11686;
	and.b32  	%r6284, %r20664, 1;
	setp.eq.b32 	%p25, %r6284, 1;
	selp.f32 	%f2034, %f11686, 0f3F800000, %p25;
	fma.rn.f32 	%f2035, %f2033, %f2034, 0f00000000;
	fma.rn.f32 	%f2036, %f2033, 0f37CBAC00, 0fBAB607ED;
	selp.f32 	%f2037, 0fB94D4153, %f2036, %p25;
	selp.f32 	%f2038, 0f3C0885E4, 0f3D2AAABB, %p25;
	fma.rn.f32 	%f2039, %f2037, %f2033, %f2038;
	selp.f32 	%f2040, 0fBE2AAAA8, 0fBEFFFFFF, %p25;
	fma.rn.f32 	%f2041, %f2039, %f2033, %f2040;
	fma.rn.f32 	%f2042, %f2041, %f2035, %f2034;
	and.b32  	%r6285, %r6283, 2;
	setp.eq.s32 	%p26, %r6285, 0;
	mov.f32 	%f2043, 0f00000000;
	sub.f32 	%f2044, %f2043, %f2042;
	selp.f32 	%f2032, %f2042, %f2044, %p26;
	// begin inline asm
	{  cvt.rn.f16.f32 %rs289, %f2032;}

	// end inline asm
	@%p24 bra 	$L__BB0_2082;
	setp.eq.f32 	%p27, %f846, 0f7F800000;
	@%p27 bra 	$L__BB0_2081;
	mov.b32 	%r2776, %f844;
	shl.b32 	%r6287, %r2776, 8;
	or.b32  	%r2777, %r6287, -2147483648;
	mov.b64 	%rd9828, 0;
	mov.b32 	%r20665, 0;
	mov.u64 	%rd9826, __cudart_i2opi_f;
	mov.u64 	%rd9827, %rd3;
$L__BB0_2077:
	.pragma "nounroll";
	ld.global.nc.u32 	%r6288, [%rd9826];
	mad.wide.u32 	%rd3459, %r6288, %r2777, %rd9828;
	shr.u64 	%rd9828, %rd3459, 32;
	st.local.u32 	[%rd9827], %rd3459;
	add.s32 	%r20665, %r20665, 1;
	add.s64 	%rd9827, %rd9827, 4;
	add.s64 	%rd9826, %rd9826, 4;
	setp.ne.s32 	%p28, %r20665, 6;
	@%p28 bra 	$L__BB0_2077;
	shr.u32 	%r6289, %r2776, 23;
	st.local.u32 	[%rd3+24], %rd9828;
	and.b32  	%r2780, %r6289, 31;
	and.b32  	%r6290, %r6289, 224;
	add.s32 	%r6291, %r6290, -128;
	shr.u32 	%r6292, %r6291, 5;
	mul.wide.u32 	%rd3460, %r6292, 4;
	sub.s64 	%rd1621, %rd3, %rd3460;
	ld.local.u32 	%r20666, [%rd1621+24];
	ld.local.u32 	%r20667, [%rd1621+20];
	setp.eq.s32 	%p29, %r2780, 0;
	@%p29 bra 	$L__BB0_2080;
	shf.l.wrap.b32 	%r20666, %r20667, %r20666, %r2780;
	ld.local.u32 	%r6293, [%rd1621+16];
	shf.l.wrap.b32 	%r20667, %r6293, %r20667, %r2780;
$L__BB0_2080:
	shr.u32 	%r6294, %r20666, 30;
	shf.l.wrap.b32 	%r6295, %r20667, %r20666, 2;
	shl.b32 	%r6296, %r20667, 2;
	shr.u32 	%r6297, %r6295, 31;
	add.s32 	%r6298, %r6297, %r6294;
	neg.s32 	%r6299, %r6298;
	setp.lt.s32 	%p30, %r2776, 0;
	selp.b32 	%r20668, %r6299, %r6298, %p30;
	xor.b32  	%r6300, %r6295, %r2776;
	shr.s32 	%r6301, %r6295, 31;
	xor.b32  	%r6302, %r6301, %r6295;
	xor.b32  	%r6303, %r6301, %r6296;
	cvt.u64.u32 	%rd3461, %r6302;
	shl.b64 	%rd3462, %rd3461, 32;
	cvt.u64.u32 	%rd3463, %r6303;
	or.b64  	%rd3464, %rd3462, %rd3463;
	cvt.rn.f64.s64 	%fd23, %rd3464;
	mul.f64 	%fd24, %fd23, 0d3BF921FB54442D19;
	cvt.rn.f32.f64 	%f2045, %fd24;
	neg.f32 	%f2046, %f2045;
	setp.lt.s32 	%p31, %r6300, 0;
	selp.f32 	%f11687, %f2046, %f2045, %p31;
	bra.uni 	$L__BB0_2082;
$L__BB0_2081:
	mov.f32 	%f2047, 0f00000000;
	mul.rn.f32 	%f11687, %f844, %f2047;
	mov.b32 	%r20668, 0;
$L__BB0_2082:
	mul.rn.f32 	%f2049, %f11687, %f11687;
	and.b32  	%r6305, %r20668, 1;
	setp.eq.b32 	%p32, %r6305, 1;
	selp.f32 	%f2050, 0f3F800000, %f11687, %p32;
	fma.rn.f32 	%f2051, %f2049, %f2050, 0f00000000;
	fma.rn.f32 	%f2052, %f2049, 0f37CBAC00, 0fBAB607ED;
	selp.f32 	%f2053, %f2052, 0fB94D4153, %p32;
	selp.f32 	%f2054, 0f3D2AAABB, 0f3C0885E4, %p32;
	fma.rn.f32 	%f2055, %f2053, %f2049, %f2054;
	selp.f32 	%f2056, 0fBEFFFFFF, 0fBE2AAAA8, %p32;
	fma.rn.f32 	%f2057, %f2055, %f2049, %f2056;
	fma.rn.f32 	%f2058, %f2057, %f2051, %f2050;
	and.b32  	%r6306, %r20668, 2;
	setp.eq.s32 	%p33, %r6306, 0;
	mov.f32 	%f2059, 0f00000000;
	sub.f32 	%f2060, %f2059, %f2058;
	selp.f32 	%f2061, %f2058, %f2060, %p33;
	neg.f32 	%f2048, %f2061;
	// begin inline asm
	{  cvt.rn.f16.f32 %rs290, %f2048;}

	// end inline asm
	mul.wide.s32 	%rd1622, %r6191, 2;
	add.s64 	%rd1623, %rd1606, %rd1622;
	ld.global.u16 	%rs298, [%rd1623];
	add.s64 	%rd1624, %rd1607, %rd1622;
	ld.global.u16 	%rs292, [%rd1624];
	// begin inline asm
	{mul.f16 %rs291,%rs292,%rs290;
}
	// end inline asm
	// begin inline asm
	{mul.f16 %rs294,%rs269,%rs291;
}
	// end inline asm
	// begin inline asm
	{fma.rn.f16 %rs297,%rs298,%rs289,%rs294;
}
	// end inline asm
	st.shared.u16 	[%r2761+32], %rs297;
	// begin inline asm
	{mul.f16 %rs301,%rs292,%rs289;
}
	// end inline asm
	// begin inline asm
	{fma.rn.f16 %rs304,%rs298,%rs290,%rs301;
}
	// end inline asm
	st.shared.u16 	[%r2761+8224], %rs304;
	mul.f64 	%fd25, %fd3, 0d402921FB54442D18;
	div.rn.f64 	%fd26, %fd25, %fd2;
	cvt.rn.f32.f64 	%f853, %fd26;
	mul.f32 	%f2062, %f853, 0f3F22F983;
	cvt.rni.s32.f32 	%r20676, %f2062;
	cvt.rn.f32.s32 	%f2063, %r20676;
	fma.rn.f32 	%f2064, %f2063, 0fBFC90FDA, %f853;
	fma.rn.f32 	%f2065, %f2063, 0fB3A22168, %f2064;
	fma.rn.f32 	%f11689, %f2063, 0fA7C234C5, %f2065;
	abs.f32 	%f855, %f853;
	setp.ltu.f32 	%p34, %f855, 0f47CE4780;
	mov.u32 	%r20672, %r20676;
	mov.f32 	%f11688, %f11689;
	@%p34 bra 	$L__BB0_2090;
	setp.eq.f32 	%p35, %f855, 0f7F800000;
	@%p35 bra 	$L__BB0_2089;
	mov.b32 	%r2790, %f853;
	shl.b32 	%r6308, %r2790, 8;
	or.b32  	%r2791, %r6308, -2147483648;
	mov.b64 	%rd9831, 0;
	mov.b32 	%r20669, 0;
	mov.u64 	%rd9829, __cudart_i2opi_f;
	mov.u64 	%rd9830, %rd4;
$L__BB0_2085:
	.pragma "nounroll";
	ld.global.nc.u32 	%r6309, [%rd9829];
	mad.wide.u32 	%rd3467, %r6309, %r2791, %rd9831;
	shr.u64 	%rd9831, %rd3467, 32;
	st.local.u32 	[%rd9830], %rd3467;
	add.s32 	%r20669, %r20669, 1;
	add.s64 	%rd9830, %rd9830, 4;
	add.s64 	%rd9829, %rd9829, 4;
	setp.ne.s32 	%p36, %r20669, 6;
	@%p36 bra 	$L__BB0_2085;
	shr.u32 	%r6310, %r2790, 23;
	st.local.u32 	[%rd4+24], %rd9831;
	and.b32  	%r2794, %r6310, 31;
	and.b32  	%r6311, %r6310, 224;
	add.s32 	%r6312, %r6311, -128;
	shr.u32 	%r6313, %r6312, 5;
	mul.wide.u32 	%rd3468, %r6313, 4;
	sub.s64 	%rd1631, %rd4, %rd3468;
	ld.local.u32 	%r20670, [%rd1631+24];
	ld.local.u32 	%r20671, [%rd1631+20];
	setp.eq.s32 	%p37, %r2794, 0;
	@%p37 bra 	$L__BB0_2088;
	shf.l.wrap.b32 	%r20670, %r20671, %r20670, %r2794;
	ld.local.u32 	%r6314, [%rd1631+16];
	shf.l.wrap.b32 	%r20671, %r6314, %r20671, %r2794;
$L__BB0_2088:
	shr.u32 	%r6315, %r20670, 30;
	shf.l.wrap.b32 	%r6316, %r20671, %r20670, 2;
	shl.b32 	%r6317, %r20671, 2;
	shr.u32 	%r6318, %r6316, 31;
	add.s32 	%r6319, %r6318, %r6315;
	neg.s32 	%r6320, %r6319;
	setp.lt.s32 	%p38, %r2790, 0;
	selp.b32 	%r20672, %r6320, %r6319, %p38;
	xor.b32  	%r6321, %r6316, %r2790;
	shr.s32 	%r6322, %r6316, 31;
	xor.b32  	%r6323, %r6322, %r6316;
	xor.b32  	%r6324, %r6322, %r6317;
	cvt.u64.u32 	%rd3469, %r6323;
	shl.b64 	%rd3470, %rd3469, 32;
	cvt.u64.u32 	%rd3471, %r6324;
	or.b64  	%rd3472, %rd3470, %rd3471;
	cvt.rn.f64.s64 	%fd27, %rd3472;
	mul.f64 	%fd28, %fd27, 0d3BF921FB54442D19;
	cvt.rn.f32.f64 	%f2066, %fd28;
	neg.f32 	%f2067, %f2066;
	setp.lt.s32 	%p39, %r6321, 0;
	selp.f32 	%f11688, %f2067, %f2066, %p39;
	bra.uni 	$L__BB0_2090;
$L__BB0_2089:
	mov.f32 	%f2068, 0f00000000;
	mul.rn.f32 	%f11688, %f853, %f2068;
	mov.b32 	%r20672, 0;
$L__BB0_2090:
	setp.ltu.f32 	%p40, %f855, 0f47CE4780;
	add.s32 	%r6326, %r20672, 1;
	mul.rn.f32 	%f2070, %f11688, %f11688;
	and.b32  	%r6327, %r20672, 1;
	setp.eq.b32 	%p41, %r6327, 1;
	selp.f32 	%f2071, %f11688, 0f3F800000, %p41;
	fma.rn.f32 	%f2072, %f2070, %f2071, 0f00000000;
	fma.rn.f32 	%f2073, %f2070, 0f37CBAC00, 0fBAB607ED;
	selp.f32 	%f2074, 0fB94D4153, %f2073, %p41;
	selp.f32 	%f2075, 0f3C0885E4, 0f3D2AAABB, %p41;
	fma.rn.f32 	%f2076, %f2074, %f2070, %f2075;
	selp.f32 	%f2077, 0fBE2AAAA8, 0fBEFFFFFF, %p41;
	fma.rn.f32 	%f2078, %f2076, %f2070, %f2077;
	fma.rn.f32 	%f2079, %f2078, %f2072, %f2071;
	and.b32  	%r6328, %r6326, 2;
	setp.eq.s32 	%p42, %r6328, 0;
	mov.f32 	%f2080, 0f00000000;
	sub.f32 	%f2081, %f2080, %f2079;
	selp.f32 	%f2069, %f2079, %f2081, %p42;
	// begin inline asm
	{  cvt.rn.f16.f32 %rs308, %f2069;}

	// end inline asm
	@%p40 bra 	$L__BB0_2098;
	setp.eq.f32 	%p43, %f855, 0f7F800000;
	@%p43 bra 	$L__BB0_2097;
	mov.b32 	%r2803, %f853;
	shl.b32 	%r6330, %r2803, 8;
	or.b32  	%r2804, %r6330, -2147483648;
	mov.b64 	%rd9834, 0;
	mov.b32 	%r20673, 0;
	mov.u64 	%rd9832, __cudart_i2opi_f;
	mov.u64 	%rd9833, %rd3;
$L__BB0_2093:
	.pragma "nounroll";
	ld.global.nc.u32 	%r6331, [%rd9832];
	mad.wide.u32 	%rd3475, %r6331, %r2804, %rd9834;
	shr.u64 	%rd9834, %rd3475, 32;
	st.local.u32 	[%rd9833], %rd3475;
	add.s32 	%r20673, %r20673, 1;
	add.s64 	%rd9833, %rd9833, 4;
	add.s64 	%rd9832, %rd9832, 4;
	setp.ne.s32 	%p44, %r20673, 6;
	@%p44 bra 	$L__BB0_2093;
	shr.u32 	%r6332, %r2803, 23;
	st.local.u32 	[%rd3+24], %rd9834;
	and.b32  	%r2807, %r6332, 31;
	and.b32  	%r6333, %r6332, 224;
	add.s32 	%r6334, %r6333, -128;
	shr.u32 	%r6335, %r6334, 5;
	mul.wide.u32 	%rd3476, %r6335, 4;
	sub.s64 	%rd1638, %rd3, %rd3476;
	ld.local.u32 	%r20674, [%rd1638+24];
	ld.local.u32 	%r20675, [%rd1638+20];
	setp.eq.s32 	%p45, %r2807, 0;
	@%p45 bra 	$L__BB0_2096;
	shf.l.wrap.b32 	%r20674, %r20675, %r20674, %r2807;
	ld.local.u32 	%r6336, [%rd1638+16];
	shf.l.wrap.b32 	%r20675, %r6336, %r20675, %r2807;
$L__BB0_2096:
	shr.u32 	%r6337, %r20674, 30;
	shf.l.wrap.b32 	%r6338, %r20675, %r20674, 2;
	shl.b32 	%r6339, %r20675, 2;
	shr.u32 	%r6340, %r6338, 31;
	add.s32 	%r6341, %r6340, %r6337;
	neg.s32 	%r6342, %r6341;
	setp.lt.s32 	%p46, %r2803, 0;
	selp.b32 	%r20676, %r6342, %r6341, %p46;
	xor.b32  	%r6343, %r6338, %r2803;
	shr.s32 	%r6344, %r6338, 31;
	xor.b32  	%r6345, %r6344, %r6338;
	xor.b32  	%r6346, %r6344, %r6339;
	cvt.u64.u32 	%rd3477, %r6345;
	shl.b64 	%rd3478, %rd3477, 32;
	cvt.u64.u32 	%rd3479, %r6346;
	or.b64  	%rd3480, %rd3478, %rd3479;
	cvt.rn.f64.s64 	%fd29, %rd3480;
	mul.f64 	%fd30, %fd29, 0d3BF921FB54442D19;
	cvt.rn.f32.f64 	%f2082, %fd30;
	neg.f32 	%f2083, %f2082;
	setp.lt.s32 	%p47, %r6343, 0;
	selp.f32 	%f11689, %f2083, %f2082, %p47;
	bra.uni 	$L__BB0_2098;
$L__BB0_2097:
	mov.f32 	%f2084, 0f00000000;
	mul.rn.f32 	%f11689, %f853, %f2084;
	mov.b32 	%r20676, 0;
$L__BB0_2098:
	mul.rn.f32 	%f2086, %f11689, %f11689;
	and.b32  	%r6348, %r20676, 1;
	setp.eq.b32 	%p48, %r6348, 1;
	selp.f32 	%f2087, 0f3F800000, %f11689, %p48;
	fma.rn.f32 	%f2088, %f2086, %f2087, 0f00000000;
	fma.rn.f32 	%f2089, %f2086, 0f37CBAC00, 0fBAB607ED;
	selp.f32 	%f2090, %f2089, 0fB94D4153, %p48;
	selp.f32 	%f2091, 0f3D2AAABB, 0f3C0885E4, %p48;
	fma.rn.f32 	%f2092, %f2090, %f2086, %f2091;
	selp.f32 	%f2093, 0fBEFFFFFF, 0fBE2AAAA8, %p48;
	fma.rn.f32 	%f2094, %f2092, %f2086, %f2093;
	fma.rn.f32 	%f2095, %f2094, %f2088, %f2087;
	and.b32  	%r6349, %r20676, 2;
	setp.eq.s32 	%p49, %r6349, 0;
	mov.f32 	%f2096, 0f00000000;
	sub.f32 	%f2097, %f2096, %f2095;
	selp.f32 	%f2098, %f2095, %f2097, %p49;
	neg.f32 	%f2085, %f2098;
	// begin inline asm
	{  cvt.rn.f16.f32 %rs309, %f2085;}

	// end inline asm
	add.s64 	%rd1639, %rd1623, %rd1622;
	ld.global.u16 	%rs317, [%rd1639];
	add.s64 	%rd1640, %rd1624, %rd1622;
	ld.global.u16 	%rs311, [%rd1640];
	// begin inline asm
	{mul.f16 %rs310,%rs311,%rs309;
}
	// end inline asm
	// begin inline asm
	{mul.f16 %rs313,%rs269,%rs310;
}
	// end inline asm
	// begin inline asm
	{fma.rn.f16 %rs316,%rs317,%rs308,%rs313;
}
	// end inline asm
	st.shared.u16 	[%r2761+64], %rs316;
	// begin inline asm
	{mul.f16 %rs320,%rs311,%rs308;
}
	// end inline asm
	// begin inline asm
	{fma.rn.f16 %rs323,%rs317,%rs309,%rs320;
}
	// end inline asm
	st.shared.u16 	[%r2761+8256], %rs323;
	mul.f64 	%fd31, %fd3, 0d4032D97C7F3321D2;
	div.rn.f64 	%fd32, %fd31, %fd2;
	cvt.rn.f32.f64 	%f862, %fd32;
	mul.f32 	%f2099, %f862, 0f3F22F983;
	cvt.rni.s32.f32 	%r20684, %f2099;
	cvt.rn.f32.s32 	%f2100, %r20684;
	fma.rn.f32 	%f2101, %f2100, 0fBFC90FDA, %f862;
	fma.rn.f32 	%f2102, %f2100, 0fB3A22168, %f2101;
	fma.rn.f32 	%f11691, %f2100, 0fA7C234C5, %f2102;
	abs.f32 	%f864, %f862;
	setp.ltu.f32 	%p50, %f864, 0f47CE4780;
	mov.u32 	%r20680, %r20684;
	mov.f32 	%f11690, %f11691;
	@%p50 bra 	$L__BB0_2106;
	setp.eq.f32 	%p51, %f864, 0f7F800000;
	@%p51 bra 	$L__BB0_2105;
	mov.b32 	%r2817, %f862;
	shl.b32 	%r6351, %r2817, 8;
	or.b32  	%r2818, %r6351, -2147483648;
	mov.b64 	%rd9837, 0;
	mov.b32 	%r20677, 0;
	mov.u64 	%rd9835, __cudart_i2opi_f;
	mov.u64 	%rd9836, %rd4;
$L__BB0_2101:
	.pragma "nounroll";
	ld.global.nc.u32 	%r6352, [%rd9835];
	mad.wide.u32 	%rd3483, %r6352, %r2818, %rd9837;
	shr.u64 	%rd9837, %rd3483, 32;
	st.local.u32 	[%rd9836], %rd3483;
	add.s32 	%r20677, %r20677, 1;
	add.s64 	%rd9836, %rd9836, 4;
	add.s64 	%rd9835, %rd9835, 4;
	setp.ne.s32 	%p52, %r20677, 6;
	@%p52 bra 	$L__BB0_2101;
	shr.u32 	%r6353, %r2817, 23;
	st.local.u32 	[%rd4+24], %rd9837;
	and.b32  	%r2821, %r6353, 31;
	and.b32  	%r6354, %r6353, 224;
	add.s32 	%r6355, %r6354, -128;
	shr.u32 	%r6356, %r6355, 5;
	mul.wide.u32 	%rd3484, %r6356, 4;
	sub.s64 	%rd1647, %rd4, %rd3484;
	ld.local.u32 	%r20678, [%rd1647+24];
	ld.local.u32 	%r20679, [%rd1647+20];
	setp.eq.s32 	%p53, %r2821, 0;
	@%p53 bra 	$L__BB0_2104;
	shf.l.wrap.b32 	%r20678, %r20679, %r20678, %r2821;
	ld.local.u32 	%r6357, [%rd1647+16];
	shf.l.wrap.b32 	%r20679, %r6357, %r20679, %r2821;
$L__BB0_2104:
	shr.u32 	%r6358, %r20678, 30;
	shf.l.wrap.b32 	%r6359, %r20679, %r20678, 2;
	shl.b32 	%r6360, %r20679, 2;
	shr.u32 	%r6361, %r6359, 31;
	add.s32 	%r6362, %r6361, %r6358;
	neg.s32 	%r6363, %r6362;
	setp.lt.s32 	%p54, %r2817, 0;
	selp.b32 	%r20680, %r6363, %r6362, %p54;
	xor.b32  	%r6364, %r6359, %r2817;
	shr.s32 	%r6365, %r6359, 31;
	xor.b32  	%r6366, %r6365, %r6359;
	xor.b32  	%r6367, %r6365, %r6360;
	cvt.u64.u32 	%rd3485, %r6366;
	shl.b64 	%rd3486, %rd3485, 32;
	cvt.u64.u32 	%rd3487, %r6367;
	or.b64  	%rd3488, %rd3486, %rd3487;
	cvt.rn.f64.s64 	%fd33, %rd3488;
	mul.f64 	%fd34, %fd33, 0d3BF921FB54442D19;
	cvt.rn.f32.f64 	%f2103, %fd34;
	neg.f32 	%f2104, %f2103;
	setp.lt.s32 	%p55, %r6364, 0;
	selp.f32 	%f11690, %f2104, %f2103, %p55;
	bra.uni 	$L__BB0_2106;
$L__BB0_2105:
	mov.f32 	%f2105, 0f00000000;
	mul.rn.f32 	%f11690, %f862, %f2105;
	mov.b32 	%r20680, 0;
$L__BB0_2106:
	setp.ltu.f32 	%p56, %f864, 0f47CE4780;
	add.s32 	%r6369, %r20680, 1;
	mul.rn.f32 	%f2107, %f11690, %f11690;
	and.b32  	%r6370, %r20680, 1;
	setp.eq.b32 	%p57, %r6370, 1;
	selp.f32 	%f2108, %f11690, 0f3F800000, %p57;
	fma.rn.f32 	%f2109, %f2107, %f2108, 0f00000000;
	fma.rn.f32 	%f2110, %f2107, 0f37CBAC00, 0fBAB607ED;
	selp.f32 	%f2111, 0fB94D4153, %f2110, %p57;
	selp.f32 	%f2112, 0f3C0885E4, 0f3D2AAABB, %p57;
	fma.rn.f32 	%f2113, %f2111, %f2107, %f2112;
	selp.f32 	%f2114, 0fBE2AAAA8, 0fBEFFFFFF, %p57;
	fma.rn.f32 	%f2115, %f2113, %f2107, %f2114;
	fma.rn.f32 	%f2116, %f2115, %f2109, %f2108;
	and.b32  	%r6371, %r6369, 2;
	setp.eq.s32 	%p58, %r6371, 0;
	mov.f32 	%f2117, 0f00000000;
	sub.f32 	%f2118, %f2117, %f2116;
	selp.f32 	%f2106, %f2116, %f2118, %p58;
	// begin inline asm
	{  cvt.rn.f16.f32 %rs327, %f2106;}

	// end inline asm
	@%p56 bra 	$L__BB0_2114;
	setp.eq.f32 	%p59, %f864, 0f7F800000;
	@%p59 bra 	$L__BB0_2113;
	mov.b32 	%r2830, %f862;
	shl.b32 	%r6373, %r2830, 8;
	or.b32  	%r2831, %r6373, -2147483648;
	mov.b64 	%rd9840, 0;
	mov.b32 	%r20681, 0;
	mov.u64 	%rd9838, __cudart_i2opi_f;
	mov.u64 	%rd9839, %rd3;
$L__BB0_2109:
	.pragma "nounroll";
	ld.global.nc.u32 	%r6374, [%rd9838];
	mad.wide.u32 	%rd3491, %r6374, %r2831, %rd9840;
	shr.u64 	%rd9840, %rd3491, 32;
	st.local.u32 	[%rd9839], %rd3491;
	add.s32 	%r20681, %r20681, 1;
	add.s64 	%rd9839, %rd9839, 4;
	add.s64 	%rd9838, %rd9838, 4;
	setp.ne.s32 	%p60, %r20681, 6;
	@%p60 bra 	$L__BB0_2109;
	shr.u32 	%r6375, %r2830, 23;
	st.local.u32 	[%rd3+24], %rd9840;
	and.b32  	%r2834, %r6375, 31;
	and.b32  	%r6376, %r6375, 224;
	add.s32 	%r6377, %r6376, -128;
	shr.u32 	%r6378, %r6377, 5;
	mul.wide.u32 	%rd3492, %r6378, 4;
	sub.s64 	%rd1654, %rd3, %rd3492;
	ld.local.u32 	%r20682, [%rd1654+24];
	ld.local.u32 	%r20683, [%rd1654+20];
	setp.eq.s32 	%p61, %r2834, 0;
	@%p61 bra 	$L__BB0_2112;
	shf.l.wrap.b32 	%r20682, %r20683, %r20682, %r2834;
	ld.local.u32 	%r6379, [%rd1654+16];
	shf.l.wrap.b32 	%r20683, %r6379, %r20683, %r2834;
$L__BB0_2112:
	shr.u32 	%r6380, %r20682, 30;
	shf.l.wrap.b32 	%r6381, %r20683, %r20682, 2;
	shl.b32 	%r6382, %r20683, 2;
	shr.u32 	%r6383, %r6381, 31;
	add.s32 	%r6384, %r6383, %r6380;
	neg.s32 	%r6385, %r6384;
	setp.lt.s32 	%p62, %r2830, 0;
	selp.b32 	%r20684, %r6385, %r6384, %p62;
	xor.b32  	%r6386, %r6381, %r2830;
	shr.s32 	%r6387, %r6381, 31;
	xor.b32  	%r6388, %r6387, %r6381;
	xor.b32  	%r6389, %r6387, %r6382;
	cvt.u64.u32 	%rd3493, %r6388;
	shl.b64 	%rd3494, %rd3493, 32;
	cvt.u64.u32 	%rd3495, %r6389;
	or.b64  	%rd3496, %rd3494, %rd3495;
	cvt.rn.f64.s64 	%fd35, %rd3496;
	mul.f64 	%fd36, %fd35, 0d3BF921FB54442D19;
	cvt.rn.f32.f64 	%f2119, %fd36;
	neg.f32 	%f2120, %f2119;
	setp.lt.s32 	%p63, %r6386, 0;
	selp.f32 	%f11691, %f2120, %f2119, %p63;
	bra.uni 	$L__BB0_2114;
$L__BB0_2113:
	mov.f32 	%f2121, 0f00000000;
	mul.rn.f32 	%f11691, %f862, %f2121;
	mov.b32 	%r20684, 0;
$L__BB0_2114:
	mul.rn.f32 	%f2123, %f11691, %f11691;
	and.b32  	%r6391, %r20684, 1;
	setp.eq.b32 	%p64, %r6391, 1;
	selp.f32 	%f2124, 0f3F800000, %f11691, %p64;
	fma.rn.f32 	%f2125, %f2123, %f2124, 0f00000000;
	fma.rn.f32 	%f2126, %f2123, 0f37CBAC00, 0fBAB607ED;
	selp.f32 	%f2127, %f2126, 0fB94D4153, %p64;
	selp.f32 	%f2128, 0f3D2AAABB, 0f3C0885E4, %p64;
	fma.rn.f32 	%f2129, %f2127, %f2123, %f2128;
	selp.f32 	%f2130, 0fBEFFFFFF, 0fBE2AAAA8, %p64;
	fma.rn.f32 	%f2131, %f2129, %f2123, %f2130;
	fma.rn.f32 	%f2132, %f2131, %f2125, %f2124;
	and.b32  	%r6392, %r20684, 2;
	setp.eq.s32 	%p65, %r6392, 0;
	mov.f32 	%f2133, 0f00000000;
	sub.f32 	%f2134, %f2133, %f2132;
	selp.f32 	%f2135, %f2132, %f2134, %p65;
	neg.f32 	%f2122, %f2135;
	// begin inline asm
	{  cvt.rn.f16.f32 %rs328, %f2122;}

	// end inline asm
	add.s64 	%rd1655, %rd1639, %rd1622;
	ld.global.u16 	%rs336, [%rd1655];
	add.s64 	%rd1656, %rd1640, %rd1622;
	ld.global.u16 	%rs330, [%rd1656];
	// begin inline asm
	{mul.f16 %rs329,%rs330,%rs328;
}
	// end inline asm
	// begin inline asm
	{mul.f16 %rs332,%rs269,%rs329;
}
	// end inline asm
	// begin inline asm
	{fma.rn.f16 %rs335,%rs336,%rs327,%rs332;
}
	// end inline asm
	st.shared.u16 	[%r2761+96], %rs335;
	// begin inline asm
	{mul.f16 %rs339,%rs330,%rs327;
}
	// end inline asm
	// begin inline asm
	{fma.rn.f16 %rs342,%rs336,%rs328,%rs339;
}
	// end inline asm
	st.shared.u16 	[%r2761+8288], %rs342;
	mul.f64 	%fd37, %fd3, 0d403921FB54442D18;
	div.rn.f64 	%fd38, %fd37, %fd2;
	cvt.rn.f32.f64 	%f871, %fd38;
	mul.f32 	%f2136, %f871, 0f3F22F983;
	cvt.rni.s32.f32 	%r20692, %f2136;
	cvt.rn.f32.s32 	%f2137, %r20692;
	fma.rn.f32 	%f2138, %f2137, 0fBFC90FDA, %f871;
	fma.rn.f32 	%f2139, %f2137, 0fB3A22168, %f2138;
	fma.rn.f32 	%f11693, %f2137, 0fA7C234C5, %f2139;
	abs.f32 	%f873, %f871;
	setp.ltu.f32 	%p66, %f873, 0f47CE4780;
	mov.u32 	%r20688, %r20692;
	mov.f32 	%f11692, %f11693;
	@%p66 bra 	$L__BB0_2122;
	setp.eq.f32 	%p67, %f873, 0f7F800000;
	@%p67 bra 	$L__BB0_2121;
	mov.b32 	%r2844, %f871;
	shl.b32 	%r6394, %r2844, 8;
	or.b32  	%r2845, %r6394, -2147483648;
	mov.b64 	%rd9843, 0;
	mov.b32 	%r20685, 0;
	mov.u64 	%rd9841, __cudart_i2opi_f;
	mov.u64 	%rd9842, %rd4;
$L__BB0_2117:
	.pragma "nounroll";
	ld.global.nc.u32 	%r6395, [%rd9841];
	mad.wide.u32 	%rd3499, %r6395, %r2845, %rd9843;
	shr.u64 	%rd9843, %rd3499, 32;
	st.local.u32 	[%rd9842], %rd3499;
	add.s32 	%r20685, %r20685, 1;
	add.s64 	%rd9842, %rd9842, 4;
	add.s64 	%rd9841, %rd9841, 4;
	setp.ne.s32 	%p68, %r20685, 6;
	@%p68 bra 	$L__BB0_2117;
	shr.u32 	%r6396, %r2844, 23;
	st.local.u32 	[%rd4+24], %rd9843;
	and.b32  	%r2848, %r6396, 31;
	and.b32  	%r6397, %r6396, 224;
	add.s32 	%r6398, %r6397, -128;
	shr.u32 	%r6399, %r6398, 5;
	mul.wide.u32 	%rd3500, %r6399, 4;
	sub.s64 	%rd1663, %rd4, %rd3500;
	ld.local.u32 	%r20686, [%rd1663+24];
	ld.local.u32 	%r20687, [%rd1663+20];
	setp.eq.s32 	%p69, %r2848, 0;
	@%p69 bra 	$L__BB0_2120;
	shf.l.wrap.b32 	%r20686, %r20687, %r20686, %r2848;
	ld.local.u32 	%r6400, [%rd1663+16];
	shf.l.wrap.b32 	%r20687, %r6400, %r20687, %r2848;
$L__BB0_2120:
	shr.u32 	%r6401, %r20686, 30;
	shf.l.wrap.b32 	%r6402, %r20687, %r20686, 2;
	shl.b32 	%r6403, %r20687, 2;
	shr.u32 	%r6404, %r6402, 31;
	add.s32 	%r6405, %r6404, %r6401;
	neg.s32 	%r6406, %r6405;
	setp.lt.s32 	%p70, %r2844, 0;
	selp.b32 	%r20688, %r6406, %r6405, %p70;
	xor.b32  	%r6407, %r6402, %r2844;
	shr.s32 	%r6408, %r6402, 31;
	xor.b32  	%r6409, %r6408, %r6402;
	xor.b32  	%r6410, %r6408, %r6403;
	cvt.u64.u32 	%rd3501, %r6409;
	shl.b64 	%rd3502, %rd3501, 32;
	cvt.u64.u32 	%rd3503, %r6410;
	or.b64  	%rd3504, %rd3502, %rd3503;
	cvt.rn.f64.s64 	%fd39, %rd3504;
	mul.f64 	%fd40, %fd39, 0d3BF921FB54442D19;
	cvt.rn.f32.f64 	%f2140, %fd40;
	neg.f32 	%f2141, %f2140;
	setp.lt.s32 	%p71, %r6407, 0;
	selp.f32 	%f11692, %f2141, %f2140, %p71;
	bra.uni 	$L__BB0_2122;
$L__BB0_2121:
	mov.f32 	%f2142, 0f00000000;
	mul.rn.f32 	%f11692, %f871, %f2142;
	mov.b32 	%r20688, 0;
$L__BB0_2122:
	setp.ltu.f32 	%p72, %f873, 0f47CE4780;
	add.s32 	%r6412, %r20688, 1;
	mul.rn.f32 	%f2144, %f11692, %f11692;
	and.b32  	%r6413, %r20688, 1;
	setp.eq.b32 	%p73, %r6413, 1;
	selp.f32 	%f2145, %f11692, 0f3F800000, %p73;
	fma.rn.f32 	%f2146, %f2144, %f2145, 0f00000000;
	fma.rn.f32 	%f2147, %f2144, 0f37CBAC00, 0fBAB607ED;
	selp.f32 	%f2148, 0fB94D4153, %f2147, %p73;
	selp.f32 	%f2149, 0f3C0885E4, 0f3D2AAABB, %p73;
	fma.rn.f32 	%f2150, %f2148, %f2144, %f2149;
	selp.f32 	%f2151, 0fBE2AAAA8, 0fBEFFFFFF, %p73;
	fma.rn.f32 	%f2152, %f2150, %f2144, %f2151;
	fma.rn.f32 	%f2153, %f2152, %f2146, %f2145;
	and.b32  	%r6414, %r6412, 2;
	setp.eq.s32 	%p74, %r6414, 0;
	mov.f32 	%f2154, 0f00000000;
	sub.f32 	%f2155, %f2154, %f2153;
	selp.f32 	%f2143, %f2153, %f2155, %p74;
	// begin inline asm
	{  cvt.rn.f16.f32 %rs346, %f2143;}

	// end inline asm
	@%p72 bra 	$L__BB0_2130;
	setp.eq.f32 	%p75, %f873, 0f7F800000;
	@%p75 bra 	$L__BB0_2129;
	mov.b32 	%r2857, %f871;
	shl.b32 	%r6416, %r2857, 8;
	or.b32  	%r2858, %r6416, -2147483648;
	mov.b64 	%rd9846, 0;
	mov.b32 	%r20689, 0;
	mov.u64 	%rd9844, __cudart_i2opi_f;
	mov.u64 	%rd9845, %rd3;
$L__BB0_2125:
	.pragma "nounroll";
	ld.global.nc.u32 	%r6417, [%rd9844];
	mad.wide.u32 	%rd3507, %r6417, %r2858, %rd9846;
	shr.u64 	%rd9846, %rd3507, 32;
	st.local.u32 	[%rd9845], %rd3507;
	add.s32 	%r20689, %r20689, 1;
	add.s64 	%rd9845, %rd9845, 4;
	add.s64 	%rd9844, %rd9844, 4;
	setp.ne.s32 	%p76, %r20689, 6;
	@%p76 bra 	$L__BB0_2125;
	shr.u32 	%r6418, %r2857, 23;
	st.local.u32 	[%rd3+24], %rd9846;
	and.b32  	%r2861, %r6418, 31;
	and.b32  	%r6419, %r6418, 224;
	add.s32 	%r6420, %r6419, -128;
	shr.u32 	%r6421, %r6420, 5;
	mul.wide.u32 	%rd3508, %r6421, 4;
	sub.s64 	%rd1670, %rd3, %rd3508;
	ld.local.u32 	%r20690, [%rd1670+24];
	ld.local.u32 	%r20691, [%rd1670+20];
	setp.eq.s32 	%p77, %r2861, 0;
	@%p77 bra 	$L__BB0_2128;
	shf.l.wrap.b32 	%r20690, %r20691, %r20690, %r2861;
	ld.local.u32 	%r6422, [%rd1670+16];
	shf.l.wrap.b32 	%r20691, %r6422, %r20691, %r2861;
$L__BB0_2128:
	shr.u32 	%r6423, %r20690, 30;
	shf.l.wrap.b32 	%r6424, %r20691, %r20690, 2;
	shl.b32 	%r6425, %r20691, 2;
	shr.u32 	%r6426, %r6424, 31;
	add.s32 	%r6427, %r6426, %r6423;
	neg.s32 	%r6428, %r6427;
	setp.lt.s32 	%p78, %r2857, 0;
	selp.b32 	%r20692, %r6428, %r6427, %p78;
	xor.b32  	%r6429, %r6424, %r2857;
	shr.s32 	%r6430, %r6424, 31;
	xor.b32  	%r6431, %r6430, %r6424;
	xor.b32  	%r6432, %r6430, %r6425;
	cvt.u64.u32 	%rd3509, %r6431;
	shl.b64 	%rd3510, %rd3509, 32;
	cvt.u64.u32 	%rd3511, %r6432;
	or.b64  	%rd3512, %rd3510, %rd3511;
	cvt.rn.f64.s64 	%fd41, %rd3512;
	mul.f64 	%fd42, %fd41, 0d3BF921FB54442D19;
	cvt.rn.f32.f64 	%f2156, %fd42;
	neg.f32 	%f2157, %f2156;
	setp.lt.s32 	%p79, %r6429, 0;
	selp.f32 	%f11693, %f2157, %f2156, %p79;
	bra.uni 	$L__BB0_2130;
$L__BB0_2129:
	mov.f32 	%f2158, 0f00000000;
	mul.rn.f32 	%f11693, %f871, %f2158;
	mov.b32 	%r20692, 0;
$L__BB0_2130:
	mul.rn.f32 	%f2160, %f11693, %f11693;
	and.b32  	%r6434, %r20692, 1;
	setp.eq.b32 	%p80, %r6434, 1;
	selp.f32 	%f2161, 0f3F800000, %f11693, %p80;
	fma.rn.f32 	%f2162, %f2160, %f2161, 0f00000000;
	fma.rn.f32 	%f2163, %f2160, 0f37CBAC00, 0fBAB607ED;
	selp.f32 	%f2164, %f2163, 0fB94D4153, %p80;
	selp.f32 	%f2165, 0f3D2AAABB, 0f3C0885E4, %p80;
	fma.rn.f32 	%f2166, %f2164, %f2160, %f2165;
	selp.f32 	%f2167, 0fBEFFFFFF, 0fBE2AAAA8, %p80;
	fma.rn.f32 	%f2168, %f2166, %f2160, %f2167;
	fma.rn.f32 	%f2169, %f2168, %f2162, %f2161;
	and.b32  	%r6435, %r20692, 2;
	setp.eq.s32 	%p81, %r6435, 0;
	mov.f32 	%f2170, 0f00000000;
	sub.f32 	%f2171, %f2170, %f2169;
	selp.f32 	%f2172, %f2169, %f2171, %p81;
	neg.f32 	%f2159, %f2172;
	// begin inline asm
	{  cvt.rn.f16.f32 %rs347, %f2159;}

	// end inline asm
	add.s64 	%rd1671, %rd1655, %rd1622;
	ld.global.u16 	%rs355, [%rd1671];
	add.s64 	%rd1672, %rd1656, %rd1622;
	ld.global.u16 	%rs349, [%rd1672];
	// begin inline asm
	{mul.f16 %rs348,%rs349,%rs347;
}
	// end inline asm
	// begin inline asm
	{mul.f16 %rs351,%rs269,%rs348;
}
	// end inline asm
	// begin inline asm
	{fma.rn.f16 %rs354,%rs355,%rs346,%rs351;
}
	// end inline asm
	st.shared.u16 	[%r2761+128], %rs354;
	// begin inline asm
	{mul.f16 %rs358,%rs349,%rs346;
}
	// end inline asm
	// begin inline asm
	{fma.rn.f16 %rs361,%rs355,%rs347,%rs358;
}
	// end inline asm
	st.shared.u16 	[%r2761+8320], %rs361;
	mul.f64 	%fd43, %fd3, 0d403F6A7A2955385E;
	div.rn.f64 	%fd44, %fd43, %fd2;
	cvt.rn.f32.f64 	%f880, %fd44;
	mul.f32 	%f2173, %f880, 0f3F22F983;
	cvt.rni.s32.f32 	%r20700, %f2173;
	cvt.rn.f32.s32 	%f2174, %r20700;
	fma.rn.f32 	%f2175, %f2174, 0fBFC90FDA, %f880;
	fma.rn.f32 	%f2176, %f2174, 0fB3A22168, %f2175;
	fma.rn.f32 	%f11695, %f2174, 0fA7C234C5, %f2176;
	abs.f32 	%f882, %f880;
	setp.ltu.f32 	%p82, %f882, 0f47CE4780;
	mov.u32 	%r20696, %r20700;
	mov.f32 	%f11694, %f11695;
	@%p82 bra 	$L__BB0_2138;
	setp.eq.f32 	%p83, %f882, 0f7F800000;
	@%p83 bra 	$L__BB0_2137;
	mov.b32 	%r2871, %f880;
	shl.b32 	%r6437, %r2871, 8;
	or.b32  	%r2872, %r6437, -2147483648;
	mov.b64 	%rd9849, 0;
	mov.b32 	%r20693, 0;
	mov.u64 	%rd9847, __cudart_i2opi_f;
	mov.u64 	%rd9848, %rd4;
$L__BB0_2133:
	.pragma "nounroll";
	ld.global.nc.u32 	%r6438, [%rd9847];
	mad.wide.u32 	%rd3515, %r6438, %r2872, %rd9849;
	shr.u64 	%rd9849, %rd3515, 32;
	st.local.u32 	[%rd9848], %rd3515;
	add.s32 	%r20693, %r20693, 1;
	add.s64 	%rd9848, %rd9848, 4;
	add.s64 	%rd9847, %rd9847, 4;
	setp.ne.s32 	%p84, %r20693, 6;
	@%p84 bra 	$L__BB0_2133;
	shr.u32 	%r6439, %r2871, 23;
	st.local.u32 	[%rd4+24], %rd9849;
	and.b32  	%r2875, %r6439, 31;
	and.b32  	%r6440, %r6439, 224;
	add.s32 	%r6441, %r6440, -128;
	shr.u32 	%r6442, %r6441, 5;
	mul.wide.u32 	%rd3516, %r6442, 4;
	sub.s64 	%rd1679, %rd4, %rd3516;
	ld.local.u32 	%r20694, [%rd1679+24];
	ld.local.u32 	%r20695, [%rd1679+20];
	setp.eq.s32 	%p85, %r2875, 0;
	@%p85 bra 	$L__BB0_2136;
	shf.l.wrap.b32 	%r20694, %r20695, %r20694, %r2875;
	ld.local.u32 	%r6443, [%rd1679+16];
	shf.l.wrap.b32 	%r20695, %r6443, %r20695, %r2875;
$L__BB0_2136:
	shr.u32 	%r6444, %r20694, 30;
	shf.l.wrap.b32 	%r6445, %r20695, %r20694, 2;
	shl.b32 	%r6446, %r20695, 2;
	shr.u32 	%r6447, %r6445, 31;
	add.s32 	%r6448, %r6447, %r6444;
	neg.s32 	%r6449, %r6448;
	setp.lt.s32 	%p86, %r2871, 0;
	selp.b32 	%r20696, %r6449, %r6448, %p86;
	xor.b32  	%r6450, %r6445, %r2871;
	shr.s32 	%r6451, %r6445, 31;
	xor.b32  	%r6452, %r6451, %r6445;
	xor.b32  	%r6453, %r6451, %r6446;
	cvt.u64.u32 	%rd3517, %r6452;
	shl.b64 	%rd3518, %rd3517, 32;
	cvt.u64.u32 	%rd3519, %r6453;
	or.b64  	%rd3520, %rd3518, %rd3519;
	cvt.rn.f64.s64 	%fd45, %rd3520;
	mul.f64 	%fd46, %fd45, 0d3BF921FB54442D19;
	cvt.rn.f32.f64 	%f2177, %fd46;
	neg.f32 	%f2178, %f2177;
	setp.lt.s32 	%p87, %r6450, 0;
	selp.f32 	%f11694, %f2178, %f2177, %p87;
	bra.uni 	$L__BB0_2138;
$L__BB0_2137:
	mov.f32 	%f2179, 0f00000000;
	mul.rn.f32 	%f11694, %f880, %f2179;
	mov.b32 	%r20696, 0;
$L__BB0_2138:
	setp.ltu.f32 	%p88, %f882, 0f47CE4780;
	add.s32 	%r6455, %r20696, 1;
	mul.rn.f32 	%f2181, %f11694, %f11694;
	and.b32  	%r6456, %r20696, 1;
	setp.eq.b32 	%p89, %r6456, 1;
	selp.f32 	%f2182, %f11694, 0f3F800000, %p89;
	fma.rn.f32 	%f2183, %f2181, %f2182, 0f00000000;
	fma.rn.f32 	%f2184, %f2181, 0f37CBAC00, 0fBAB607ED;
	selp.f32 	%f2185, 0fB94D4153, %f2184, %p89;
	selp.f32 	%f2186, 0f3C0885E4, 0f3D2AAABB, %p89;
	fma.rn.f32 	%f2187, %f2185, %f2181, %f2186;
	selp.f32 	%f2188, 0fBE2AAAA8, 0fBEFFFFFF, %p89;
	fma.rn.f32 	%f2189, %f2187, %f2181, %f2188;
	fma.rn.f32 	%f2190, %f2189, %f2183, %f2182;
	and.b32  	%r6457, %r6455, 2;
	setp.eq.s32 	%p90, %r6457, 0;
	mov.f32 	%f2191, 0f00000000;
	sub.f32 	%f2192, %f2191, %f2190;
	selp.f32 	%f2180, %f2190, %f2192, %p90;
	// begin inline asm
	{  cvt.rn.f16.f32 %rs365, %f2180;}

	// end inline asm
	@%p88 bra 	$L__BB0_2146;
	setp.eq.f32 	%p91, %f882, 0f7F800000;
	@%p91 bra 	$L__BB0_2145;
	mov.b32 	%r2884, %f880;
	shl.b32 	%r6459, %r2884, 8;
	or.b32  	%r2885, %r6459, -2147483648;
	mov.b64 	%rd9852, 0;
	mov.b32 	%r20697, 0;
	mov.u64 	%rd9850, __cudart_i2opi_f;
	mov.u64 	%rd9851, %rd3;
$L__BB0_2141:
	.pragma "nounroll";
	ld.global.nc.u32 	%r6460, [%rd9850];
	mad.wide.u32 	%rd3523, %r6460, %r2885, %rd9852;
	shr.u64 	%rd9852, %rd3523, 32;
	st.local.u32 	[%rd9851], %rd3523;
	add.s32 	%r20697, %r20697, 1;
	add.s64 	%rd9851, %rd9851, 4;
	add.s64 	%rd9850, %rd9850, 4;
	setp.ne.s32 	%p92, %r20697, 6;
	@%p92 bra 	$L__BB0_2141;
	shr.u32 	%r6461, %r2884, 23;
	st.local.u32 	[%rd3+24], %rd9852;
	and.b32  	%r2888, %r6461, 31;
	and.b32  	%r6462, %r6461, 224;
	add.s32 	%r6463, %r6462, -128;
	shr.u32 	%r6464, %r6463, 5;
	mul.wide.u32 	%rd3524, %r6464, 4;
	sub.s64 	%rd1686, %rd3, %rd3524;
	ld.local.u32 	%r20698, [%rd1686+24];
	ld.local.u32 	%r20699, [%rd1686+20];
	setp.eq.s32 	%p93, %r2888, 0;
	@%p93 bra 	$L__BB0_2144;
	shf.l.wrap.b32 	%r20698, %r20699, %r20698, %r2888;
	ld.local.u32 	%r6465, [%rd1686+16];
	shf.l.wrap.b32 	%r20699, %r6465, %r20699, %r2888;
$L__BB0_2144:
	shr.u32 	%r6466, %r20698, 30;
	shf.l.wrap.b32 	%r6467, %r20699, %r20698, 2;
	shl.b32 	%r6468, %r20699, 2;
	shr.u32 	%r6469, %r6467, 31;
	add.s32 	%r6470, %r6469, %r6466;
	neg.s32 	%r6471, %r6470;
	setp.lt.s32 	%p94, %r2884, 0;
	selp.b32 	%r20700, %r6471, %r6470, %p94;
	xor.b32  	%r6472, %r6467, %r2884;
	shr.s32 	%r6473, %r6467, 31;
	xor.b32  	%r6474, %r6473, %r6467;
	xor.b32  	%r6475, %r6473, %r6468;
	cvt.u64.u32 	%rd3525, %r6474;
	shl.b64 	%rd3526, %rd3525, 32;
	cvt.u64.u32 	%rd3527, %r6475;
	or.b64  	%rd3528, %rd3526, %rd3527;
	cvt.rn.f64.s64 	%fd47, %rd3528;
	mul.f64 	%fd48, %fd47, 0d3BF921FB54442D19;
	cvt.rn.f32.f64 	%f2193, %fd48;
	neg.f32 	%f2194, %f2193;
	setp.lt.s32 	%p95, %r6472, 0;
	selp.f32 	%f11695, %f2194, %f2193, %p95;
	bra.uni 	$L__BB0_2146;
$L__BB0_2145:
	mov.f32 	%f2195, 0f00000000;
	mul.rn.f32 	%f11695, %f880, %f2195;
	mov.b32 	%r20700, 0;
$L__BB0_2146:
	mul.rn.f32 	%f2197, %f11695, %f11695;
	and.b32  	%r6477, %r20700, 1;
	setp.eq.b32 	%p96, %r6477, 1;
	selp.f32 	%f2198, 0f3F800000, %f11695, %p96;
	fma.rn.f32 	%f2199, %f2197, %f2198, 0f00000000;
	fma.rn.f32 	%f2200, %f2197, 0f37CBAC00, 0fBAB607ED;
	selp.f32 	%f2201, %f2200, 0fB94D4153, %p96;
	selp.f32 	%f2202, 0f3D2AAABB, 0f3C0885E4, %p96;
	fma.rn.f32 	%f2203, %f2201, %f2197, %f2202;
	selp.f32 	%f2204, 0fBEFFFFFF, 0fBE2AAAA8, %p96;
	fma.rn.f32 	%f2205, %f2203, %f2197, %f2204;
	fma.rn.f32 	%f2206, %f2205, %f2199, %f2198;
	and.b32  	%r6478, %r20700, 2;
	setp.eq.s32 	%p97, %r6478, 0;
	mov.f32 	%f2207, 0f00000000;
	sub.f32 	%f2208, %f2207, %f2206;
	selp.f32 	%f2209, %f2206, %f2208, %p97;
	neg.f32 	%f2196, %f2209;
	// begin inline asm
	{  cvt.rn.f16.f32 %rs366, %f2196;}

	// end inline asm
	add.s64 	%rd1687, %rd1671, %rd1622;
	ld.global.u16 	%rs374, [%rd1687];
	add.s64 	%rd1688, %rd1672, %rd1622;
	ld.global.u16 	%rs368, [%rd1688];
	// begin inline asm
	{mul.f16 %rs367,%rs368,%rs366;
}
	// end inline asm
	// begin inline asm
	{mul.f16 %rs370,%rs269,%rs367;
}
	// end inline asm
	// begin inline asm
	{fma.rn.f16 %rs373,%rs374,%rs365,%rs370;
}
	// end inline asm
	st.shared.u16 	[%r2761+160], %rs373;
	// begin inline asm
	{mul.f16 %rs377,%rs368,%rs365;
}
	// end inline asm
	// begin inline asm
	{fma.rn.f16 %rs380,%rs374,%rs366,%rs377;
}
	// end inline asm
	st.shared.u16 	[%r2761+8352], %rs380;
	mul.f64 	%fd49, %fd3, 0d4042D97C7F3321D2;
	div.rn.f64 	%fd50, %fd49, %fd2;
	cvt.rn.f32.f64 	%f889, %fd50;
	mul.f32 	%f2210, %f889, 0f3F22F983;
	cvt.rni.s32.f32 	%r20708, %f2210;
	cvt.rn.f32.s32 	%f2211, %r20708;
	fma.rn.f32 	%f2212, %f2211, 0fBFC90FDA, %f889;
	fma.rn.f32 	%f2213, %f2211, 0fB3A22168, %f2212;
	fma.rn.f32 	%f11697, %f2211, 0fA7C234C5, %f2213;
	abs.f32 	%f891, %f889;
	setp.ltu.f32 	%p98, %f891, 0f47CE4780;
	mov.u32 	%r20704, %r20708;
	mov.f32 	%f11696, %f11697;
	@%p98 bra 	$L__BB0_2154;
	setp.eq.f32 	%p99, %f891, 0f7F800000;
	@%p99 bra 	$L__BB0_2153;
	mov.b32 	%r2898, %f889;
	shl.b32 	%r6480, %r2898, 8;
	or.b32  	%r2899, %r6480, -2147483648;
	mov.b64 	%rd9855, 0;
	mov.b32 	%r20701, 0;
	mov.u64 	%rd9853, __cudart_i2opi_f;
	mov.u64 	%rd9854, %rd4;
$L__BB0_2149:
	.pragma "nounroll";
	ld.global.nc.u32 	%r6481, [%rd9853];
	mad.wide.u32 	%rd3531, %r6481, %r2899, %rd9855;
	shr.u64 	%rd9855, %rd3531, 32;
	st.local.u32 	[%rd9854], %rd3531;
	add.s32 	%r20701, %r20701, 1;
	add.s64 	%rd9854, %rd9854, 4;
	add.s64 	%rd9853, %rd9853, 4;
	setp.ne.s32 	%p100, %r20701, 6;
	@%p100 bra 	$L__BB0_2149;
	shr.u32 	%r6482, %r2898, 23;
	st.local.u32 	[%rd4+24], %rd9855;
	and.b32  	%r2902, %r6482, 31;
	and.b32  	%r6483, %r6482, 224;
	add.s32 	%r6484, %r6483, -128;
	shr.u32 	%r6485, %r6484, 5;
	mul.wide.u32 	%rd3532, %r6485, 4;
	sub.s64 	%rd1695, %rd4, %rd3532;
	ld.local.u32 	%r20702, [%rd1695+24];
	ld.local.u32 	%r20703, [%rd1695+20];
	setp.eq.s32 	%p101, %r2902, 0;
	@%p101 bra 	$L__BB0_2152;
	shf.l.wrap.b32 	%r20702, %r20703, %r20702, %r2902;
	ld.local.u32 	%r6486, [%rd1695+16];
	shf.l.wrap.b32 	%r20703, %r6486, %r20703, %r2902;
$L__BB0_2152:
	shr.u32 	%r6487, %r20702, 30;
	shf.l.wrap.b32 	%r6488, %r20703, %r20702, 2;
	shl.b32 	%r6489, %r20703, 2;
	shr.u32 	%r6490, %r6488, 31;
	add.s32 	%r6491, %r6490, %r6487;
	neg.s32 	%r6492, %r6491;
	setp.lt.s32 	%p102, %r2898, 0;
	selp.b32 	%r20704, %r6492, %r6491, %p102;
	xor.b32  	%r6493, %r6488, %r2898;
	shr.s32 	%r6494, %r6488, 31;
	xor.b32  	%r6495, %r6494, %r6488;
	xor.b32  	%r6496, %r6494, %r6489;
	cvt.u64.u32 	%rd3533, %r6495;
	shl.b64 	%rd3534, %rd3533, 32;
	cvt.u64.u32 	%rd3535, %r6496;
	or.b64  	%rd3536, %rd3534, %rd3535;
	cvt.rn.f64.s64 	%fd51, %rd3536;
	mul.f64 	%fd52, %fd51, 0d3BF921FB54442D19;
	cvt.rn.f32.f64 	%f2214, %fd52;
	neg.f32 	%f2215, %f2214;
	setp.lt.s32 	%p103, %r6493, 0;
	selp.f32 	%f11696, %f2215, %f2214, %p103;
	bra.uni 	$L__BB0_2154;
$L__BB0_2153:
	mov.f32 	%f2216, 0f00000000;
	mul.rn.f32 	%f11696, %f889, %f2216;
	mov.b32 	%r20704, 0;
$L__BB0_2154:
	setp.ltu.f32 	%p104, %f891, 0f47CE4780;
	add.s32 	%r6498, %r20704, 1;
	mul.rn.f32 	%f2218, %f11696, %f11696;
	and.b32  	%r6499, %r20704, 1;
	setp.eq.b32 	%p105, %r6499, 1;
	selp.f32 	%f2219, %f11696, 0f3F800000, %p105;
	fma.rn.f32 	%f2220, %f2218, %f2219, 0f00000000;
	fma.rn.f32 	%f2221, %f2218, 0f37CBAC00, 0fBAB607ED;
	selp.f32 	%f2222, 0fB94D4153, %f2221, %p105;
	selp.f32 	%f2223, 0f3C0885E4, 0f3D2AAABB, %p105;
	fma.rn.f32 	%f2224, %f2222, %f2218, %f2223;
	selp.f32 	%f2225, 0fBE2AAAA8, 0fBEFFFFFF, %p105;
	fma.rn.f32 	%f2226, %f2224, %f2218, %f2225;
	fma.rn.f32 	%f2227, %f2226, %f2220, %f2219;
	and.b32  	%r6500, %r6498, 2;
	setp.eq.s32 	%p106, %r6500, 0;
	mov.f32 	%f2228, 0f00000000;
	sub.f32 	%f2229, %f2228, %f2227;
	selp.f32 	%f2217, %f2227, %f2229, %p106;
	// begin inline asm
	{  cvt.rn.f16.f32 %rs384, %f2217;}

	// end inline asm
	@%p104 bra 	$L__BB0_2162;
	setp.eq.f32 	%p107, %f891, 0f7F800000;
	@%p107 bra 	$L__BB0_2161;
	mov.b32 	%r2911, %f889;
	shl.b32 	%r6502, %r2911, 8;
	or.b32  	%r2912, %r6502, -2147483648;
	mov.b64 	%rd9858, 0;
	mov.b32 	%r20705, 0;
	mov.u64 	%rd9856, __cudart_i2opi_f;
	mov.u64 	%rd9857, %rd3;
$L__BB0_2157:
	.pragma "nounroll";
	ld.global.nc.u32 	%r6503, [%rd9856];
	mad.wide.u32 	%rd3539, %r6503, %r2912, %rd9858;
	shr.u64 	%rd9858, %rd3539, 32;
	st.local.u32 	[%rd9857], %rd3539;
	add.s32 	%r20705, %r20705, 1;
	add.s64 	%rd9857, %rd9857, 4;
	add.s64 	%rd9856, %rd9856, 4;
	setp.ne.s32 	%p108, %r20705, 6;
	@%p108 bra 	$L__BB0_2157;
	shr.u32 	%r6504, %r2911, 23;
	st.local.u32 	[%rd3+24], %rd9858;
	and.b32  	%r2915, %r6504, 31;
	and.b32  	%r6505, %r6504, 224;
	add.s32 	%r6506, %r6505, -128;
	shr.u32 	%r6507, %r6506, 5;
	mul.wide.u32 	%rd3540, %r6507, 4;
	sub.s64 	%rd1702, %rd3, %rd3540;
	ld.local.u32 	%r20706, [%rd1702+24];
	ld.local.u32 	%r20707, [%rd1702+20];
	setp.eq.s32 	%p109, %r2915, 0;
	@%p109 bra 	$L__BB0_2160;
	shf.l.wrap.b32 	%r20706, %r20707, %r20706, %r2915;
	ld.local.u32 	%r6508, [%rd1702+16];
	shf.l.wrap.b32 	%r20707, %r6508, %r20707, %r2915;
$L__BB0_2160:
	shr.u32 	%r6509, %r20706, 30;
	shf.l.wrap.b32 	%r6510, %r20707, %r20706, 2;
	shl.b32 	%r6511, %r20707, 2;
	shr.u32 	%r6512, %r6510, 31;
	add.s32 	%r6513, %r6512, %r6509;
	neg.s32 	%r6514, %r6513;
	setp.lt.s32 	%p110, %r2911, 0;
	selp.b32 	%r20708, %r6514, %r6513, %p110;
	xor.b32  	%r6515, %r6510, %r2911;
	shr.s32 	%r6516, %r6510, 31;
	xor.b32  	%r6517, %r6516, %r6510;
	xor.b32  	%r6518, %r6516, %r6511;
	cvt.u64.u32 	%rd3541, %r6517;
	shl.b64 	%rd3542, %rd3541, 32;
	cvt.u64.u32 	%rd3543, %r6518;
	or.b64  	%rd3544, %rd3542, %rd3543;
	cvt.rn.f64.s64 	%fd53, %rd3544;
	mul.f64 	%fd54, %fd53, 0d3BF921FB54442D19;
	cvt.rn.f32.f64 	%f2230, %fd54;
	neg.f32 	%f2231, %f2230;
	setp.lt.s32 	%p111, %r6515, 0;
	selp.f32 	%f11697, %f2231, %f2230, %p111;
	bra.uni 	$L__BB0_2162;
$L__BB0_2161:
	mov.f32 	%f2232, 0f00000000;
	mul.rn.f32 	%f11697, %f889, %f2232;
	mov.b32 	%r20708, 0;
$L__BB0_2162:
	mul.rn.f32 	%f2234, %f11697, %f11697;
	and.b32  	%r6520, %r20708, 1;
	setp.eq.b32 	%p112, %r6520, 1;
	selp.f32 	%f2235, 0f3F800000, %f11697, %p112;
	fma.rn.f32 	%f2236, %f2234, %f2235, 0f00000000;
	fma.rn.f32 	%f2237, %f2234, 0f37CBAC00, 0fBAB607ED;
	selp.f32 	%f2238, %f2237, 0fB94D4153, %p112;
	selp.f32 	%f2239, 0f3D2AAABB, 0f3C0885E4, %p112;
	fma.rn.f32 	%f2240, %f2238, %f2234, %f2239;
	selp.f32 	%f2241, 0fBEFFFFFF, 0fBE2AAAA8, %p112;
	fma.rn.f32 	%f2242, %f2240, %f2234, %f2241;
	fma.rn.f32 	%f2243, %f2242, %f2236, %f2235;
	and.b32  	%r6521, %r20708, 2;
	setp.eq.s32 	%p113, %r6521, 0;
	mov.f32 	%f2244, 0f00000000;
	sub.f32 	%f2245, %f2244, %f2243;
	selp.f32 	%f2246, %f2243, %f2245, %p113;
	neg.f32 	%f2233, %f2246;
	// begin inline asm
	{  cvt.rn.f16.f32 %rs385, %f2233;}

	// end inline asm
	add.s64 	%rd1703, %rd1687, %rd1622;
	ld.global.u16 	%rs393, [%rd1703];
	add.s64 	%rd1704, %rd1688, %rd1622;
	ld.global.u16 	%rs387, [%rd1704];
	// begin inline asm
	{mul.f16 %rs386,%rs387,%rs385;
}
	// end inline asm
	// begin inline asm
	{mul.f16 %rs389,%rs269,%rs386;
}
	// end inline asm
	// begin inline asm
	{fma.rn.f16 %rs392,%rs393,%rs384,%rs389;
}
	// end inline asm
	st.shared.u16 	[%r2761+192], %rs392;
	// begin inline asm
	{mul.f16 %rs396,%rs387,%rs384;
}
	// end inline asm
	// begin inline asm
	{fma.rn.f16 %rs399,%rs393,%rs385,%rs396;
}
	// end inline asm
	st.shared.u16 	[%r2761+8384], %rs399;
	mul.f64 	%fd55, %fd3, 0d4045FDBBE9BBA775;
	div.rn.f64 	%fd56, %fd55, %fd2;
	cvt.rn.f32.f64 	%f898, %fd56;
	mul.f32 	%f2247, %f898, 0f3F22F983;
	cvt.rni.s32.f32 	%r20716, %f2247;
	cvt.rn.f32.s32 	%f2248, %r20716;
	fma.rn.f32 	%f2249, %f2248, 0fBFC90FDA, %f898;
	fma.rn.f32 	%f2250, %f2248, 0fB3A22168, %f2249;
	fma.rn.f32 	%f11699, %f2248, 0fA7C234C5, %f2250;
	abs.f32 	%f900, %f898;
	setp.ltu.f32 	%p114, %f900, 0f47CE4780;
	mov.u32 	%r20712, %r20716;
	mov.f32 	%f11698, %f11699;
	@%p114 bra 	$L__BB0_2170;
	setp.eq.f32 	%p115, %f900, 0f7F800000;
	@%p115 bra 	$L__BB0_2169;
	mov.b32 	%r2925, %f898;
	shl.b32 	%r6523, %r2925, 8;
	or.b32  	%r2926, %r6523, -2147483648;
	mov.b64 	%rd9861, 0;
	mov.b32 	%r20709, 0;
	mov.u64 	%rd9859, __cudart_i2opi_f;
	mov.u64 	%rd9860, %rd4;
$L__BB0_2165:
	.pragma "nounroll";
	ld.global.nc.u32 	%r6524, [%rd9859];
	mad.wide.u32 	%rd3547, %r6524, %r2926, %rd9861;
	shr.u64 	%rd9861, %rd3547, 32;
	st.local.u32 	[%rd9860], %rd3547;
	add.s32 	%r20709, %r20709, 1;
	add.s64 	%rd9860, %rd9860, 4;
	add.s64 	%rd9859, %rd9859, 4;
	setp.ne.s32 	%p116, %r20709, 6;
	@%p116 bra 	$L__BB0_2165;
	shr.u32 	%r6525, %r2925, 23;
	st.local.u32 	[%rd4+24], %rd9861;
	and.b32  	%r2929, %r6525, 31;
	and.b32  	%r6526, %r6525, 224;
	add.s32 	%r6527, %r6526, -128;
	shr.u32 	%r6528, %r6527, 5;
	mul.wide.u32 	%rd3548, %r6528, 4;
	sub.s64 	%rd1711, %rd4, %rd3548;
	ld.local.u32 	%r20710, [%rd1711+24];
	ld.local.u32 	%r20711, [%rd1711+20];
	setp.eq.s32 	%p117, %r2929, 0;
	@%p117 bra 	$L__BB0_2168;
	shf.l.wrap.b32 	%r20710, %r20711, %r20710, %r2929;
	ld.local.u32 	%r6529, [%rd1711+16];
	shf.l.wrap.b32 	%r20711, %r6529, %r20711, %r2929;
$L__BB0_2168:
	shr.u32 	%r6530, %r20710, 30;
	shf.l.wrap.b32 	%r6531, %r20711, %r20710, 2;
	shl.b32 	%r6532, %r20711, 2;
	shr.u32 	%r6533, %r6531, 31;
	add.s32 	%r6534, %r6533, %r6530;
	neg.s32 	%r6535, %r6534;
	setp.lt.s32 	%p118, %r2925, 0;
	selp.b32 	%r20712, %r6535, %r6534, %p118;
	xor.b32  	%r6536, %r6531, %r2925;
	shr.s32 	%r6537, %r6531, 31;
	xor.b32  	%r6538, %r6537, %r6531;
	xor.b32  	%r6539, %r6537, %r6532;
	cvt.u64.u32 	%rd3549, %r6538;
	shl.b64 	%rd3550, %rd3549, 32;
	cvt.u64.u32 	%rd3551, %r6539;
	or.b64  	%rd3552, %rd3550, %rd3551;
	cvt.rn.f64.s64 	%fd57, %rd3552;
	mul.f64 	%fd58, %fd57, 0d3BF921FB54442D19;
	cvt.rn.f32.f64 	%f2251, %fd58;
	neg.f32 	%f2252, %f2251;
	setp.lt.s32 	%p119, %r6536, 0;
	selp.f32 	%f11698, %f2252, %f2251, %p119;
	bra.uni 	$L__BB0_2170;
$L__BB0_2169:
	mov.f32 	%f2253, 0f00000000;
	mul.rn.f32 	%f11698, %f898, %f2253;
	mov.b32 	%r20712, 0;
$L__BB0_2170:
	setp.ltu.f32 	%p120, %f900, 0f47CE4780;
	add.s32 	%r6541, %r20712, 1;
	mul.rn.f32 	%f2255, %f11698, %f11698;
	and.b32  	%r6542, %r20712, 1;
	setp.eq.b32 	%p121, %r6542, 1;
	selp.f32 	%f2256, %f11698, 0f3F800000, %p121;
	fma.rn.f32 	%f2257, %f2255, %f2256, 0f00000000;
	fma.rn.f32 	%f2258, %f2255, 0f37CBAC00, 0fBAB607ED;
	selp.f32 	%f2259, 0fB94D4153, %f2258, %p121;
	selp.f32 	%f2260, 0f3C0885E4, 0f3D2AAABB, %p121;
	fma.rn.f32 	%f2261, %f2259, %f2255, %f2260;
	selp.f32 	%f2262, 0fBE2AAAA8, 0fBEFFFFFF, %p121;
	fma.rn.f32 	%f2263, %f2261, %f2255, %f2262;
	fma.rn.f32 	%f2264, %f2263, %f2257, %f2256;
	and.b32  	%r6543, %r6541, 2;
	setp.eq.s32 	%p122, %r6543, 0;
	mov.f32 	%f2265, 0f00000000;
	sub.f32 	%f2266, %f2265, %f2264;
	selp.f32 	%f2254, %f2264, %f2266, %p122;
	// begin inline asm
	{  cvt.rn.f16.f32 %rs403, %f2254;}

	// end inline asm
	@%p120 bra 	$L__BB0_2178;
	setp.eq.f32 	%p123, %f900, 0f7F800000;
	@%p123 bra 	$L__BB0_2177;
	mov.b32 	%r2938, %f898;
	shl.b32 	%r6545, %r2938, 8;
	or.b32  	%r2939, %r6545, -2147483648;
	mov.b64 	%rd9864, 0;
	mov.b32 	%r20713, 0;
	mov.u64 	%rd9862, __cudart_i2opi_f;
	mov.u64 	%rd9863, %rd3;
$L__BB0_2173:
	.pragma "nounroll";
	ld.global.nc.u32 	%r6546, [%rd9862];
	mad.wide.u32 	%rd3555, %r6546, %r2939, %rd9864;
	shr.u64 	%rd9864, %rd3555, 32;
	st.local.u32 	[%rd9863], %rd3555;
	add.s32 	%r20713, %r20713, 1;
	add.s64 	%rd9863, %rd9863, 4;
	add.s64 	%rd9862, %rd9862, 4;
	setp.ne.s32 	%p124, %r20713, 6;
	@%p124 bra 	$L__BB0_2173;
	shr.u32 	%r6547, %r2938, 23;
	st.local.u32 	[%rd3+24], %rd9864;
	and.b32  	%r2942, %r6547, 31;
	and.b32  	%r6548, %r6547, 224;
	add.s32 	%r6549, %r6548, -128;
	shr.u32 	%r6550, %r6549, 5;
	mul.wide.u32 	%rd3556, %r6550, 4;
	sub.s64 	%rd1718, %rd3, %rd3556;
	ld.local.u32 	%r20714, [%rd1718+24];
	ld.local.u32 	%r20715, [%rd1718+20];
	setp.eq.s32 	%p125, %r2942, 0;
	@%p125 bra 	$L__BB0_2176;
	shf.l.wrap.b32 	%r20714, %r20715, %r20714, %r2942;
	ld.local.u32 	%r6551, [%rd1718+16];
	shf.l.wrap.b32 	%r20715, %r6551, %r20715, %r2942;
$L__BB0_2176:
	shr.u32 	%r6552, %r20714, 30;
	shf.l.wrap.b32 	%r6553, %r20715, %r20714, 2;
	shl.b32 	%r6554, %r20715, 2;
	shr.u32 	%r6555, %r6553, 31;
	add.s32 	%r6556, %r6555, %r6552;
	neg.s32 	%r6557, %r6556;
	setp.lt.s32 	%p126, %r2938, 0;
	selp.b32 	%r20716, %r6557, %r6556, %p126;
	xor.b32  	%r6558, %r6553, %r2938;
	shr.s32 	%r6559, %r6553, 31;
	xor.b32  	%r6560, %r6559, %r6553;
	xor.b32  	%r6561, %r6559, %r6554;
	cvt.u64.u32 	%rd3557, %r6560;
	shl.b64 	%rd3558, %rd3557, 32;
	cvt.u64.u32 	%rd3559, %r6561;
	or.b64  	%rd3560, %rd3558, %rd3559;
	cvt.rn.f64.s64 	%fd59, %rd3560;
	mul.f64 	%fd60, %fd59, 0d3BF921FB54442D19;
	cvt.rn.f32.f64 	%f2267, %fd60;
	neg.f32 	%f2268, %f2267;
	setp.lt.s32 	%p127, %r6558, 0;
	selp.f32 	%f11699, %f2268, %f2267, %p127;
	bra.uni 	$L__BB0_2178;
$L__BB0_2177:
	mov.f32 	%f2269, 0f00000000;
	mul.rn.f32 	%f11699, %f898, %f2269;
	mov.b32 	%r20716, 0;
$L__BB0_2178:
	mul.rn.f32 	%f2271, %f11699, %f11699;
	and.b32  	%r6563, %r20716, 1;
	setp.eq.b32 	%p128, %r6563, 1;
	selp.f32 	%f2272, 0f3F800000, %f11699, %p128;
	fma.rn.f32 	%f2273, %f2271, %f2272, 0f00000000;
	fma.rn.f32 	%f2274, %f2271, 0f37CBAC00, 0fBAB607ED;
	selp.f32 	%f2275, %f2274, 0fB94D4153, %p128;
	selp.f32 	%f2276, 0f3D2AAABB, 0f3C0885E4, %p128;
	fma.rn.f32 	%f2277, %f2275, %f2271, %f2276;
	selp.f32 	%f2278, 0fBEFFFFFF, 0fBE2AAAA8, %p128;
	fma.rn.f32 	%f2279, %f2277, %f2271, %f2278;
	fma.rn.f32 	%f2280, %f2279, %f2273, %f2272;
	and.b32  	%r6564, %r20716, 2;
	setp.eq.s32 	%p129, %r6564, 0;
	mov.f32 	%f2281, 0f00000000;
	sub.f32 	%f2282, %f2281, %f2280;
	selp.f32 	%f2283, %f2280, %f2282, %p129;
	neg.f32 	%f2270, %f2283;
	// begin inline asm
	{  cvt.rn.f16.f32 %rs404, %f2270;}

	// end inline asm
	add.s64 	%rd1719, %rd1703, %rd1622;
	ld.global.u16 	%rs412, [%rd1719];
	add.s64 	%rd1720, %rd1704, %rd1622;
	ld.global.u16 	%rs406, [%rd1720];
	// begin inline asm
	{mul.f16 %rs405,%rs406,%rs404;
}
	// end inline asm
	// begin inline asm
	{mul.f16 %rs408,%rs269,%rs405;
}
	// end inline asm
	// begin inline asm
	{fma.rn.f16 %rs411,%rs412,%rs403,%rs408;
}
	// end inline asm
	st.shared.u16 	[%r2761+224], %rs411;
	// begin inline asm
	{mul.f16 %rs415,%rs406,%rs403;
}
	// end inline asm
	// begin inline asm
	{fma.rn.f16 %rs418,%rs412,%rs404,%rs415;
}
	// end inline asm
	st.shared.u16 	[%r2761+8416], %rs418;
	mul.f64 	%fd61, %fd3, 0d404921FB54442D18;
	div.rn.f64 	%fd62, %fd61, %fd2;
	cvt.rn.f32.f64 	%f907, %fd62;
	mul.f32 	%f2284, %f907, 0f3F22F983;
	cvt.rni.s32.f32 	%r20724, %f2284;
	cvt.rn.f32.s32 	%f2285, %r20724;
	fma.rn.f32 	%f2286, %f2285, 0fBFC90FDA, %f907;
	fma.rn.f32 	%f2287, %f2285, 0fB3A22168, %f2286;
	fma.rn.f32 	%f11701, %f2285, 0fA7C234C5, %f2287;
	abs.f32 	%f909, %f907;
	setp.ltu.f32 	%p130, %f909, 0f47CE4780;
	mov.u32 	%r20720, %r20724;
	mov.f32 	%f11700, %f11701;
	@%p130 bra 	$L__BB0_2186;
	setp.eq.f32 	%p131, %f909, 0f7F800000;
	@%p131 bra 	$L__BB0_2185;
	mov.b32 	%r2952, %f907;
	shl.b32 	%r6566, %r2952, 8;
	or.b32  	%r2953, %r6566, -2147483648;
	mov.b64 	%rd9867, 0;
	mov.b32 	%r20717, 0;
	mov.u64 	%rd9865, __cudart_i2opi_f;
	mov.u64 	%rd9866, %rd4;
$L__BB0_2181:
	.pragma "nounroll";
	ld.global.nc.u32 	%r6567, [%rd9865];
	mad.wide.u32 	%rd3563, %r6567, %r2953, %rd9867;
	shr.u64 	%rd9867, %rd3563, 32;
	st.local.u32 	[%rd9866], %rd3563;
	add.s32 	%r20717, %r20717, 1;
	add.s64 	%rd9866, %rd9866, 4;
	add.s64 	%rd9865, %rd9865, 4;
	setp.ne.s32 	%p132, %r20717, 6;
	@%p132 bra 	$L__BB0_2181;
	shr.u32 	%r6568, %r2952, 23;
	st.local.u32 	[%rd4+24], %rd9867;
	and.b32  	%r2956, %r6568, 31;
	and.b32  	%r6569, %r6568, 224;
	add.s32 	%r6570, %r6569, -128;
	shr.u32 	%r6571, %r6570, 5;
	mul.wide.u32 	%rd3564, %r6571, 4;
	sub.s64 	%rd1727, %rd4, %rd3564;
	ld.local.u32 	%r20718, [%rd1727+24];
	ld.local.u32 	%r20719, [%rd1727+20];
	setp.eq.s32 	%p133, %r2956, 0;
	@%p133 bra 	$L__BB0_2184;
	shf.l.wrap.b32 	%r20718, %r20719, %r20718, %r2956;
	ld.local.u32 	%r6572, [%rd1727+16];
	shf.l.wrap.b32 	%r20719, %r6572, %r20719, %r2956;
$L__BB0_2184:
	shr.u32 	%r6573, %r20718, 30;
	shf.l.wrap.b32 	%r6574, %r20719, %r20718, 2;
	shl.b32 	%r6575, %r20719, 2;
	shr.u32 	%r6576, %r6574, 31;
	add.s32 	%r6577, %r6576, %r6573;
	neg.s32 	%r6578, %r6577;
	setp.lt.s32 	%p134, %r2952, 0;
	selp.b32 	%r20720, %r6578, %r6577, %p134;
	xor.b32  	%r6579, %r6574, %r2952;
	shr.s32 	%r6580, %r6574, 31;
	xor.b32  	%r6581, %r6580, %r6574;
	xor.b32  	%r6582, %r6580, %r6575;
	cvt.u64.u32 	%rd3565, %r6581;
	shl.b64 	%rd3566, %rd3565, 32;
	cvt.u64.u32 	%rd3567, %r6582;
	or.b64  	%rd3568, %rd3566, %rd3567;
	cvt.rn.f64.s64 	%fd63, %rd3568;
	mul.f64 	%fd64, %fd63, 0d3BF921FB54442D19;
	cvt.rn.f32.f64 	%f2288, %fd64;
	neg.f32 	%f2289, %f2288;
	setp.lt.s32 	%p135, %r6579, 0;
	selp.f32 	%f11700, %f2289, %f2288, %p135;
	bra.uni 	$L__BB0_2186;
$L__BB0_2185:
	mov.f32 	%f2290, 0f00000000;
	mul.rn.f32 	%f11700, %f907, %f2290;
	mov.b32 	%r20720, 0;
$L__BB0_2186:
	setp.ltu.f32 	%p136, %f909, 0f47CE4780;
	add.s32 	%r6584, %r20720, 1;
	mul.rn.f32 	%f2292, %f11700, %f11700;
	and.b32  	%r6585, %r20720, 1;
	setp.eq.b32 	%p137, %r6585, 1;
	selp.f32 	%f2293, %f11700, 0f3F800000, %p137;
	fma.rn.f32 	%f2294, %f2292, %f2293, 0f00000000;
	fma.rn.f32 	%f2295, %f2292, 0f37CBAC00, 0fBAB607ED;
	selp.f32 	%f2296, 0fB94D4153, %f2295, %p137;
	selp.f32 	%f2297, 0f3C0885E4, 0f3D2AAABB, %p137;
	fma.rn.f32 	%f2298, %f2296, %f2292, %f2297;
	selp.f32 	%f2299, 0fBE2AAAA8, 0fBEFFFFFF, %p137;
	fma.rn.f32 	%f2300, %f2298, %f2292, %f2299;
	fma.rn.f32 	%f2301, %f2300, %f2294, %f2293;
	and.b32  	%r6586, %r6584, 2;
	setp.eq.s32 	%p138, %r6586, 0;
	mov.f32 	%f2302, 0f00000000;
	sub.f32 	%f2303, %f2302, %f2301;
	selp.f32 	%f2291, %f2301, %f2303, %p138;
	// begin inline asm
	{  cvt.rn.f16.f32 %rs422, %f2291;}

	// end inline asm
	@%p136 bra 	$L__BB0_2194;
	setp.eq.f32 	%p139, %f909, 0f7F800000;
	@%p139 bra 	$L__BB0_2193;
	mov.b32 	%r2965, %f907;
	shl.b32 	%r6588, %r2965, 8;
	or.b32  	%r2966, %r6588, -2147483648;
	mov.b64 	%rd9870, 0;
	mov.b32 	%r20721, 0;
	mov.u64 	%rd9868, __cudart_i2opi_f;
	mov.u64 	%rd9869, %rd3;
$L__BB0_2189:
	.pragma "nounroll";
	ld.global.nc.u32 	%r6589, [%rd9868];
	mad.wide.u32 	%rd3571, %r6589, %r2966, %rd9870;
	shr.u64 	%rd9870, %rd3571, 32;
	st.local.u32 	[%rd9869], %rd3571;
	add.s32 	%r20721, %r20721, 1;
	add.s64 	%rd9869, %rd9869, 4;
	add.s64 	%rd9868, %rd9868, 4;
	setp.ne.s32 	%p140, %r20721, 6;
	@%p140 bra 	$L__BB0_2189;
	shr.u32 	%r6590, %r2965, 23;
	st.local.u32 	[%rd3+24], %rd9870;
	and.b32  	%r2969, %r6590, 31;
	and.b32  	%r6591, %r6590, 224;
	add.s32 	%r6592, %r6591, -128;
	shr.u32 	%r6593, %r6592, 5;
	mul.wide.u32 	%rd3572, %r6593, 4;
	sub.s64 	%rd1734, %rd3, %rd3572;
	ld.local.u32 	%r20722, [%rd1734+24];
	ld.local.u32 	%r20723, [%rd1734+20];
	setp.eq.s32 	%p141, %r2969, 0;
	@%p141 bra 	$L__BB0_2192;
	shf.l.wrap.b32 	%r20722, %r20723, %r20722, %r2969;
	ld.local.u32 	%r6594, [%rd1734+16];
	shf.l.wrap.b32 	%r20723, %r6594, %r20723, %r2969;
$L__BB0_2192:
	shr.u32 	%r6595, %r20722, 30;
	shf.l.wrap.b32 	%r6596, %r20723, %r20722, 2;
	shl.b32 	%r6597, %r20723, 2;
	shr.u32 	%r6598, %r6596, 31;
	add.s32 	%r6599, %r6598, %r6595;
	neg.s32 	%r6600, %r6599;
	setp.lt.s32 	%p142, %r2965, 0;
	selp.b32 	%r20724, %r6600, %r6599, %p142;
	xor.b32  	%r6601, %r6596, %r2965;
	shr.s32 	%r6602, %r6596, 31;
	xor.b32  	%r6603, %r6602, %r6596;
	xor.b32  	%r6604, %r6602, %r6597;
	cvt.u64.u32 	%rd3573, %r6603;
	shl.b64 	%rd3574, %rd3573, 32;
	cvt.u64.u32 	%rd3575, %r6604;
	or.b64  	%rd3576, %rd3574, %rd3575;
	cvt.rn.f64.s64 	%fd65, %rd3576;
	mul.f64 	%fd66, %fd65, 0d3BF921FB54442D19;
	cvt.rn.f32.f64 	%f2304, %fd66;
	neg.f32 	%f2305, %f2304;
	setp.lt.s32 	%p143, %r6601, 0;
	selp.f32 	%f11701, %f2305, %f2304, %p143;
	bra.uni 	$L__BB0_2194;
$L__BB0_2193:
	mov.f32 	%f2306, 0f00000000;
	mul.rn.f32 	%f11701, %f907, %f2306;
	mov.b32 	%r20724, 0;
$L__BB0_2194:
	mul.rn.f32 	%f2308, %f11701, %f11701;
	and.b32  	%r6606, %r20724, 1;
	setp.eq.b32 	%p144, %r6606, 1;
	selp.f32 	%f2309, 0f3F800000, %f11701, %p144;
	fma.rn.f32 	%f2310, %f2308, %f2309, 0f00000000;
	fma.rn.f32 	%f2311, %f2308, 0f37CBAC00, 0fBAB607ED;
	selp.f32 	%f2312, %f2311, 0fB94D4153, %p144;
	selp.f32 	%f2313, 0f3D2AAABB, 0f3C0885E4, %p144;
	fma.rn.f32 	%f2314, %f2312, %f2308, %f2313;
	selp.f32 	%f2315, 0fBEFFFFFF, 0fBE2AAAA8, %p144;
	fma.rn.f32 	%f2316, %f2314, %f2308, %f2315;
	fma.rn.f32 	%f2317, %f2316, %f2310, %f2309;
	and.b32  	%r6607, %r20724, 2;
	setp.eq.s32 	%p145, %r6607, 0;
	mov.f32 	%f2318, 0f00000000;
	sub.f32 	%f2319, %f2318, %f2317;
	selp.f32 	%f2320, %f2317, %f2319, %p145;
	neg.f32 	%f2307, %f2320;
	// begin inline asm
	{  cvt.rn.f16.f32 %rs423, %f2307;}

	// end inline asm
	add.s64 	%rd1735, %rd1719, %rd1622;
	ld.global.u16 	%rs431, [%rd1735];
	add.s64 	%rd1736, %rd1720, %rd1622;
	ld.global.u16 	%rs425, [%rd1736];
	// begin inline asm
	{mul.f16 %rs424,%rs425,%rs423;
}
	// end inline asm
	// begin inline asm
	{mul.f16 %rs427,%rs269,%rs424;
}
	// end inline asm
	// begin inline asm
	{fma.rn.f16 %rs430,%rs431,%rs422,%rs427;
}
	// end inline asm
	st.shared.u16 	[%r2761+256], %rs430;
	// begin inline asm
	{mul.f16 %rs434,%rs425,%rs422;
}
	// end inline asm
	// begin inline asm
	{fma.rn.f16 %rs437,%rs431,%rs423,%rs434;
}
	// end inline asm
	st.shared.u16 	[%r2761+8448], %rs437;
	mul.f64 	%fd67, %fd3, 0d404C463ABECCB2BB;
	div.rn.f64 	%fd68, %fd67, %fd2;
	cvt.rn.f32.f64 	%f916, %fd68;
	mul.f32 	%f2321, %f916, 0f3F22F983;
	cvt.rni.s32.f32 	%r20732, %f2321;
	cvt.rn.f32.s32 	%f2322, %r20732;
	fma.rn.f32 	%f2323, %f2322, 0fBFC90FDA, %f916;
	fma.rn.f32 	%f2324, %f2322, 0fB3A22168, %f2323;
	fma.rn.f32 	%f11703, %f2322, 0fA7C234C5, %f2324;
	abs.f32 	%f918, %f916;
	setp.ltu.f32 	%p146, %f918, 0f47CE4780;
	mov.u32 	%r20728, %r20732;
	mov.f32 	%f11702, %f11703;
	@%p146 bra 	$L__BB0_2202;
	setp.eq.f32 	%p147, %f918, 0f7F800000;
	@%p147 bra 	$L__BB0_2201;
	mov.b32 	%r2979, %f916;
	shl.b32 	%r6609, %r2979, 8;
	or.b32  	%r2980, %r6609, -2147483648;
	mov.b64 	%rd9873, 0;
	mov.b32 	%r20725, 0;
	mov.u64 	%rd9871, __cudart_i2opi_f;
	mov.u64 	%rd9872, %rd4;
$L__BB0_2197:
	.pragma "nounroll";
	ld.global.nc.u32 	%r6610, [%rd9871];
	mad.wide.u32 	%rd3579, %r6610, %r2980, %rd9873;
	shr.u64 	%rd9873, %rd3579, 32;
	st.local.u32 	[%rd9872], %rd3579;
	add.s32 	%r20725, %r20725, 1;
	add.s64 	%rd9872, %rd9872, 4;
	add.s64 	%rd9871, %rd9871, 4;
	setp.ne.s32 	%p148, %r20725, 6;
	@%p148 bra 	$L__BB0_2197;
	shr.u32 	%r6611, %r2979, 23;
	st.local.u32 	[%rd4+24], %rd9873;
	and.b32  	%r2983, %r6611, 31;
	and.b32  	%r6612, %r6611, 224;
	add.s32 	%r6613, %r6612, -128;
	shr.u32 	%r6614, %r6613, 5;
	mul.wide.u32 	%rd3580, %r6614, 4;
	sub.s64 	%rd1743, %rd4, %rd3580;
	ld.local.u32 	%r20726, [%rd1743+24];
	ld.local.u32 	%r20727, [%rd1743+20];
	setp.eq.s32 	%p149, %r2983, 0;
	@%p149 bra 	$L__BB0_2200;
	shf.l.wrap.b32 	%r20726, %r20727, %r20726, %r2983;
	ld.local.u32 	%r6615, [%rd1743+16];
	shf.l.wrap.b32 	%r20727, %r6615, %r20727, %r2983;
$L__BB0_2200:
	shr.u32 	%r6616, %r20726, 30;
	shf.l.wrap.b32 	%r6617, %r20727, %r20726, 2;
	shl.b32 	%r6618, %r20727, 2;
	shr.u32 	%r6619, %r6617, 31;
	add.s32 	%r6620, %r6619, %r6616;
	neg.s32 	%r6621, %r6620;
	setp.lt.s32 	%p150, %r2979, 0;
	selp.b32 	%r20728, %r6621, %r6620, %p150;
	xor.b32  	%r6622, %r6617, %r2979;
	shr.s32 	%r6623, %r6617, 31;
	xor.b32  	%r6624, %r6623, %r6617;
	xor.b32  	%r6625, %r6623, %r6618;
	cvt.u64.u32 	%rd3581, %r6624;
	shl.b64 	%rd3582, %rd3581, 32;
	cvt.u64.u32 	%rd3583, %r6625;
	or.b64  	%rd3584, %rd3582, %rd3583;
	cvt.rn.f64.s64 	%fd69, %rd3584;
	mul.f64 	%fd70, %fd69, 0d3BF921FB54442D19;
	cvt.rn.f32.f64 	%f2325, %fd70;
	neg.f32 	%f2326, %f2325;
	setp.lt.s32 	%p151, %r6622, 0;
	selp.f32 	%f11702, %f2326, %f2325, %p151;
	bra.uni 	$L__BB0_2202;
$L__BB0_2201:
	mov.f32 	%f2327, 0f00000000;
	mul.rn.f32 	%f11702, %f916, %f2327;
	mov.b32 	%r20728, 0;
$L__BB0_2202:
	setp.ltu.f32 	%p152, %f918, 0f47CE4780;
	add.s32 	%r6627, %r20728, 1;
	mul.rn.f32 	%f2329, %f11702, %f11702;
	and.b32  	%r6628, %r20728, 1;
	setp.eq.b32 	%p153, %r6628, 1;
	selp.f32 	%f2330, %f11702, 0f3F800000, %p153;
	fma.rn.f32 	%f2331, %f2329, %f2330, 0f00000000;
	fma.rn.f32 	%f2332, %f2329, 0f37CBAC00, 0fBAB607ED;
	selp.f32 	%f2333, 0fB94D4153, %f2332, %p153;
	selp.f32 	%f2334, 0f3C0885E4, 0f3D2AAABB, %p153;
	fma.rn.f32 	%f2335, %f2333, %f2329, %f2334;
	selp.f32 	%f2336, 0fBE2AAAA8, 0fBEFFFFFF, %p153;
	fma.rn.f32 	%f2337, %f2335, %f2329, %f2336;
	fma.rn.f32 	%f2338, %f2337, %f2331, %f2330;
	and.b32  	%r6629, %r6627, 2;
	setp.eq.s32 	%p154, %r6629, 0;
	mov.f32 	%f2339, 0f00000000;
	sub.f32 	%f2340, %f2339, %f2338;
	selp.f32 	%f2328, %f2338, %f2340, %p154;
	// begin inline asm
	{  cvt.rn.f16.f32 %rs441, %f2328;}

	// end inline asm
	@%p152 bra 	$L__BB0_2210;
	setp.eq.f32 	%p155, %f918, 0f7F800000;
	@%p155 bra 	$L__BB0_2209;
	mov.b32 	%r2992, %f916;
	shl.b32 	%r6631, %r2992, 8;
	or.b32  	%r2993, %r6631, -2147483648;
	mov.b64 	%rd9876, 0;
	mov.b32 	%r20729, 0;
	mov.u64 	%rd9874, __cudart_i2opi_f;
	mov.u64 	%rd9875, %rd3;
$L__BB0_2205:
	.pragma "nounroll";
	ld.global.nc.u32 	%r6632, [%rd9874];
	mad.wide.u32 	%rd3587, %r6632, %r2993, %rd9876;
	shr.u64 	%rd9876, %rd3587, 32;
	st.local.u32 	[%rd9875], %rd3587;
	add.s32 	%r20729, %r20729, 1;
	add.s64 	%rd9875, %rd9875, 4;
	add.s64 	%rd9874, %rd9874, 4;
	setp.ne.s32 	%p156, %r20729, 6;
	@%p156 bra 	$L__BB0_2205;
	shr.u32 	%r6633, %r2992, 23;
	st.local.u32 	[%rd3+24], %rd9876;
	and.b32  	%r2996, %r6633, 31;
	and.b32  	%r6634, %r6633, 224;
	add.s32 	%r6635, %r6634, -128;
	shr.u32 	%r6636, %r6635, 5;
	mul.wide.u32 	%rd3588, %r6636, 4;
	sub.s64 	%rd1750, %rd3, %rd3588;
	ld.local.u32 	%r20730, [%rd1750+24];
	ld.local.u32 	%r20731, [%rd1750+20];
	setp.eq.s32 	%p157, %r2996, 0;
	@%p157 bra 	$L__BB0_2208;
	shf.l.wrap.b32 	%r20730, %r20731, %r20730, %r2996;
	ld.local.u32 	%r6637, [%rd1750+16];
	shf.l.wrap.b32 	%r20731, %r6637, %r20731, %r2996;
$L__BB0_2208:
	shr.u32 	%r6638, %r20730, 30;
	shf.l.wrap.b32 	%r6639, %r20731, %r20730, 2;
	shl.b32 	%r6640, %r20731, 2;
	shr.u32 	%r6641, %r6639, 31;
	add.s32 	%r6642, %r6641, %r6638;
	neg.s32 	%r6643, %r6642;
	setp.lt.s32 	%p158, %r2992, 0;
	selp.b32 	%r20732, %r6643, %r6642, %p158;
	xor.b32  	%r6644, %r6639, %r2992;
	shr.s32 	%r6645, %r6639, 31;
	xor.b32  	%r6646, %r6645, %r6639;
	xor.b32  	%r6647, %r6645, %r6640;
	cvt.u64.u32 	%rd3589, %r6646;
	shl.b64 	%rd3590, %rd3589, 32;
	cvt.u64.u32 	%rd3591, %r6647;
	or.b64  	%rd3592, %rd3590, %rd3591;
	cvt.rn.f64.s64 	%fd71, %rd3592;
	mul.f64 	%fd72, %fd71, 0d3BF921FB54442D19;
	cvt.rn.f32.f64 	%f2341, %fd72;
	neg.f32 	%f2342, %f2341;
	setp.lt.s32 	%p159, %r6644, 0;
	selp.f32 	%f11703, %f2342, %f2341, %p159;
	bra.uni 	$L__BB0_2210;
$L__BB0_2209:
	mov.f32 	%f2343, 0f00000000;
	mul.rn.f32 	%f11703, %f916, %f2343;
	mov.b32 	%r20732, 0;
$L__BB0_2210:
	mul.rn.f32 	%f2345, %f11703, %f11703;
	and.b32  	%r6649, %r20732, 1;
	setp.eq.b32 	%p160, %r6649, 1;
	selp.f32 	%f2346, 0f3F800000, %f11703, %p160;
	fma.rn.f32 	%f2347, %f2345, %f2346, 0f00000000;
	fma.rn.f32 	%f2348, %f2345, 0f37CBAC00, 0fBAB607ED;
	selp.f32 	%f2349, %f2348, 0fB94D4153, %p160;
	selp.f32 	%f2350, 0f3D2AAABB, 0f3C0885E4, %p160;
	fma.rn.f32 	%f2351, %f2349, %f2345, %f2350;
	selp.f32 	%f2352, 0fBEFFFFFF, 0fBE2AAAA8, %p160;
	fma.rn.f32 	%f2353, %f2351, %f2345, %f2352;
	fma.rn.f32 	%f2354, %f2353, %f2347, %f2346;
	and.b32  	%r6650, %r20732, 2;
	setp.eq.s32 	%p161, %r6650, 0;
	mov.f32 	%f2355, 0f00000000;
	sub.f32 	%f2356, %f2355, %f2354;
	selp.f32 	%f2357, %f2354, %f2356, %p161;
	neg.f32 	%f2344, %f2357;
	// begin inline asm
	{  cvt.rn.f16.f32 %rs442, %f2344;}

	// end inline asm
	add.s64 	%rd1751, %rd1735, %rd1622;
	ld.global.u16 	%rs450, [%rd1751];
	add.s64 	%rd1752, %rd1736, %rd1622;
	ld.global.u16 	%rs444, [%rd1752];
	// begin inline asm
	{mul.f16 %rs443,%rs444,%rs442;
}
	// end inline asm
	// begin inline asm
	{mul.f16 %rs446,%rs269,%rs443;
}
	// end inline asm
	// begin inline asm
	{fma.rn.f16 %rs449,%rs450,%rs441,%rs446;
}
	// end inline asm
	st.shared.u16 	[%r2761+288], %rs449;
	// begin inline asm
	{mul.f16 %rs453,%rs444,%rs441;
}
	// end inline asm
	// begin inline asm
	{fma.rn.f16 %rs456,%rs450,%rs442,%rs453;
}
	// end inline asm
	st.shared.u16 	[%r2761+8480], %rs456;
	mul.f64 	%fd73, %fd3, 0d404F6A7A2955385E;
	div.rn.f64 	%fd74, %fd73, %fd2;
	cvt.rn.f32.f64 	%f925, %fd74;
	mul.f32 	%f2358, %f925, 0f3F22F983;
	cvt.rni.s32.f32 	%r20740, %f2358;
	cvt.rn.f32.s32 	%f2359, %r20740;
	fma.rn.f32 	%f2360, %f2359, 0fBFC90FDA, %f925;
	fma.rn.f32 	%f2361, %f2359, 0fB3A22168, %f2360;
	fma.rn.f32 	%f11705, %f2359, 0fA7C234C5, %f2361;
	abs.f32 	%f927, %f925;
	setp.ltu.f32 	%p162, %f927, 0f47CE4780;
	mov.u32 	%r20736, %r20740;
	mov.f32 	%f11704, %f11705;
	@%p162 bra 	$L__BB0_2218;
	setp.eq.f32 	%p163, %f927, 0f7F800000;
	@%p163 bra 	$L__BB0_2217;
	mov.b32 	%r3006, %f925;
	shl.b32 	%r6652, %r3006, 8;
	or.b32  	%r3007, %r6652, -2147483648;
	mov.b64 	%rd9879, 0;
	mov.b32 	%r20733, 0;
	mov.u64 	%rd9877, __cudart_i2opi_f;
	mov.u64 	%rd9878, %rd4;
$L__BB0_2213:
	.pragma "nounroll";
	ld.global.nc.u32 	%r6653, [%rd9877];
	mad.wide.u32 	%rd3595, %r6653, %r3007, %rd9879;
	shr.u64 	%rd9879, %rd3595, 32;
	st.local.u32 	[%rd9878], %rd3595;
	add.s32 	%r20733, %r20733, 1;
	add.s64 	%rd9878, %rd9878, 4;
	add.s64 	%rd9877, %rd9877, 4;
	setp.ne.s32 	%p164, %r20733, 6;
	@%p164 bra 	$L__BB0_2213;
	shr.u32 	%r6654, %r3006, 23;
	st.local.u32 	[%rd4+24], %rd9879;
	and.b32  	%r3010, %r6654, 31;
	and.b32  	%r6655, %r6654, 224;
	add.s32 	%r6656, %r6655, -128;
	shr.u32 	%r6657, %r6656, 5;
	mul.wide.u32 	%rd3596, %r6657, 4;
	sub.s64 	%rd1759, %rd4, %rd3596;
	ld.local.u32 	%r20734, [%rd1759+24];
	ld.local.u32 	%r20735, [%rd1759+20];
	setp.eq.s32 	%p165, %r3010, 0;
	@%p165 bra 	$L__BB0_2216;
	shf.l.wrap.b32 	%r20734, %r20735, %r20734, %r3010;
	ld.local.u32 	%r6658, [%rd1759+16];
	shf.l.wrap.b32 	%r20735, %r6658, %r20735, %r3010;
$L__BB0_2216:
	shr.u32 	%r6659, %r20734, 30;
	shf.l.wrap.b32 	%r6660, %r20735, %r20734, 2;
	shl.b32 	%r6661, %r20735, 2;
	shr.u32 	%r6662, %r6660, 31;
	add.s32 	%r6663, %r6662, %r6659;
	neg.s32 	%r6664, %r6663;
	setp.lt.s32 	%p166, %r3006, 0;
	selp.b32 	%r20736, %r6664, %r6663, %p166;
	xor.b32  	%r6665, %r6660, %r3006;
	shr.s32 	%r6666, %r6660, 31;
	xor.b32  	%r6667, %r6666, %r6660;
	xor.b32  	%r6668, %r6666, %r6661;
	cvt.u64.u32 	%rd3597, %r6667;
	shl.b64 	%rd3598, %rd3597, 32;
	cvt.u64.u32 	%rd3599, %r6668;
	or.b64  	%rd3600, %rd3598, %rd3599;
	cvt.rn.f64.s64 	%fd75, %rd3600;
	mul.f64 	%fd76, %fd75, 0d3BF921FB54442D19;
	cvt.rn.f32.f64 	%f2362, %fd76;
	neg.f32 	%f2363, %f2362;
	setp.lt.s32 	%p167, %r6665, 0;
	selp.f32 	%f11704, %f2363, %f2362, %p167;
	bra.uni 	$L__BB0_2218;
$L__BB0_2217:
	mov.f32 	%f2364, 0f00000000;
	mul.rn.f32 	%f11704, %f925, %f2364;
	mov.b32 	%r20736, 0;
$L__BB0_2218:
	setp.ltu.f32 	%p168, %f927, 0f47CE4780;
	add.s32 	%r6670, %r20736, 1;
	mul.rn.f32 	%f2366, %f11704, %f11704;
	and.b32  	%r6671, %r20736, 1;
	setp.eq.b32 	%p169, %r6671, 1;
	selp.f32 	%f2367, %f11704, 0f3F800000, %p169;
	fma.rn.f32 	%f2368, %f2366, %f2367, 0f00000000;
	fma.rn.f32 	%f2369, %f2366, 0f37CBAC00, 0fBAB607ED;
	selp.f32 	%f2370, 0fB94D4153, %f2369, %p169;
	selp.f32 	%f2371, 0f3C0885E4, 0f3D2AAABB, %p169;
	fma.rn.f32 	%f2372, %f2370, %f2366, %f2371;
	selp.f32 	%f2373, 0fBE2AAAA8, 0fBEFFFFFF, %p169;
	fma.rn.f32 	%f2374, %f2372, %f2366, %f2373;
	fma.rn.f32 	%f2375, %f2374, %f2368, %f2367;
	and.b32  	%r6672, %r6670, 2;
	setp.eq.s32 	%p170, %r6672, 0;
	mov.f32 	%f2376, 0f00000000;
	sub.f32 	%f2377, %f2376, %f2375;
	selp.f32 	%f2365, %f2375, %f2377, %p170;
	// begin inline asm
	{  cvt.rn.f16.f32 %rs460, %f2365;}

	// end inline asm
	@%p168 bra 	$L__BB0_2226;
	setp.eq.f32 	%p171, %f927, 0f7F800000;
	@%p171 bra 	$L__BB0_2225;
	mov.b32 	%r3019, %f925;
	shl.b32 	%r6674, %r3019, 8;
	or.b32  	%r3020, %r6674, -2147483648;
	mov.b64 	%rd9882, 0;
	mov.b32 	%r20737, 0;
	mov.u64 	%rd9880, __cudart_i2opi_f;
	mov.u64 	%rd9881, %rd3;
$L__BB0_2221:
	.pragma "nounroll";
	ld.global.nc.u32 	%r6675, [%rd9880];
	mad.wide.u32 	%rd3603, %r6675, %r3020, %rd9882;
	shr.u64 	%rd9882, %rd3603, 32;
	st.local.u32 	[%rd9881], %rd3603;
	add.s32 	%r20737, %r20737, 1;
	add.s64 	%rd9881, %rd9881, 4;
	add.s64 	%rd9880, %rd9880, 4;
	setp.ne.s32 	%p172, %r20737, 6;
	@%p172 bra 	$L__BB0_2221;
	shr.u32 	%r6676, %r3019, 23;
	st.local.u32 	[%rd3+24], %rd9882;
	and.b32  	%r3023, %r6676, 31;
	and.b32  	%r6677, %r6676, 224;
	add.s32 	%r6678, %r6677, -128;
	shr.u32 	%r6679, %r6678, 5;
	mul.wide.u32 	%rd3604, %r6679, 4;
	sub.s64 	%rd1766, %rd3, %rd3604;
	ld.local.u32 	%r20738, [%rd1766+24];
	ld.local.u32 	%r20739, [%rd1766+20];
	setp.eq.s32 	%p173, %r3023, 0;
	@%p173 bra 	$L__BB0_2224;
	shf.l.wrap.b32 	%r20738, %r20739, %r20738, %r3023;
	ld.local.u32 	%r6680, [%rd1766+16];
	shf.l.wrap.b32 	%r20739, %r6680, %r20739, %r3023;
$L__BB0_2224:
	shr.u32 	%r6681, %r20738, 30;
	shf.l.wrap.b32 	%r6682, %r20739, %r20738, 2;
	shl.b32 	%r6683, %r20739, 2;
	shr.u32 	%r6684, %r6682, 31;
	add.s32 	%r6685, %r6684, %r6681;
	neg.s32 	%r6686, %r6685;
	setp.lt.s32 	%p174, %r3019, 0;
	selp.b32 	%r20740, %r6686, %r6685, %p174;
	xor.b32  	%r6687, %r6682, %r3019;
	shr.s32 	%r6688, %r6682, 31;
	xor.b32  	%r6689, %r6688, %r6682;
	xor.b32  	%r6690, %r6688, %r6683;
	cvt.u64.u32 	%rd3605, %r6689;
	shl.b64 	%rd3606, %rd3605, 32;
	cvt.u64.u32 	%rd3607, %r6690;
	or.b64  	%rd3608, %rd3606, %rd3607;
	cvt.rn.f64.s64 	%fd77, %rd3608;
	mul.f64 	%fd78, %fd77, 0d3BF921FB54442D19;
	cvt.rn.f32.f64 	%f2378, %fd78;
	neg.f32 	%f2379, %f2378;
	setp.lt.s32 	%p175, %r6687, 0;
	selp.f32 	%f11705, %f2379, %f2378, %p175;
	bra.uni 	$L__BB0_2226;
$L__BB0_2225:
	mov.f32 	%f2380, 0f00000000;
	mul.rn.f32 	%f11705, %f925, %f2380;
	mov.b32 	%r20740, 0;
$L__BB0_2226:
	mul.rn.f32 	%f2382, %f11705, %f11705;
	and.b32  	%r6692, %r20740, 1;
	setp.eq.b32 	%p176, %r6692, 1;
	selp.f32 	%f2383, 0f3F800000, %f11705, %p176;
	fma.rn.f32 	%f2384, %f2382, %f2383, 0f00000000;
	fma.rn.f32 	%f2385, %f2382, 0f37CBAC00, 0fBAB607ED;
	selp.f32 	%f2386, %f2385, 0fB94D4153, %p176;
	selp.f32 	%f2387, 0f3D2AAABB, 0f3C0885E4, %p176;
	fma.rn.f32 	%f2388, %f2386, %f2382, %f2387;
	selp.f32 	%f2389, 0fBEFFFFFF, 0fBE2AAAA8, %p176;
	fma.rn.f32 	%f2390, %f2388, %f2382, %f2389;
	fma.rn.f32 	%f2391, %f2390, %f2384, %f2383;
	and.b32  	%r6693, %r20740, 2;
	setp.eq.s32 	%p177, %r6693, 0;
	mov.f32 	%f2392, 0f00000000;
	sub.f32 	%f2393, %f2392, %f2391;
	selp.f32 	%f2394, %f2391, %f2393, %p177;
	neg.f32 	%f2381, %f2394;
	// begin inline asm
	{  cvt.rn.f16.f32 %rs461, %f2381;}

	// end inline asm
	add.s64 	%rd1767, %rd1751, %rd1622;
	ld.global.u16 	%rs469, [%rd1767];
	add.s64 	%rd1768, %rd1752, %rd1622;
	ld.global.u16 	%rs463, [%rd1768];
	// begin inline asm
	{mul.f16 %rs462,%rs463,%rs461;
}
	// end inline asm
	// begin inline asm
	{mul.f16 %rs465,%rs269,%rs462;
}
	// end inline asm
	// begin inline asm
	{fma.rn.f16 %rs468,%rs469,%rs460,%rs465;
}
	// end inline asm
	st.shared.u16 	[%r2761+320], %rs468;
	// begin inline asm
	{mul.f16 %rs472,%rs463,%rs460;
}
	// end inline asm
	// begin inline asm
	{fma.rn.f16 %rs475,%rs469,%rs461,%rs472;
}
	// end inline asm
	st.shared.u16 	[%r2761+8512], %rs475;
	mul.f64 	%fd79, %fd3, 0d4051475CC9EEDF00;
	div.rn.f64 	%fd80, %fd79, %fd2;
	cvt.rn.f32.f64 	%f934, %fd80;
	mul.f32 	%f2395, %f934, 0f3F22F983;
	cvt.rni.s32.f32 	%r20748, %f2395;
	cvt.rn.f32.s32 	%f2396, %r20748;
	fma.rn.f32 	%f2397, %f2396, 0fBFC90FDA, %f934;
	fma.rn.f32 	%f2398, %f2396, 0fB3A22168, %f2397;
	fma.rn.f32 	%f11707, %f2396, 0fA7C234C5, %f2398;
	abs.f32 	%f936, %f934;
	setp.ltu.f32 	%p178, %f936, 0f47CE4780;
	mov.u32 	%r20744, %r20748;
	mov.f32 	%f11706, %f11707;
	@%p178 bra 	$L__BB0_2234;
	setp.eq.f32 	%p179, %f936, 0f7F800000;
	@%p179 bra 	$L__BB0_2233;
	mov.b32 	%r3033, %f934;
	shl.b32 	%r6695, %r3033, 8;
	or.b32  	%r3034, %r6695, -2147483648;
	mov.b64 	%rd9885, 0;
	mov.b32 	%r20741, 0;
	mov.u64 	%rd9883, __cudart_i2opi_f;
	mov.u64 	%rd9884, %rd4;
$L__BB0_2229:
	.pragma "nounroll";
	ld.global.nc.u32 	%r6696, [%rd9883];
	mad.wide.u32 	%rd3611, %r6696, %r3034, %rd9885;
	shr.u64 	%rd9885, %rd3611, 32;
	st.local.u32 	[%rd9884], %rd3611;
	add.s32 	%r20741, %r20741, 1;
	add.s64 	%rd9884, %rd9884, 4;
	add.s64 	%rd9883, %rd9883, 4;
	setp.ne.s32 	%p180, %r20741, 6;
	@%p180 bra 	$L__BB0_2229;
	shr.u32 	%r6697, %r3033, 23;
	st.local.u32 	[%rd4+24], %rd9885;
	and.b32  	%r3037, %r6697, 31;
	and.b32  	%r6698, %r6697, 224;
	add.s32 	%r6699, %r6698, -128;
	shr.u32 	%r6700, %r6699, 5;
	mul.wide.u32 	%rd3612, %r6700, 4;
	sub.s64 	%rd1775, %rd4, %rd3612;
	ld.local.u32 	%r20742, [%rd1775+24];
	ld.local.u32 	%r20743, [%rd1775+20];
	setp.eq.s32 	%p181, %r3037, 0;
	@%p181 bra 	$L__BB0_2232;
	shf.l.wrap.b32 	%r20742, %r20743, %r20742, %r3037;
	ld.local.u32 	%r6701, [%rd1775+16];
	shf.l.wrap.b32 	%r20743, %r6701, %r20743, %r3037;
$L__BB0_2232:
	shr.u32 	%r6702, %r20742, 30;
	shf.l.wrap.b32 	%r6703, %r20743, %r20742, 2;
	shl.b32 	%r6704, %r20743, 2;
	shr.u32 	%r6705, %r6703, 31;
	add.s32 	%r6706, %r6705, %r6702;
	neg.s32 	%r6707, %r6706;
	setp.lt.s32 	%p182, %r3033, 0;
	selp.b32 	%r20744, %r6707, %r6706, %p182;
	xor.b32  	%r6708, %r6703, %r3033;
	shr.s32 	%r6709, %r6703, 31;
	xor.b32  	%r6710, %r6709, %r6703;
	xor.b32  	%r6711, %r6709, %r6704;
	cvt.u64.u32 	%rd3613, %r6710;
	shl.b64 	%rd3614, %rd3613, 32;
	cvt.u64.u32 	%rd3615, %r6711;
	or.b64  	%rd3616, %rd3614, %rd3615;
	cvt.rn.f64.s64 	%fd81, %rd3616;
	mul.f64 	%fd82, %fd81, 0d3BF921FB54442D19;
	cvt.rn.f32.f64 	%f2399, %fd82;
	neg.f32 	%f2400, %f2399;
	setp.lt.s32 	%p183, %r6708, 0;
	selp.f32 	%f11706, %f2400, %f2399, %p183;
	bra.uni 	$L__BB0_2234;
$L__BB0_2233:
	mov.f32 	%f2401, 0f00000000;
	mul.rn.f32 	%f11706, %f934, %f2401;
	mov.b32 	%r20744, 0;
$L__BB0_2234:
	setp.ltu.f32 	%p184, %f936, 0f47CE4780;
	add.s32 	%r6713, %r20744, 1;
	mul.rn.f32 	%f2403, %f11706, %f11706;
	and.b32  	%r6714, %r20744, 1;
	setp.eq.b32 	%p185, %r6714, 1;
	selp.f32 	%f2404, %f11706, 0f3F800000, %p185;
	fma.rn.f32 	%f2405, %f2403, %f2404, 0f00000000;
	fma.rn.f32 	%f2406, %f2403, 0f37CBAC00, 0fBAB607ED;
	selp.f32 	%f2407, 0fB94D4153, %f2406, %p185;
	selp.f32 	%f2408, 0f3C0885E4, 0f3D2AAABB, %p185;
	fma.rn.f32 	%f2409, %f2407, %f2403, %f2408;
	selp.f32 	%f2410, 0fBE2AAAA8, 0fBEFFFFFF, %p185;
	fma.rn.f32 	%f2411, %f2409, %f2403, %f2410;
	fma.rn.f32 	%f2412, %f2411, %f2405, %f2404;
	and.b32  	%r6715, %r6713, 2;
	setp.eq.s32 	%p186, %r6715, 0;
	mov.f32 	%f2413, 0f00000000;
	sub.f32 	%f2414, %f2413, %f2412;
	selp.f32 	%f2402, %f2412, %f2414, %p186;
	// begin inline asm
	{  cvt.rn.f16.f32 %rs479, %f2402;}

	// end inline asm
	@%p184 bra 	$L__BB0_2242;
	setp.eq.f32 	%p187, %f936, 0f7F800000;
	@%p187 bra 	$L__BB0_2241;
	mov.b32 	%r3046, %f934;
	shl.b32 	%r6717, %r3046, 8;
	or.b32  	%r3047, %r6717, -2147483648;
	mov.b64 	%rd9888, 0;
	mov.b32 	%r20745, 0;
	mov.u64 	%rd9886, __cudart_i2opi_f;
	mov.u64 	%rd9887, %rd3;
$L__BB0_2237:
	.pragma "nounroll";
	ld.global.nc.u32 	%r6718, [%rd9886];
	mad.wide.u32 	%rd3619, %r6718, %r3047, %rd9888;
	shr.u64 	%rd9888, %rd3619, 32;
	st.local.u32 	[%rd9887], %rd3619;
	add.s32 	%r20745, %r20745, 1;
	add.s64 	%rd9887, %rd9887, 4;
	add.s64 	%rd9886, %rd9886, 4;
	setp.ne.s32 	%p188, %r20745, 6;
	@%p188 bra 	$L__BB0_2237;
	shr.u32 	%r6719, %r3046, 23;
	st.local.u32 	[%rd3+24], %rd9888;
	and.b32  	%r3050, %r6719, 31;
	and.b32  	%r6720, %r6719, 224;
	add.s32 	%r6721, %r6720, -128;
	shr.u32 	%r6722, %r6721, 5;
	mul.wide.u32 	%rd3620, %r6722, 4;
	sub.s64 	%rd1782, %rd3, %rd3620;
	ld.local.u32 	%r20746, [%rd1782+24];
	ld.local.u32 	%r20747, [%rd1782+20];
	setp.eq.s32 	%p189, %r3050, 0;
	@%p189 bra 	$L__BB0_2240;
	shf.l.wrap.b32 	%r20746, %r20747, %r20746, %r3050;
	ld.local.u32 	%r6723, [%rd1782+16];
	shf.l.wrap.b32 	%r20747, %r6723, %r20747, %r3050;
$L__BB0_2240:
	shr.u32 	%r6724, %r20746, 30;
	shf.l.wrap.b32 	%r6725, %r20747, %r20746, 2;
	shl.b32 	%r6726, %r20747, 2;
	shr.u32 	%r6727, %r6725, 31;
	add.s32 	%r6728, %r6727, %r6724;
	neg.s32 	%r6729, %r6728;
	setp.lt.s32 	%p190, %r3046, 0;
	selp.b32 	%r20748, %r6729, %r6728, %p190;
	xor.b32  	%r6730, %r6725, %r3046;
	shr.s32 	%r6731, %r6725, 31;
	xor.b32  	%r6732, %r6731, %r6725;
	xor.b32  	%r6733, %r6731, %r6726;
	cvt.u64.u32 	%rd3621, %r6732;
	shl.b64 	%rd3622, %rd3621, 32;
	cvt.u64.u32 	%rd3623, %r6733;
	or.b64  	%rd3624, %rd3622, %rd3623;
	cvt.rn.f64.s64 	%fd83, %rd3624;
	mul.f64 	%fd84, %fd83, 0d3BF921FB54442D19;
	cvt.rn.f32.f64 	%f2415, %fd84;
	neg.f32 	%f2416, %f2415;
	setp.lt.s32 	%p191, %r6730, 0;
	selp.f32 	%f11707, %f2416, %f2415, %p191;
	bra.uni 	$L__BB0_2242;
$L__BB0_2241:
	mov.f32 	%f2417, 0f00000000;
	mul.rn.f32 	%f11707, %f934, %f2417;
	mov.b32 	%r20748, 0;
$L__BB0_2242:
	mul.rn.f32 	%f2419, %f11707, %f11707;
	and.b32  	%r6735, %r20748, 1;
	setp.eq.b32 	%p192, %r6735, 1;
	selp.f32 	%f2420, 0f3F800000, %f11707, %p192;
	fma.rn.f32 	%f2421, %f2419, %f2420, 0f00000000;
	fma.rn.f32 	%f2422, %f2419, 0f37CBAC00, 0fBAB607ED;
	selp.f32 	%f2423, %f2422, 0fB94D4153, %p192;
	selp.f32 	%f2424, 0f3D2AAABB, 0f3C0885E4, %p192;
	fma.rn.f32 	%f2425, %f2423, %f2419, %f2424;
	selp.f32 	%f2426, 0fBEFFFFFF, 0fBE2AAAA8, %p192;
	fma.rn.f32 	%f2427, %f2425, %f2419, %f2426;
	fma.rn.f32 	%f2428, %f2427, %f2421, %f2420;
	and.b32  	%r6736, %r20748, 2;
	setp.eq.s32 	%p193, %r6736, 0;
	mov.f32 	%f2429, 0f00000000;
	sub.f32 	%f2430, %f2429, %f2428;
	selp.f32 	%f2431, %f2428, %f2430, %p193;
	neg.f32 	%f2418, %f2431;
	// begin inline asm
	{  cvt.rn.f16.f32 %rs480, %f2418;}

	// end inline asm
	add.s64 	%rd1783, %rd1767, %rd1622;
	ld.global.u16 	%rs488, [%rd1783];
	add.s64 	%rd1784, %rd1768, %rd1622;
	ld.global.u16 	%rs482, [%rd1784];
	// begin inline asm
	{mul.f16 %rs481,%rs482,%rs480;
}
	// end inline asm
	// begin inline asm
	{mul.f16 %rs484,%rs269,%rs481;
}
	// end inline asm
	// begin inline asm
	{fma.rn.f16 %rs487,%rs488,%rs479,%rs484;
}
	// end inline asm
	st.shared.u16 	[%r2761+352], %rs487;
	// begin inline asm
	{mul.f16 %rs491,%rs482,%rs479;
}
	// end inline asm
	// begin inline asm
	{fma.rn.f16 %rs494,%rs488,%rs480,%rs491;
}
	// end inline asm
	st.shared.u16 	[%r2761+8544], %rs494;
	mul.f64 	%fd85, %fd3, 0d4052D97C7F3321D2;
	div.rn.f64 	%fd86, %fd85, %fd2;
	cvt.rn.f32.f64 	%f943, %fd86;
	mul.f32 	%f2432, %f943, 0f3F22F983;
	cvt.rni.s32.f32 	%r20756, %f2432;
	cvt.rn.f32.s32 	%f2433, %r20756;
	fma.rn.f32 	%f2434, %f2433, 0fBFC90FDA, %f943;
	fma.rn.f32 	%f2435, %f2433, 0fB3A22168, %f2434;
	fma.rn.f32 	%f11709, %f2433, 0fA7C234C5, %f2435;
	abs.f32 	%f945, %f943;
	setp.ltu.f32 	%p194, %f945, 0f47CE4780;
	mov.u32 	%r20752, %r20756;
	mov.f32 	%f11708, %f11709;
	@%p194 bra 	$L__BB0_2250;
	setp.eq.f32 	%p195, %f945, 0f7F800000;
	@%p195 bra 	$L__BB0_2249;
	mov.b32 	%r3060, %f943;
	shl.b32 	%r6738, %r3060, 8;
	or.b32  	%r3061, %r6738, -2147483648;
	mov.b64 	%rd9891, 0;
	mov.b32 	%r20749, 0;
	mov.u64 	%rd9889, __cudart_i2opi_f;
	mov.u64 	%rd9890, %rd4;
$L__BB0_2245:
	.pragma "nounroll";
	ld.global.nc.u32 	%r6739, [%rd9889];
	mad.wide.u32 	%rd3627, %r6739, %r3061, %rd9891;
	shr.u64 	%rd9891, %rd3627, 32;
	st.local.u32 	[%rd9890], %rd3627;
	add.s32 	%r20749, %r20749, 1;
	add.s64 	%rd9890, %rd9890, 4;
	add.s64 	%rd9889, %rd9889, 4;
	setp.ne.s32 	%p196, %r20749, 6;
	@%p196 bra 	$L__BB0_2245;
	shr.u32 	%r6740, %r3060, 23;
	st.local.u32 	[%rd4+24], %rd9891;
	and.b32  	%r3064, %r6740, 31;
	and.b32  	%r6741, %r6740, 224;
	add.s32 	%r6742, %r6741, -128;
	shr.u32 	%r6743, %r6742, 5;
	mul.wide.u32 	%rd3628, %r6743, 4;
	sub.s64 	%rd1791, %rd4, %rd3628;
	ld.local.u32 	%r20750, [%rd1791+24];
	ld.local.u32 	%r20751, [%rd1791+20];
	setp.eq.s32 	%p197, %r3064, 0;
	@%p197 bra 	$L__BB0_2248;
	shf.l.wrap.b32 	%r20750, %r20751, %r20750, %r3064;
	ld.local.u32 	%r6744, [%rd1791+16];
	shf.l.wrap.b32 	%r20751, %r6744, %r20751, %r3064;
$L__BB0_2248:
	shr.u32 	%r6745, %r20750, 30;
	shf.l.wrap.b32 	%r6746, %r20751, %r20750, 2;
	shl.b32 	%r6747, %r20751, 2;
	shr.u32 	%r6748, %r6746, 31;
	add.s32 	%r6749, %r6748, %r6745;
	neg.s32 	%r6750, %r6749;
	setp.lt.s32 	%p198, %r3060, 0;
	selp.b32 	%r20752, %r6750, %r6749, %p198;
	xor.b32  	%r6751, %r6746, %r3060;
	shr.s32 	%r6752, %r6746, 31;
	xor.b32  	%r6753, %r6752, %r6746;
	xor.b32  	%r6754, %r6752, %r6747;
	cvt.u64.u32 	%rd3629, %r6753;
	shl.b64 	%rd3630, %rd3629, 32;
	cvt.u64.u32 	%rd3631, %r6754;
	or.b64  	%rd3632, %rd3630, %rd3631;
	cvt.rn.f64.s64 	%fd87, %rd3632;
	mul.f64 	%fd88, %fd87, 0d3BF921FB54442D19;
	cvt.rn.f32.f64 	%f2436, %fd88;
	neg.f32 	%f2437, %f2436;
	setp.lt.s32 	%p199, %r6751, 0;
	selp.f32 	%f11708, %f2437, %f2436, %p199;
	bra.uni 	$L__BB0_2250;
$L__BB0_2249:
	mov.f32 	%f2438, 0f00000000;
	mul.rn.f32 	%f11708, %f943, %f2438;
	mov.b32 	%r20752, 0;
$L__BB0_2250:
	setp.ltu.f32 	%p200, %f945, 0f47CE4780;
	add.s32 	%r6756, %r20752, 1;
	mul.rn.f32 	%f2440, %f11708, %f11708;
	and.b32  	%r6757, %r20752, 1;
	setp.eq.b32 	%p201, %r6757, 1;
	selp.f32 	%f2441, %f11708, 0f3F800000, %p201;
	fma.rn.f32 	%f2442, %f2440, %f2441, 0f00000000;
	fma.rn.f32 	%f2443, %f2440, 0f37CBAC00, 0fBAB607ED;
	selp.f32 	%f2444, 0fB94D4153, %f2443, %p201;
	selp.f32 	%f2445, 0f3C0885E4, 0f3D2AAABB, %p201;
	fma.rn.f32 	%f2446, %f2444, %f2440, %f2445;
	selp.f32 	%f2447, 0fBE2AAAA8, 0fBEFFFFFF, %p201;
	fma.rn.f32 	%f2448, %f2446, %f2440, %f2447;
	fma.rn.f32 	%f2449, %f2448, %f2442, %f2441;
	and.b32  	%r6758, %r6756, 2;
	setp.eq.s32 	%p202, %r6758, 0;
	mov.f32 	%f2450, 0f00000000;
	sub.f32 	%f2451, %f2450, %f2449;
	selp.f32 	%f2439, %f2449, %f2451, %p202;
	// begin inline asm
	{  cvt.rn.f16.f32 %rs498, %f2439;}

	// end inline asm
	@%p200 bra 	$L__BB0_2258;
	setp.eq.f32 	%p203, %f945, 0f7F800000;
	@%p203 bra 	$L__BB0_2257;
	mov.b32 	%r3073, %f943;
	shl.b32 	%r6760, %r3073, 8;
	or.b32  	%r3074, %r6760, -2147483648;
	mov.b64 	%rd9894, 0;
	mov.b32 	%r20753, 0;
	mov.u64 	%rd9892, __cudart_i2opi_f;
	mov.u64 	%rd9893, %rd3;
$L__BB0_2253:
	.pragma "nounroll";
	ld.global.nc.u32 	%r6761, [%rd9892];
	mad.wide.u32 	%rd3635, %r6761, %r3074, %rd9894;
	shr.u64 	%rd9894, %rd3635, 32;
	st.local.u32 	[%rd9893], %rd3635;
	add.s32 	%r20753, %r20753, 1;
	add.s64 	%rd9893, %rd9893, 4;
	add.s64 	%rd9892, %rd9892, 4;
	setp.ne.s32 	%p204, %r20753, 6;
	@%p204 bra 	$L__BB0_2253;
	shr.u32 	%r6762, %r3073, 23;
	st.local.u32 	[%rd3+24], %rd9894;
	and.b32  	%r3077, %r6762, 31;
	and.b32  	%r6763, %r6762, 224;
	add.s32 	%r6764, %r6763, -128;
	shr.u32 	%r6765, %r6764, 5;
	mul.wide.u32 	%rd3636, %r6765, 4;
	sub.s64 	%rd1798, %rd3, %rd3636;
	ld.local.u32 	%r20754, [%rd1798+24];
	ld.local.u32 	%r20755, [%rd1798+20];
	setp.eq.s32 	%p205, %r3077, 0;
	@%p205 bra 	$L__BB0_2256;
	shf.l.wrap.b32 	%r20754, %r20755, %r20754, %r3077;
	ld.local.u32 	%r6766, [%rd1798+16];
	shf.l.wrap.b32 	%r20755, %r6766, %r20755, %r3077;
$L__BB0_2256:
	shr.u32 	%r6767, %r20754, 30;
	shf.l.wrap.b32 	%r6768, %r20755, %r20754, 2;
	shl.b32 	%r6769, %r20755, 2;
	shr.u32 	%r6770, %r6768, 31;
	add.s32 	%r6771, %r6770, %r6767;
	neg.s32 	%r6772, %r6771;
	setp.lt.s32 	%p206, %r3073, 0;
	selp.b32 	%r20756, %r6772, %r6771, %p206;
	xor.b32  	%r6773, %r6768, %r3073;
	shr.s32 	%r6774, %r6768, 31;
	xor.b32  	%r6775, %r6774, %r6768;
	xor.b32  	%r6776, %r6774, %r6769;
	cvt.u64.u32 	%rd3637, %r6775;
	shl.b64 	%rd3638, %rd3637, 32;
	cvt.u64.u32 	%rd3639, %r6776;
	or.b64  	%rd3640, %rd3638, %rd3639;
	cvt.rn.f64.s64 	%fd89, %rd3640;
	mul.f64 	%fd90, %fd89, 0d3BF921FB54442D19;
	cvt.rn.f32.f64 	%f2452, %fd90;
	neg.f32 	%f2453, %f2452;
	setp.lt.s32 	%p207, %r6773, 0;
	selp.f32 	%f11709, %f2453, %f2452, %p207;
	bra.uni 	$L__BB0_2258;
$L__BB0_2257:
	mov.f32 	%f2454, 0f00000000;
	mul.rn.f32 	%f11709, %f943, %f2454;
	mov.b32 	%r20756, 0;
$L__BB0_2258:
	mul.rn.f32 	%f2456, %f11709, %f11709;
	and.b32  	%r6778, %r20756, 1;
	setp.eq.b32 	%p208, %r6778, 1;
	selp.f32 	%f2457, 0f3F800000, %f11709, %p208;
	fma.rn.f32 	%f2458, %f2456, %f2457, 0f00000000;
	fma.rn.f32 	%f2459, %f2456, 0f37CBAC00, 0fBAB607ED;
	selp.f32 	%f2460, %f2459, 0fB94D4153, %p208;
	selp.f32 	%f2461, 0f3D2AAABB, 0f3C0885E4, %p208;
	fma.rn.f32 	%f2462, %f2460, %f2456, %f2461;
	selp.f32 	%f2463, 0fBEFFFFFF, 0fBE2AAAA8, %p208;
	fma.rn.f32 	%f2464, %f2462, %f2456, %f2463;
	fma.rn.f32 	%f2465, %f2464, %f2458, %f2457;
	and.b32  	%r6779, %r20756, 2;
	setp.eq.s32 	%p209, %r6779, 0;
	mov.f32 	%f2466, 0f00000000;
	sub.f32 	%f2467, %f2466, %f2465;
	selp.f32 	%f2468, %f2465, %f2467, %p209;
	neg.f32 	%f2455, %f2468;
	// begin inline asm
	{  cvt.rn.f16.f32 %rs499, %f2455;}

	// end inline asm
	add.s64 	%rd1799, %rd1783, %rd1622;
	ld.global.u16 	%rs507, [%rd1799];
	add.s64 	%rd1800, %rd1784, %rd1622;
	ld.global.u16 	%rs501, [%rd1800];
	// begin inline asm
	{mul.f16 %rs500,%rs501,%rs499;
}
	// end inline asm
	// begin inline asm
	{mul.f16 %rs503,%rs269,%rs500;
}
	// end inline asm
	// begin inline asm
	{fma.rn.f16 %rs506,%rs507,%rs498,%rs503;
}
	// end inline asm
	st.shared.u16 	[%r2761+384], %rs506;
	// begin inline asm
	{mul.f16 %rs510,%rs501,%rs498;
}
	// end inline asm
	// begin inline asm
	{fma.rn.f16 %rs513,%rs507,%rs499,%rs510;
}
	// end inline asm
	st.shared.u16 	[%r2761+8576], %rs513;
	mul.f64 	%fd91, %fd3, 0d40546B9C347764A4;
	div.rn.f64 	%fd92, %fd91, %fd2;
	cvt.rn.f32.f64 	%f952, %fd92;
	mul.f32 	%f2469, %f952, 0f3F22F983;
	cvt.rni.s32.f32 	%r20764, %f2469;
	cvt.rn.f32.s32 	%f2470, %r20764;
	fma.rn.f32 	%f2471, %f2470, 0fBFC90FDA, %f952;
	fma.rn.f32 	%f2472, %f2470, 0fB3A22168, %f2471;
	fma.rn.f32 	%f11711, %f2470, 0fA7C234C5, %f2472;
	abs.f32 	%f954, %f952;
	setp.ltu.f32 	%p210, %f954, 0f47CE4780;
	mov.u32 	%r20760, %r20764;
	mov.f32 	%f11710, %f11711;
	@%p210 bra 	$L__BB0_2266;
	setp.eq.f32 	%p211, %f954, 0f7F800000;
	@%p211 bra 	$L__BB0_2265;
	mov.b32 	%r3087, %f952;
	shl.b32 	%r6781, %r3087, 8;
	or.b32  	%r3088, %r6781, -2147483648;
	mov.b64 	%rd9897, 0;
	mov.b32 	%r20757, 0;
	mov.u64 	%rd9895, __cudart_i2opi_f;
	mov.u64 	%rd9896, %rd4;
$L__BB0_2261:
	.pragma "nounroll";
	ld.global.nc.u32 	%r6782, [%rd9895];
	mad.wide.u32 	%rd3643, %r6782, %r3088, %rd9897;
	shr.u64 	%rd9897, %rd3643, 32;
	st.local.u32 	[%rd9896], %rd3643;
	add.s32 	%r20757, %r20757, 1;
	add.s64 	%rd9896, %rd9896, 4;
	add.s64 	%rd9895, %rd9895, 4;
	setp.ne.s32 	%p212, %r20757, 6;
	@%p212 bra 	$L__BB0_2261;
	shr.u32 	%r6783, %r3087, 23;
	st.local.u32 	[%rd4+24], %rd9897;
	and.b32  	%r3091, %r6783, 31;
	and.b32  	%r6784, %r6783, 224;
	add.s32 	%r6785, %r6784, -128;
	shr.u32 	%r6786, %r6785, 5;
	mul.wide.u32 	%rd3644, %r6786, 4;
	sub.s64 	%rd1807, %rd4, %rd3644;
	ld.local.u32 	%r20758, [%rd1807+24];
	ld.local.u32 	%r20759, [%rd1807+20];
	setp.eq.s32 	%p213, %r3091, 0;
	@%p213 bra 	$L__BB0_2264;
	shf.l.wrap.b32 	%r20758, %r20759, %r20758, %r3091;
	ld.local.u32 	%r6787, [%rd1807+16];
	shf.l.wrap.b32 	%r20759, %r6787, %r20759, %r3091;
$L__BB0_2264:
	shr.u32 	%r6788, %r20758, 30;
	shf.l.wrap.b32 	%r6789, %r20759, %r20758, 2;
	shl.b32 	%r6790, %r20759, 2;
	shr.u32 	%r6791, %r6789, 31;
	add.s32 	%r6792, %r6791, %r6788;
	neg.s32 	%r6793, %r6792;
	setp.lt.s32 	%p214, %r3087, 0;
	selp.b32 	%r20760, %r6793, %r6792, %p214;
	xor.b32  	%r6794, %r6789, %r3087;
	shr.s32 	%r6795, %r6789, 31;
	xor.b32  	%r6796, %r6795, %r6789;
	xor.b32  	%r6797, %r6795, %r6790;
	cvt.u64.u32 	%rd3645, %r6796;
	shl.b64 	%rd3646, %rd3645, 32;
	cvt.u64.u32 	%rd3647, %r6797;
	or.b64  	%rd3648, %rd3646, %rd3647;
	cvt.rn.f64.s64 	%fd93, %rd3648;
	mul.f64 	%fd94, %fd93, 0d3BF921FB54442D19;
	cvt.rn.f32.f64 	%f2473, %fd94;
	neg.f32 	%f2474, %f2473;
	setp.lt.s32 	%p215, %r6794, 0;
	selp.f32 	%f11710, %f2474, %f2473, %p215;
	bra.uni 	$L__BB0_2266;
$L__BB0_2265:
	mov.f32 	%f2475, 0f00000000;
	mul.rn.f32 	%f11710, %f952, %f2475;
	mov.b32 	%r20760, 0;
$L__BB0_2266:
	setp.ltu.f32 	%p216, %f954, 0f47CE4780;
	add.s32 	%r6799, %r20760, 1;
	mul.rn.f32 	%f2477, %f11710, %f11710;
	and.b32  	%r6800, %r20760, 1;
	setp.eq.b32 	%p217, %r6800, 1;
	selp.f32 	%f2478, %f11710, 0f3F800000, %p217;
	fma.rn.f32 	%f2479, %f2477, %f2478, 0f00000000;
	fma.rn.f32 	%f2480, %f2477, 0f37CBAC00, 0fBAB607ED;
	selp.f32 	%f2481, 0fB94D4153, %f2480, %p217;
	selp.f32 	%f2482, 0f3C0885E4, 0f3D2AAABB, %p217;
	fma.rn.f32 	%f2483, %f2481, %f2477, %f2482;
	selp.f32 	%f2484, 0fBE2AAAA8, 0fBEFFFFFF, %p217;
	fma.rn.f32 	%f2485, %f2483, %f2477, %f2484;
	fma.rn.f32 	%f2486, %f2485, %f2479, %f2478;
	and.b32  	%r6801, %r6799, 2;
	setp.eq.s32 	%p218, %r6801, 0;
	mov.f32 	%f2487, 0f00000000;
	sub.f32 	%f2488, %f2487, %f2486;
	selp.f32 	%f2476, %f2486, %f2488, %p218;
	// begin inline asm
	{  cvt.rn.f16.f32 %rs517, %f2476;}

	// end inline asm
	@%p216 bra 	$L__BB0_2274;
	setp.eq.f32 	%p219, %f954, 0f7F800000;
	@%p219 bra 	$L__BB0_2273;
	mov.b32 	%r3100, %f952;
	shl.b32 	%r6803, %r3100, 8;
	or.b32  	%r3101, %r6803, -2147483648;
	mov.b64 	%rd9900, 0;
	mov.b32 	%r20761, 0;
	mov.u64 	%rd9898, __cudart_i2opi_f;
	mov.u64 	%rd9899, %rd3;
$L__BB0_2269:
	.pragma "nounroll";
	ld.global.nc.u32 	%r6804, [%rd9898];
	mad.wide.u32 	%rd3651, %r6804, %r3101, %rd9900;
	shr.u64 	%rd9900, %rd3651, 32;
	st.local.u32 	[%rd9899], %rd3651;
	add.s32 	%r20761, %r20761, 1;
	add.s64 	%rd9899, %rd9899, 4;
	add.s64 	%rd9898, %rd9898, 4;
	setp.ne.s32 	%p220, %r20761, 6;
	@%p220 bra 	$L__BB0_2269;
	shr.u32 	%r6805, %r3100, 23;
	st.local.u32 	[%rd3+24], %rd9900;
	and.b32  	%r3104, %r6805, 31;
	and.b32  	%r6806, %r6805, 224;
	add.s32 	%r6807, %r6806, -128;
	shr.u32 	%r6808, %r6807, 5;
	mul.wide.u32 	%rd3652, %r6808, 4;
	sub.s64 	%rd1814, %rd3, %rd3652;
	ld.local.u32 	%r20762, [%rd1814+24];
	ld.local.u32 	%r20763, [%rd1814+20];
	setp.eq.s32 	%p221, %r3104, 0;
	@%p221 bra 	$L__BB0_2272;
	shf.l.wrap.b32 	%r20762, %r20763, %r20762, %r3104;
	ld.local.u32 	%r6809, [%rd1814+16];
	shf.l.wrap.b32 	%r20763, %r6809, %r20763, %r3104;
$L__BB0_2272:
	shr.u32 	%r6810, %r20762, 30;
	shf.l.wrap.b32 	%r6811, %r20763, %r20762, 2;
	shl.b32 	%r6812, %r20763, 2;
	shr.u32 	%r6813, %r6811, 31;
	add.s32 	%r6814, %r6813, %r6810;
	neg.s32 	%r6815, %r6814;
	setp.lt.s32 	%p222, %r3100, 0;
	selp.b32 	%r20764, %r6815, %r6814, %p222;
	xor.b32  	%r6816, %r6811, %r3100;
	shr.s32 	%r6817, %r6811, 31;
	xor.b32  	%r6818, %r6817, %r6811;
	xor.b32  	%r6819, %r6817, %r6812;
	cvt.u64.u32 	%rd3653, %r6818;
	shl.b64 	%rd3654, %rd3653, 32;
	cvt.u64.u32 	%rd3655, %r6819;
	or.b64  	%rd3656, %rd3654, %rd3655;
	cvt.rn.f64.s64 	%fd95, %rd3656;
	mul.f64 	%fd96, %fd95, 0d3BF921FB54442D19;
	cvt.rn.f32.f64 	%f2489, %fd96;
	neg.f32 	%f2490, %f2489;
	setp.lt.s32 	%p223, %r6816, 0;
	selp.f32 	%f11711, %f2490, %f2489, %p223;
	bra.uni 	$L__BB0_2274;
$L__BB0_2273:
	mov.f32 	%f2491, 0f00000000;
	mul.rn.f32 	%f11711, %f952, %f2491;
	mov.b32 	%r20764, 0;
$L__BB0_2274:
	mul.rn.f32 	%f2493, %f11711, %f11711;
	and.b32  	%r6821, %r20764, 1;
	setp.eq.b32 	%p224, %r6821, 1;
	selp.f32 	%f2494, 0f3F800000, %f11711, %p224;
	fma.rn.f32 	%f2495, %f2493, %f2494, 0f00000000;
	fma.rn.f32 	%f2496, %f2493, 0f37CBAC00, 0fBAB607ED;
	selp.f32 	%f2497, %f2496, 0fB94D4153, %p224;
	selp.f32 	%f2498, 0f3D2AAABB, 0f3C0885E4, %p224;
	fma.rn.f32 	%f2499, %f2497, %f2493, %f2498;
	selp.f32 	%f2500, 0fBEFFFFFF, 0fBE2AAAA8, %p224;
	fma.rn.f32 	%f2501, %f2499, %f2493, %f2500;
	fma.rn.f32 	%f2502, %f2501, %f2495, %f2494;
	and.b32  	%r6822, %r20764, 2;
	setp.eq.s32 	%p225, %r6822, 0;
	mov.f32 	%f2503, 0f00000000;
	sub.f32 	%f2504, %f2503, %f2502;
	selp.f32 	%f2505, %f2502, %f2504, %p225;
	neg.f32 	%f2492, %f2505;
	// begin inline asm
	{  cvt.rn.f16.f32 %rs518, %f2492;}

	// end inline asm
	add.s64 	%rd1815, %rd1799, %rd1622;
	ld.global.u16 	%rs526, [%rd1815];
	add.s64 	%rd1816, %rd1800, %rd1622;
	ld.global.u16 	%rs520, [%rd1816];
	// begin inline asm
	{mul.f16 %rs519,%rs520,%rs518;
}
	// end inline asm
	// begin inline asm
	{mul.f16 %rs522,%rs269,%rs519;
}
	// end inline asm
	// begin inline asm
	{fma.rn.f16 %rs525,%rs526,%rs517,%rs522;
}
	// end inline asm
	st.shared.u16 	[%r2761+416], %rs525;
	// begin inline asm
	{mul.f16 %rs529,%rs520,%rs517;
}
	// end inline asm
	// begin inline asm
	{fma.rn.f16 %rs532,%rs526,%rs518,%rs529;
}
	// end inline asm
	st.shared.u16 	[%r2761+8608], %rs532;
	mul.f64 	%fd97, %fd3, 0d4055FDBBE9BBA775;
	div.rn.f64 	%fd98, %fd97, %fd2;
	cvt.rn.f32.f64 	%f961, %fd98;
	mul.f32 	%f2506, %f961, 0f3F22F983;
	cvt.rni.s32.f32 	%r20772, %f2506;
	cvt.rn.f32.s32 	%f2507, %r20772;
	fma.rn.f32 	%f2508, %f2507, 0fBFC90FDA, %f961;
	fma.rn.f32 	%f2509, %f2507, 0fB3A22168, %f2508;
	fma.rn.f32 	%f11713, %f2507, 0fA7C234C5, %f2509;
	abs.f32 	%f963, %f961;
	setp.ltu.f32 	%p226, %f963, 0f47CE4780;
	mov.u32 	%r20768, %r20772;
	mov.f32 	%f11712, %f11713;
	@%p226 bra 	$L__BB0_2282;
	setp.eq.f32 	%p227, %f963, 0f7F800000;
	@%p227 bra 	$L__BB0_2281;
	mov.b32 	%r3114, %f961;
	shl.b32 	%r6824, %r3114, 8;
	or.b32  	%r3115, %r6824, -2147483648;
	mov.b64 	%rd9903, 0;
	mov.b32 	%r20765, 0;
	mov.u64 	%rd9901, __cudart_i2opi_f;
	mov.u64 	%rd9902, %rd4;
$L__BB0_2277:
	.pragma "nounroll";
	ld.global.nc.u32 	%r6825, [%rd9901];
	mad.wide.u32 	%rd3659, %r6825, %r3115, %rd9903;
	shr.u64 	%rd9903, %rd3659, 32;
	st.local.u32 	[%rd9902], %rd3659;
	add.s32 	%r20765, %r20765, 1;
	add.s64 	%rd9902, %rd9902, 4;
	add.s64 	%rd9901, %rd9901, 4;
	setp.ne.s32 	%p228, %r20765, 6;
	@%p228 bra 	$L__BB0_2277;
	shr.u32 	%r6826, %r3114, 23;
	st.local.u32 	[%rd4+24], %rd9903;
	and.b32  	%r3118, %r6826, 31;
	and.b32  	%r6827, %r6826, 224;
	add.s32 	%r6828, %r6827, -128;
	shr.u32 	%r6829, %r6828, 5;
	mul.wide.u32 	%rd3660, %r6829, 4;
	sub.s64 	%rd1823, %rd4, %rd3660;
	ld.local.u32 	%r20766, [%rd1823+24];
	ld.local.u32 	%r20767, [%rd1823+20];
	setp.eq.s32 	%p229, %r3118, 0;
	@%p229 bra 	$L__BB0_2280;
	shf.l.wrap.b32 	%r20766, %r20767, %r20766, %r3118;
	ld.local.u32 	%r6830, [%rd1823+16];
	shf.l.wrap.b32 	%r20767, %r6830, %r20767, %r3118;
$L__BB0_2280:
	shr.u32 	%r6831, %r20766, 30;
	shf.l.wrap.b32 	%r6832, %r20767, %r20766, 2;
	shl.b32 	%r6833, %r20767, 2;
	shr.u32 	%r6834, %r6832, 31;
	add.s32 	%r6835, %r6834, %r6831;
	neg.s32 	%r6836, %r6835;
	setp.lt.s32 	%p230, %r3114, 0;
	selp.b32 	%r20768, %r6836, %r6835, %p230;
	xor.b32  	%r6837, %r6832, %r3114;
	shr.s32 	%r6838, %r6832, 31;
	xor.b32  	%r6839, %r6838, %r6832;
	xor.b32  	%r6840, %r6838, %r6833;
	cvt.u64.u32 	%rd3661, %r6839;
	shl.b64 	%rd3662, %rd3661, 32;
	cvt.u64.u32 	%rd3663, %r6840;
	or.b64  	%rd3664, %rd3662, %rd3663;
	cvt.rn.f64.s64 	%fd99, %rd3664;
	mul.f64 	%fd100, %fd99, 0d3BF921FB54442D19;
	cvt.rn.f32.f64 	%f2510, %fd100;
	neg.f32 	%f2511, %f2510;
	setp.lt.s32 	%p231, %r6837, 0;
	selp.f32 	%f11712, %f2511, %f2510, %p231;
	bra.uni 	$L__BB0_2282;
$L__BB0_2281:
	mov.f32 	%f2512, 0f00000000;
	mul.rn.f32 	%f11712, %f961, %f2512;
	mov.b32 	%r20768, 0;
$L__BB0_2282:
	setp.ltu.f32 	%p232, %f963, 0f47CE4780;
	add.s32 	%r6842, %r20768, 1;
	mul.rn.f32 	%f2514, %f11712, %f11712;
	and.b32  	%r6843, %r20768, 1;
	setp.eq.b32 	%p233, %r6843, 1;
	selp.f32 	%f2515, %f11712, 0f3F800000, %p233;
	fma.rn.f32 	%f2516, %f2514, %f2515, 0f00000000;
	fma.rn.f32 	%f2517, %f2514, 0f37CBAC00, 0fBAB607ED;
	selp.f32 	%f2518, 0fB94D4153, %f2517, %p233;
	selp.f32 	%f2519, 0f3C0885E4, 0f3D2AAABB, %p233;
	fma.rn.f32 	%f2520, %f2518, %f2514, %f2519;
	selp.f32 	%f2521, 0fBE2AAAA8, 0fBEFFFFFF, %p233;
	fma.rn.f32 	%f2522, %f2520, %f2514, %f2521;
	fma.rn.f32 	%f2523, %f2522, %f2516, %f2515;
	and.b32  	%r6844, %r6842, 2;
	setp.eq.s32 	%p234, %r6844, 0;
	mov.f32 	%f2524, 0f00000000;
	sub.f32 	%f2525, %f2524, %f2523;
	selp.f32 	%f2513, %f2523, %f2525, %p234;
	// begin inline asm
	{  cvt.rn.f16.f32 %rs536, %f2513;}

	// end inline asm
	@%p232 bra 	$L__BB0_2290;
	setp.eq.f32 	%p235, %f963, 0f7F800000;
	@%p235 bra 	$L__BB0_2289;
	mov.b32 	%r3127, %f961;
	shl.b32 	%r6846, %r3127, 8;
	or.b32  	%r3128, %r6846, -2147483648;
	mov.b64 	%rd9906, 0;
	mov.b32 	%r20769, 0;
	mov.u64 	%rd9904, __cudart_i2opi_f;
	mov.u64 	%rd9905, %rd3;
$L__BB0_2285:
	.pragma "nounroll";
	ld.global.nc.u32 	%r6847, [%rd9904];
	mad.wide.u32 	%rd3667, %r6847, %r3128, %rd9906;
	shr.u64 	%rd9906, %rd3667, 32;
	st.local.u32 	[%rd9905], %rd3667;
	add.s32 	%r20769, %r20769, 1;
	add.s64 	%rd9905, %rd9905, 4;
	add.s64 	%rd9904, %rd9904, 4;
	setp.ne.s32 	%p236, %r20769, 6;
	@%p236 bra 	$L__BB0_2285;
	shr.u32 	%r6848, %r3127, 23;
	st.local.u32 	[%rd3+24], %rd9906;
	and.b32  	%r3131, %r6848, 31;
	and.b32  	%r6849, %r6848, 224;
	add.s32 	%r6850, %r6849, -128;
	shr.u32 	%r6851, %r6850, 5;
	mul.wide.u32 	%rd3668, %r6851, 4;
	sub.s64 	%rd1830, %rd3, %rd3668;
	ld.local.u32 	%r20770, [%rd1830+24];
	ld.local.u32 	%r20771, [%rd1830+20];
	setp.eq.s32 	%p237, %r3131, 0;
	@%p237 bra 	$L__BB0_2288;
	shf.l.wrap.b32 	%r20770, %r20771, %r20770, %r3131;
	ld.local.u32 	%r6852, [%rd1830+16];
	shf.l.wrap.b32 	%r20771, %r6852, %r20771, %r3131;
$L__BB0_2288:
	shr.u32 	%r6853, %r20770, 30;
	shf.l.wrap.b32 	%r6854, %r20771, %r20770, 2;
	shl.b32 	%r6855, %r20771, 2;
	shr.u32 	%r6856, %r6854, 31;
	add.s32 	%r6857, %r6856, %r6853;
	neg.s32 	%r6858, %r6857;
	setp.lt.s32 	%p238, %r3127, 0;
	selp.b32 	%r20772, %r6858, %r6857, %p238;
	xor.b32  	%r6859, %r6854, %r3127;
	shr.s32 	%r6860, %r6854, 31;
	xor.b32  	%r6861, %r6860, %r6854;
	xor.b32  	%r6862, %r6860, %r6855;
	cvt.u64.u32 	%rd3669, %r6861;
	shl.b64 	%rd3670, %rd3669, 32;
	cvt.u64.u32 	%rd3671, %r6862;
	or.b64  	%rd3672, %rd3670, %rd3671;
	cvt.rn.f64.s64 	%fd101, %rd3672;
	mul.f64 	%fd102, %fd101, 0d3BF921FB54442D19;
	cvt.rn.f32.f64 	%f2526, %fd102;
	neg.f32 	%f2527, %f2526;
	setp.lt.s32 	%p239, %r6859, 0;
	selp.f32 	%f11713, %f2527, %f2526, %p239;
	bra.uni 	$L__BB0_2290;
$L__BB0_2289:
	mov.f32 	%f2528, 0f00000000;
	mul.rn.f32 	%f11713, %f961, %f2528;
	mov.b32 	%r20772, 0;
$L__BB0_2290:
	mul.rn.f32 	%f2530, %f11713, %f11713;
	and.b32  	%r6864, %r20772, 1;
	setp.eq.b32 	%p240, %r6864, 1;
	selp.f32 	%f2531, 0f3F800000, %f11713, %p240;
	fma.rn.f32 	%f2532, %f2530, %f2531, 0f00000000;
	fma.rn.f32 	%f2533, %f2530, 0f37CBAC00, 0fBAB607ED;
	selp.f32 	%f2534, %f2533, 0fB94D4153, %p240;
	selp.f32 	%f2535, 0f3D2AAABB, 0f3C0885E4, %p240;
	fma.rn.f32 	%f2536, %f2534, %f2530, %f2535;
	selp.f32 	%f2537, 0fBEFFFFFF, 0fBE2AAAA8, %p240;
	fma.rn.f32 	%f2538, %f2536, %f2530, %f2537;
	fma.rn.f32 	%f2539, %f2538, %f2532, %f2531;
	and.b32  	%r6865, %r20772, 2;
	setp.eq.s32 	%p241, %r6865, 0;
	mov.f32 	%f2540, 0f00000000;
	sub.f32 	%f2541, %f2540, %f2539;
	selp.f32 	%f2542, %f2539, %f2541, %p241;
	neg.f32 	%f2529, %f2542;
	// begin inline asm
	{  cvt.rn.f16.f32 %rs537, %f2529;}

	// end inline asm
	add.s64 	%rd1831, %rd1815, %rd1622;
	ld.global.u16 	%rs545, [%rd1831];
	add.s64 	%rd1832, %rd1816, %rd1622;
	ld.global.u16 	%rs539, [%rd1832];
	// begin inline asm
	{mul.f16 %rs538,%rs539,%rs537;
}
	// end inline asm
	// begin inline asm
	{mul.f16 %rs541,%rs269,%rs538;
}
	// end inline asm
	// begin inline asm
	{fma.rn.f16 %rs544,%rs545,%rs536,%rs541;
}
	// end inline asm
	st.shared.u16 	[%r2761+448], %rs544;
	// begin inline asm
	{mul.f16 %rs548,%rs539,%rs536;
}
	// end inline asm
	// begin inline asm
	{fma.rn.f16 %rs551,%rs545,%rs537,%rs548;
}
	// end inline asm
	st.shared.u16 	[%r2761+8640], %rs551;
	mul.f64 	%fd103, %fd3, 0d40578FDB9EFFEA46;
	div.rn.f64 	%fd104, %fd103, %fd2;
	cvt.rn.f32.f64 	%f970, %fd104;
	mul.f32 	%f2543, %f970, 0f3F22F983;
	cvt.rni.s32.f32 	%r20780, %f2543;
	cvt.rn.f32.s32 	%f2544, %r20780;
	fma.rn.f32 	%f2545, %f2544, 0fBFC90FDA, %f970;
	fma.rn.f32 	%f2546, %f2544, 0fB3A22168, %f2545;
	fma.rn.f32 	%f11715, %f2544, 0fA7C234C5, %f2546;
	abs.f32 	%f972, %f970;
	setp.ltu.f32 	%p242, %f972, 0f47CE4780;
	mov.u32 	%r20776, %r20780;
	mov.f32 	%f11714, %f11715;
	@%p242 bra 	$L__BB0_2298;
	setp.eq.f32 	%p243, %f972, 0f7F800000;
	@%p243 bra 	$L__BB0_2297;
	mov.b32 	%r3141, %f970;
	shl.b32 	%r6867, %r3141, 8;
	or.b32  	%r3142, %r6867, -2147483648;
	mov.b64 	%rd9909, 0;
	mov.b32 	%r20773, 0;
	mov.u64 	%rd9907, __cudart_i2opi_f;
	mov.u64 	%rd9908, %rd4;
$L__BB0_2293:
	.pragma "nounroll";
	ld.global.nc.u32 	%r6868, [%rd9907];
	mad.wide.u32 	%rd3675, %r6868, %r3142, %rd9909;
	shr.u64 	%rd9909, %rd3675, 32;
	st.local.u32 	[%rd9908], %rd3675;
	add.s32 	%r20773, %r20773, 1;
	add.s64 	%rd9908, %rd9908, 4;
	add.s64 	%rd9907, %rd9907, 4;
	setp.ne.s32 	%p244, %r20773, 6;
	@%p244 bra 	$L__BB0_2293;
	shr.u32 	%r6869, %r3141, 23;
	st.local.u32 	[%rd4+24], %rd9909;
	and.b32  	%r3145, %r6869, 31;
	and.b32  	%r6870, %r6869, 224;
	add.s32 	%r6871, %r6870, -128;
	shr.u32 	%r6872, %r6871, 5;
	mul.wide.u32 	%rd3676, %r6872, 4;
	sub.s64 	%rd1839, %rd4, %rd3676;
	ld.local.u32 	%r20774, [%rd1839+24];
	ld.local.u32 	%r20775, [%rd1839+20];
	setp.eq.s32 	%p245, %r3145, 0;
	@%p245 bra 	$L__BB0_2296;
	shf.l.wrap.b32 	%r20774, %r20775, %r20774, %r3145;
	ld.local.u32 	%r6873, [%rd1839+16];
	shf.l.wrap.b32 	%r20775, %r6873, %r20775, %r3145;
$L__BB0_2296:
	shr.u32 	%r6874, %r20774, 30;
	shf.l.wrap.b32 	%r6875, %r20775, %r20774, 2;
	shl.b32 	%r6876, %r20775, 2;
	shr.u32 	%r6877, %r6875, 31;
	add.s32 	%r6878, %r6877, %r6874;
	neg.s32 	%r6879, %r6878;
	setp.lt.s32 	%p246, %r3141, 0;
	selp.b32 	%r20776, %r6879, %r6878, %p246;
	xor.b32  	%r6880, %r6875, %r3141;
	shr.s32 	%r6881, %r6875, 31;
	xor.b32  	%r6882, %r6881, %r6875;
	xor.b32  	%r6883, %r6881, %r6876;
	cvt.u64.u32 	%rd3677, %r6882;
	shl.b64 	%rd3678, %rd3677, 32;
	cvt.u64.u32 	%rd3679, %r6883;
	or.b64  	%rd3680, %rd3678, %rd3679;
	cvt.rn.f64.s64 	%fd105, %rd3680;
	mul.f64 	%fd106, %fd105, 0d3BF921FB54442D19;
	cvt.rn.f32.f64 	%f2547, %fd106;
	neg.f32 	%f2548, %f2547;
	setp.lt.s32 	%p247, %r6880, 0;
	selp.f32 	%f11714, %f2548, %f2547, %p247;
	bra.uni 	$L__BB0_2298;
$L__BB0_2297:
	mov.f32 	%f2549, 0f00000000;
	mul.rn.f32 	%f11714, %f970, %f2549;
	mov.b32 	%r20776, 0;
$L__BB0_2298:
	setp.ltu.f32 	%p248, %f972, 0f47CE4780;
	add.s32 	%r6885, %r20776, 1;
	mul.rn.f32 	%f2551, %f11714, %f11714;
	and.b32  	%r6886, %r20776, 1;
	setp.eq.b32 	%p249, %r6886, 1;
	selp.f32 	%f2552, %f11714, 0f3F800000, %p249;
	fma.rn.f32 	%f2553, %f2551, %f2552, 0f00000000;
	fma.rn.f32 	%f2554, %f2551, 0f37CBAC00, 0fBAB607ED;
	selp.f32 	%f2555, 0fB94D4153, %f2554, %p249;
	selp.f32 	%f2556, 0f3C0885E4, 0f3D2AAABB, %p249;
	fma.rn.f32 	%f2557, %f2555, %f2551, %f2556;
	selp.f32 	%f2558, 0fBE2AAAA8, 0fBEFFFFFF, %p249;
	fma.rn.f32 	%f2559, %f2557, %f2551, %f2558;
	fma.rn.f32 	%f2560, %f2559, %f2553, %f2552;
	and.b32  	%r6887, %r6885, 2;
	setp.eq.s32 	%p250, %r6887, 0;
	mov.f32 	%f2561, 0f00000000;
	sub.f32 	%f2562, %f2561, %f2560;
	selp.f32 	%f2550, %f2560, %f2562, %p250;
	// begin inline asm
	{  cvt.rn.f16.f32 %rs555, %f2550;}

	// end inline asm
	@%p248 bra 	$L__BB0_2306;
	setp.eq.f32 	%p251, %f972, 0f7F800000;
	@%p251 bra 	$L__BB0_2305;
	mov.b32 	%r3154, %f970;
	shl.b32 	%r6889, %r3154, 8;
	or.b32  	%r3155, %r6889, -2147483648;
	mov.b64 	%rd9912, 0;
	mov.b32 	%r20777, 0;
	mov.u64 	%rd9910, __cudart_i2opi_f;
	mov.u64 	%rd9911, %rd3;
$L__BB0_2301:
	.pragma "nounroll";
	ld.global.nc.u32 	%r6890, [%rd9910];
	mad.wide.u32 	%rd3683, %r6890, %r3155, %rd9912;
	shr.u64 	%rd9912, %rd3683, 32;
	st.local.u32 	[%rd9911], %rd3683;
	add.s32 	%r20777, %r20777, 1;
	add.s64 	%rd9911, %rd9911, 4;
	add.s64 	%rd9910, %rd9910, 4;
	setp.ne.s32 	%p252, %r20777, 6;
	@%p252 bra 	$L__BB0_2301;
	shr.u32 	%r6891, %r3154, 23;
	st.local.u32 	[%rd3+24], %rd9912;
	and.b32  	%r3158, %r6891, 31;
	and.b32  	%r6892, %r6891, 224;
	add.s32 	%r6893, %r6892, -128;
	shr.u32 	%r6894, %r6893, 5;
	mul.wide.u32 	%rd3684, %r6894, 4;
	sub.s64 	%rd1846, %rd3, %rd3684;
	ld.local.u32 	%r20778, [%rd1846+24];
	ld.local.u32 	%r20779, [%rd1846+20];
	setp.eq.s32 	%p253, %r3158, 0;
	@%p253 bra 	$L__BB0_2304;
	shf.l.wrap.b32 	%r20778, %r20779, %r20778, %r3158;
	ld.local.u32 	%r6895, [%rd1846+16];
	shf.l.wrap.b32 	%r20779, %r6895, %r20779, %r3158;
$L__BB0_2304:
	shr.u32 	%r6896, %r20778, 30;
	shf.l.wrap.b32 	%r6897, %r20779, %r20778, 2;
	shl.b32 	%r6898, %r20779, 2;
	shr.u32 	%r6899, %r6897, 31;
	add.s32 	%r6900, %r6899, %r6896;
	neg.s32 	%r6901, %r6900;
	setp.lt.s32 	%p254, %r3154, 0;
	selp.b32 	%r20780, %r6901, %r6900, %p254;
	xor.b32  	%r6902, %r6897, %r3154;
	shr.s32 	%r6903, %r6897, 31;
	xor.b32  	%r6904, %r6903, %r6897;
	xor.b32  	%r6905, %r6903, %r6898;
	cvt.u64.u32 	%rd3685, %r6904;
	shl.b64 	%rd3686, %rd3685, 32;
	cvt.u64.u32 	%rd3687, %r6905;
	or.b64  	%rd3688, %rd3686, %rd3687;
	cvt.rn.f64.s64 	%fd107, %rd3688;
	mul.f64 	%fd108, %fd107, 0d3BF921FB54442D19;
	cvt.rn.f32.f64 	%f2563, %fd108;
	neg.f32 	%f2564, %f2563;
	setp.lt.s32 	%p255, %r6902, 0;
	selp.f32 	%f11715, %f2564, %f2563, %p255;
	bra.uni 	$L__BB0_2306;
$L__BB0_2305:
	mov.f32 	%f2565, 0f00000000;
	mul.rn.f32 	%f11715, %f970, %f2565;
	mov.b32 	%r20780, 0;
$L__BB0_2306:
	mul.rn.f32 	%f2567, %f11715, %f11715;
	and.b32  	%r6907, %r20780, 1;
	setp.eq.b32 	%p256, %r6907, 1;
	selp.f32 	%f2568, 0f3F800000, %f11715, %p256;
	fma.rn.f32 	%f2569, %f2567, %f2568, 0f00000000;
	fma.rn.f32 	%f2570, %f2567, 0f37CBAC00, 0fBAB607ED;
	selp.f32 	%f2571, %f2570, 0fB94D4153, %p256;
	selp.f32 	%f2572, 0f3D2AAABB, 0f3C0885E4, %p256;
	fma.rn.f32 	%f2573, %f2571, %f2567, %f2572;
	selp.f32 	%f2574, 0fBEFFFFFF, 0fBE2AAAA8, %p256;
	fma.rn.f32 	%f2575, %f2573, %f2567, %f2574;
	fma.rn.f32 	%f2576, %f2575, %f2569, %f2568;
	and.b32  	%r6908, %r20780, 2;
	setp.eq.s32 	%p257, %r6908, 0;
	mov.f32 	%f2577, 0f00000000;
	sub.f32 	%f2578, %f2577, %f2576;
	selp.f32 	%f2579, %f2576, %f2578, %p257;
	neg.f32 	%f2566, %f2579;
	// begin inline asm
	{  cvt.rn.f16.f32 %rs556, %f2566;}

	// end inline asm
	add.s64 	%rd1847, %rd1831, %rd1622;
	ld.global.u16 	%rs564, [%rd1847];
	add.s64 	%rd1848, %rd1832, %rd1622;
	ld.global.u16 	%rs558, [%rd1848];
	// begin inline asm
	{mul.f16 %rs557,%rs558,%rs556;
}
	// end inline asm
	// begin inline asm
	{mul.f16 %rs560,%rs269,%rs557;
}
	// end inline asm
	// begin inline asm
	{fma.rn.f16 %rs563,%rs564,%rs555,%rs560;
}
	// end inline asm
	st.shared.u16 	[%r2761+480], %rs563;
	// begin inline asm
	{mul.f16 %rs567,%rs558,%rs555;
}
	// end inline asm
	// begin inline asm
	{fma.rn.f16 %rs570,%rs564,%rs556,%rs567;
}
	// end inline asm
	st.shared.u16 	[%r2761+8672], %rs570;
	add.s32 	%r6909, %r2732, 16;
	cvt.rn.f64.s32 	%fd4, %r6909;
	mov.f64 	%fd109, 0d0000000000000000;
	copysign.f64 	%fd110, %fd4, %fd109;
	div.rn.f64 	%fd111, %fd110, %fd2;
	cvt.rn.f32.f64 	%f979, %fd111;
	mul.f32 	%f2580, %f979, 0f3F22F983;
	cvt.rni.s32.f32 	%r20788, %f2580;
	cvt.rn.f32.s32 	%f2581, %r20788;
	fma.rn.f32 	%f2582, %f2581, 0fBFC90FDA, %f979;
	fma.rn.f32 	%f2583, %f2581, 0fB3A22168, %f2582;
	fma.rn.f32 	%f11717, %f2581, 0fA7C234C5, %f2583;
	abs.f32 	%f981, %f979;
	setp.ltu.f32 	%p258, %f981, 0f47CE4780;
	mov.u32 	%r20784, %r20788;
	mov.f32 	%f11716, %f11717;
	@%p258 bra 	$L__BB0_2314;
	setp.eq.f32 	%p259, %f981, 0f7F800000;
	@%p259 bra 	$L__BB0_2313;
	mov.b32 	%r3168, %f979;
	shl.b32 	%r6911, %r3168, 8;
	or.b32  	%r3169, %r6911, -2147483648;
	mov.b64 	%rd9915, 0;
	mov.b32 	%r20781, 0;
	mov.u64 	%rd9913, __cudart_i2opi_f;
	mov.u64 	%rd9914, %rd4;
$L__BB0_2309:
	.pragma "nounroll";
	ld.global.nc.u32 	%r6912, [%rd9913];
	mad.wide.u32 	%rd3691, %r6912, %r3169, %rd9915;
	shr.u64 	%rd9915, %rd3691, 32;
	st.local.u32 	[%rd9914], %rd3691;
	add.s32 	%r20781, %r20781, 1;
	add.s64 	%rd9914, %rd9914, 4;
	add.s64 	%rd9913, %rd9913, 4;
	setp.ne.s32 	%p260, %r20781, 6;
	@%p260 bra 	$L__BB0_2309;
	shr.u32 	%r6913, %r3168, 23;
	st.local.u32 	[%rd4+24], %rd9915;
	and.b32  	%r3172, %r6913, 31;
	and.b32  	%r6914, %r6913, 224;
	add.s32 	%r6915, %r6914, -128;
	shr.u32 	%r6916, %r6915, 5;
	mul.wide.u32 	%rd3692, %r6916, 4;
	sub.s64 	%rd1855, %rd4, %rd3692;
	ld.local.u32 	%r20782, [%rd1855+24];
	ld.local.u32 	%r20783, [%rd1855+20];
	setp.eq.s32 	%p261, %r3172, 0;
	@%p261 bra 	$L__BB0_2312;
	shf.l.wrap.b32 	%r20782, %r20783, %r20782, %r3172;
	ld.local.u32 	%r6917, [%rd1855+16];
	shf.l.wrap.b32 	%r20783, %r6917, %r20783, %r3172;
$L__BB0_2312:
	shr.u32 	%r6918, %r20782, 30;
	shf.l.wrap.b32 	%r6919, %r20783, %r20782, 2;
	shl.b32 	%r6920, %r20783, 2;
	shr.u32 	%r6921, %r6919, 31;
	add.s32 	%r6922, %r6921, %r6918;
	neg.s32 	%r6923, %r6922;
	setp.lt.s32 	%p262, %r3168, 0;
	selp.b32 	%r20784, %r6923, %r6922, %p262;
	xor.b32  	%r6924, %r6919, %r3168;
	shr.s32 	%r6925, %r6919, 31;
	xor.b32  	%r6926, %r6925, %r6919;
	xor.b32  	%r6927, %r6925, %r6920;
	cvt.u64.u32 	%rd3693, %r6926;
	shl.b64 	%rd3694, %rd3693, 32;
	cvt.u64.u32 	%rd3695, %r6927;
	or.b64  	%rd3696, %rd3694, %rd3695;
	cvt.rn.f64.s64 	%fd112, %rd3696;
	mul.f64 	%fd113, %fd112, 0d3BF921FB54442D19;
	cvt.rn.f32.f64 	%f2584, %fd113;
	neg.f32 	%f2585, %f2584;
	setp.lt.s32 	%p263, %r6924, 0;
	selp.f32 	%f11716, %f2585, %f2584, %p263;
	bra.uni 	$L__BB0_2314;
$L__BB0_2313:
	mov.f32 	%f2586, 0f00000000;
	mul.rn.f32 	%f11716, %f979, %f2586;
	mov.b32 	%r20784, 0;
$L__BB0_2314:
	setp.ltu.f32 	%p264, %f981, 0f47CE4780;
	add.s32 	%r6929, %r20784, 1;
	mul.rn.f32 	%f2588, %f11716, %f11716;
	and.b32  	%r6930, %r20784, 1;
	setp.eq.b32 	%p265, %r6930, 1;
	selp.f32 	%f2589, %f11716, 0f3F800000, %p265;
	fma.rn.f32 	%f2590, %f2588, %f2589, 0f00000000;
	fma.rn.f32 	%f2591, %f2588, 0f37CBAC00, 0fBAB607ED;
	selp.f32 	%f2592, 0fB94D4153, %f2591, %p265;
	selp.f32 	%f2593, 0f3C0885E4, 0f3D2AAABB, %p265;
	fma.rn.f32 	%f2594, %f2592, %f2588, %f2593;
	selp.f32 	%f2595, 0fBE2AAAA8, 0fBEFFFFFF, %p265;
	fma.rn.f32 	%f2596, %f2594, %f2588, %f2595;
	fma.rn.f32 	%f2597, %f2596, %f2590, %f2589;
	and.b32  	%r6931, %r6929, 2;
	setp.eq.s32 	%p266, %r6931, 0;
	mov.f32 	%f2598, 0f00000000;
	sub.f32 	%f2599, %f2598, %f2597;
	selp.f32 	%f2587, %f2597, %f2599, %p266;
	// begin inline asm
	{  cvt.rn.f16.f32 %rs574, %f2587;}

	// end inline asm
	@%p264 bra 	$L__BB0_2322;
	setp.eq.f32 	%p267, %f981, 0f7F800000;
	@%p267 bra 	$L__BB0_2321;
	mov.b32 	%r3181, %f979;
	shl.b32 	%r6933, %r3181, 8;
	or.b32  	%r3182, %r6933, -2147483648;
	mov.b64 	%rd9918, 0;
	mov.b32 	%r20785, 0;
	mov.u64 	%rd9916, __cudart_i2opi_f;
	mov.u64 	%rd9917, %rd3;
$L__BB0_2317:
	.pragma "nounroll";
	ld.global.nc.u32 	%r6934, [%rd9916];
	mad.wide.u32 	%rd3699, %r6934, %r3182, %rd9918;
	shr.u64 	%rd9918, %rd3699, 32;
	st.local.u32 	[%rd9917], %rd3699;
	add.s32 	%r20785, %r20785, 1;
	add.s64 	%rd9917, %rd9917, 4;
	add.s64 	%rd9916, %rd9916, 4;
	setp.ne.s32 	%p268, %r20785, 6;
	@%p268 bra 	$L__BB0_2317;
	shr.u32 	%r6935, %r3181, 23;
	st.local.u32 	[%rd3+24], %rd9918;
	and.b32  	%r3185, %r6935, 31;
	and.b32  	%r6936, %r6935, 224;
	add.s32 	%r6937, %r6936, -128;
	shr.u32 	%r6938, %r6937, 5;
	mul.wide.u32 	%rd3700, %r6938, 4;
	sub.s64 	%rd1862, %rd3, %rd3700;
	ld.local.u32 	%r20786, [%rd1862+24];
	ld.local.u32 	%r20787, [%rd1862+20];
	setp.eq.s32 	%p269, %r3185, 0;
	@%p269 bra 	$L__BB0_2320;
	shf.l.wrap.b32 	%r20786, %r20787, %r20786, %r3185;
	ld.local.u32 	%r6939, [%rd1862+16];
	shf.l.wrap.b32 	%r20787, %r6939, %r20787, %r3185;
$L__BB0_2320:
	shr.u32 	%r6940, %r20786, 30;
	shf.l.wrap.b32 	%r6941, %r20787, %r20786, 2;
	shl.b32 	%r6942, %r20787, 2;
	shr.u32 	%r6943, %r6941, 31;
	add.s32 	%r6944, %r6943, %r6940;
	neg.s32 	%r6945, %r6944;
	setp.lt.s32 	%p270, %r3181, 0;
	selp.b32 	%r20788, %r6945, %r6944, %p270;
	xor.b32  	%r6946, %r6941, %r3181;
	shr.s32 	%r6947, %r6941, 31;
	xor.b32  	%r6948, %r6947, %r6941;
	xor.b32  	%r6949, %r6947, %r6942;
	cvt.u64.u32 	%rd3701, %r6948;
	shl.b64 	%rd3702, %rd3701, 32;
	cvt.u64.u32 	%rd3703, %r6949;
	or.b64  	%rd3704, %rd3702, %rd3703;
	cvt.rn.f64.s64 	%fd114, %rd3704;
	mul.f64 	%fd115, %fd114, 0d3BF921FB54442D19;
	cvt.rn.f32.f64 	%f2600, %fd115;
	neg.f32 	%f2601, %f2600;
	setp.lt.s32 	%p271, %r6946, 0;
	selp.f32 	%f11717, %f2601, %f2600, %p271;
	bra.uni 	$L__BB0_2322;
$L__BB0_2321:
	mov.f32 	%f2602, 0f00000000;
	mul.rn.f32 	%f11717, %f979, %f2602;
	mov.b32 	%r20788, 0;
$L__BB0_2322:
	mul.rn.f32 	%f2604, %f11717, %f11717;
	and.b32  	%r6951, %r20788, 1;
	setp.eq.b32 	%p272, %r6951, 1;
	selp.f32 	%f2605, 0f3F800000, %f11717, %p272;
	fma.rn.f32 	%f2606, %f2604, %f2605, 0f00000000;
	fma.rn.f32 	%f2607, %f2604, 0f37CBAC00, 0fBAB607ED;
	selp.f32 	%f2608, %f2607, 0fB94D4153, %p272;
	selp.f32 	%f2609, 0f3D2AAABB, 0f3C0885E4, %p272;
	fma.rn.f32 	%f2610, %f2608, %f2604, %f2609;
	selp.f32 	%f2611, 0fBEFFFFFF, 0fBE2AAAA8, %p272;
	fma.rn.f32 	%f2612, %f2610, %f2604, %f2611;
	fma.rn.f32 	%f2613, %f2612, %f2606, %f2605;
	and.b32  	%r6952, %r20788, 2;
	setp.eq.s32 	%p273, %r6952, 0;
	mov.f32 	%f2614, 0f00000000;
	sub.f32 	%f2615, %f2614, %f2613;
	selp.f32 	%f2616, %f2613, %f2615, %p273;
	neg.f32 	%f2603, %f2616;
	// begin inline asm
	{  cvt.rn.f16.f32 %rs575, %f2603;}

	// end inline asm
	ld.global.u16 	%rs583, [%rd1606+32];
	ld.global.u16 	%rs577, [%rd1607+32];
	// begin inline asm
	{mul.f16 %rs576,%rs577,%rs575;
}
	// end inline asm
	// begin inline asm
	{mul.f16 %rs579,%rs269,%rs576;
}
	// end inline asm
	// begin inline asm
	{fma.rn.f16 %rs582,%rs583,%rs574,%rs579;
}
	// end inline asm
	st.shared.u16 	[%r2761+512], %rs582;
	// begin inline asm
	{mul.f16 %rs586,%rs577,%rs574;
}
	// end inline asm
	// begin inline asm
	{fma.rn.f16 %rs589,%rs583,%rs575,%rs586;
}
	// end inline asm
	st.shared.u16 	[%r2761+8704], %rs589;
	mul.f64 	%fd116, %fd4, 0d401921FB54442D18;
	div.rn.f64 	%fd117, %fd116, %fd2;
	cvt.rn.f32.f64 	%f988, %fd117;
	mul.f32 	%f2617, %f988, 0f3F22F983;
	cvt.rni.s32.f32 	%r20796, %f2617;
	cvt.rn.f32.s32 	%f2618, %r20796;
	fma.rn.f32 	%f2619, %f2618, 0fBFC90FDA, %f988;
	fma.rn.f32 	%f2620, %f2618, 0fB3A22168, %f2619;
	fma.rn.f32 	%f11719, %f2618, 0fA7C234C5, %f2620;
	abs.f32 	%f990, %f988;
	setp.ltu.f32 	%p274, %f990, 0f47CE4780;
	mov.u32 	%r20792, %r20796;
	mov.f32 	%f11718, %f11719;
	@%p274 bra 	$L__BB0_2330;
	setp.eq.f32 	%p275, %f990, 0f7F800000;
	@%p275 bra 	$L__BB0_2329;
	mov.b32 	%r3195, %f988;
	shl.b32 	%r6954, %r3195, 8;
	or.b32  	%r3196, %r6954, -2147483648;
	mov.b64 	%rd9921, 0;
	mov.b32 	%r20789, 0;
	mov.u64 	%rd9919, __cudart_i2opi_f;
	mov.u64 	%rd9920, %rd4;
$L__BB0_2325:
	.pragma "nounroll";
	ld.global.nc.u32 	%r6955, [%rd9919];
	mad.wide.u32 	%rd3707, %r6955, %r3196, %rd9921;
	shr.u64 	%rd9921, %rd3707, 32;
	st.local.u32 	[%rd9920], %rd3707;
	add.s32 	%r20789, %r20789, 1;
	add.s64 	%rd9920, %rd9920, 4;
	add.s64 	%rd9919, %rd9919, 4;
	setp.ne.s32 	%p276, %r20789, 6;
	@%p276 bra 	$L__BB0_2325;
	shr.u32 	%r6956, %r3195, 23;
	st.local.u32 	[%rd4+24], %rd9921;
	and.b32  	%r3199, %r6956, 31;
	and.b32  	%r6957, %r6956, 224;
	add.s32 	%r6958, %r6957, -128;
	shr.u32 	%r6959, %r6958, 5;
	mul.wide.u32 	%rd3708, %r6959, 4;
	sub.s64 	%rd1869, %rd4, %rd3708;
	ld.local.u32 	%r20790, [%rd1869+24];
	ld.local.u32 	%r20791, [%rd1869+20];
	setp.eq.s32 	%p277, %r3199, 0;
	@%p277 bra 	$L__BB0_2328;
	shf.l.wrap.b32 	%r20790, %r20791, %r20790, %r3199;
	ld.local.u32 	%r6960, [%rd1869+16];
	shf.l.wrap.b32 	%r20791, %r6960, %r20791, %r3199;
$L__BB0_2328:
	shr.u32 	%r6961, %r20790, 30;
	shf.l.wrap.b32 	%r6962, %r20791, %r20790, 2;
	shl.b32 	%r6963, %r20791, 2;
	shr.u32 	%r6964, %r6962, 31;
	add.s32 	%r6965, %r6964, %r6961;
	neg.s32 	%r6966, %r6965;
	setp.lt.s32 	%p278, %r3195, 0;
	selp.b32 	%r20792, %r6966, %r6965, %p278;
	xor.b32  	%r6967, %r6962, %r3195;
	shr.s32 	%r6968, %r6962, 31;
	xor.b32  	%r6969, %r6968, %r6962;
	xor.b32  	%r6970, %r6968, %r6963;
	cvt.u64.u32 	%rd3709, %r6969;
	shl.b64 	%rd3710, %rd3709, 32;
	cvt.u64.u32 	%rd3711, %r6970;
	or.b64  	%rd3712, %rd3710, %rd3711;
	cvt.rn.f64.s64 	%fd118, %rd3712;
	mul.f64 	%fd119, %fd118, 0d3BF921FB54442D19;
	cvt.rn.f32.f64 	%f2621, %fd119;
	neg.f32 	%f2622, %f2621;
	setp.lt.s32 	%p279, %r6967, 0;
	selp.f32 	%f11718, %f2622, %f2621, %p279;
	bra.uni 	$L__BB0_2330;
$L__BB0_2329:
	mov.f32 	%f2623, 0f00000000;
	mul.rn.f32 	%f11718, %f988, %f2623;
	mov.b32 	%r20792, 0;
$L__BB0_2330:
	setp.ltu.f32 	%p280, %f990, 0f47CE4780;
	add.s32 	%r6972, %r20792, 1;
	mul.rn.f32 	%f2625, %f11718, %f11718;
	and.b32  	%r6973, %r20792, 1;
	setp.eq.b32 	%p281, %r6973, 1;
	selp.f32 	%f2626, %f11718, 0f3F800000, %p281;
	fma.rn.f32 	%f2627, %f2625, %f2626, 0f00000000;
	fma.rn.f32 	%f2628, %f2625, 0f37CBAC00, 0fBAB607ED;
	selp.f32 	%f2629, 0fB94D4153, %f2628, %p281;
	selp.f32 	%f2630, 0f3C0885E4, 0f3D2AAABB, %p281;
	fma.rn.f32 	%f2631, %f2629, %f2625, %f2630;
	selp.f32 	%f2632, 0fBE2AAAA8, 0fBEFFFFFF, %p281;
	fma.rn.f32 	%f2633, %f2631, %f2625, %f2632;
	fma.rn.f32 	%f2634, %f2633, %f2627, %f2626;
	and.b32  	%r6974, %r6972, 2;
	setp.eq.s32 	%p282, %r6974, 0;
	mov.f32 	%f2635, 0f00000000;
	sub.f32 	%f2636, %f2635, %f2634;
	selp.f32 	%f2624, %f2634, %f2636, %p282;
	// begin inline asm
	{  cvt.rn.f16.f32 %rs593, %f2624;}

	// end inline asm
	@%p280 bra 	$L__BB0_2338;
	setp.eq.f32 	%p283, %f990, 0f7F800000;
	@%p283 bra 	$L__BB0_2337;
	mov.b32 	%r3208, %f988;
	shl.b32 	%r6976, %r3208, 8;
	or.b32  	%r3209, %r6976, -2147483648;
	mov.b64 	%rd9924, 0;
	mov.b32 	%r20793, 0;
	mov.u64 	%rd9922, __cudart_i2opi_f;
	mov.u64 	%rd9923, %rd3;
$L__BB0_2333:
	.pragma "nounroll";
	ld.global.nc.u32 	%r6977, [%rd9922];
	mad.wide.u32 	%rd3715, %r6977, %r3209, %rd9924;
	shr.u64 	%rd9924, %rd3715, 32;
	st.local.u32 	[%rd9923], %rd3715;
	add.s32 	%r20793, %r20793, 1;
	add.s64 	%rd9923, %rd9923, 4;
	add.s64 	%rd9922, %rd9922, 4;
	setp.ne.s32 	%p284, %r20793, 6;
	@%p284 bra 	$L__BB0_2333;
	shr.u32 	%r6978, %r3208, 23;
	st.local.u32 	[%rd3+24], %rd9924;
	and.b32  	%r3212, %r6978, 31;
	and.b32  	%r6979, %r6978, 224;
	add.s32 	%r6980, %r6979, -128;
	shr.u32 	%r6981, %r6980, 5;
	mul.wide.u32 	%rd3716, %r6981, 4;
	sub.s64 	%rd1876, %rd3, %rd3716;
	ld.local.u32 	%r20794, [%rd1876+24];
	ld.local.u32 	%r20795, [%rd1876+20];
	setp.eq.s32 	%p285, %r3212, 0;
	@%p285 bra 	$L__BB0_2336;
	shf.l.wrap.b32 	%r20794, %r20795, %r20794, %r3212;
	ld.local.u32 	%r6982, [%rd1876+16];
	shf.l.wrap.b32 	%r20795, %r6982, %r20795, %r3212;
$L__BB0_2336:
	shr.u32 	%r6983, %r20794, 30;
	shf.l.wrap.b32 	%r6984, %r20795, %r20794, 2;
	shl.b32 	%r6985, %r20795, 2;
	shr.u32 	%r6986, %r6984, 31;
	add.s32 	%r6987, %r6986, %r6983;
	neg.s32 	%r6988, %r6987;
	setp.lt.s32 	%p286, %r3208, 0;
	selp.b32 	%r20796, %r6988, %r6987, %p286;
	xor.b32  	%r6989, %r6984, %r3208;
	shr.s32 	%r6990, %r6984, 31;
	xor.b32  	%r6991, %r6990, %r6984;
	xor.b32  	%r6992, %r6990, %r6985;
	cvt.u64.u32 	%rd3717, %r6991;
	shl.b64 	%rd3718, %rd3717, 32;
	cvt.u64.u32 	%rd3719, %r6992;
	or.b64  	%rd3720, %rd3718, %rd3719;
	cvt.rn.f64.s64 	%fd120, %rd3720;
	mul.f64 	%fd121, %fd120, 0d3BF921FB54442D19;
	cvt.rn.f32.f64 	%f2637, %fd121;
	neg.f32 	%f2638, %f2637;
	setp.lt.s32 	%p287, %r6989, 0;
	selp.f32 	%f11719, %f2638, %f2637, %p287;
	bra.uni 	$L__BB0_2338;
$L__BB0_2337:
	mov.f32 	%f2639, 0f00000000;
	mul.rn.f32 	%f11719, %f988, %f2639;
	mov.b32 	%r20796, 0;
$L__BB0_2338:
	mul.rn.f32 	%f2641, %f11719, %f11719;
	and.b32  	%r6994, %r20796, 1;
	setp.eq.b32 	%p288, %r6994, 1;
	selp.f32 	%f2642, 0f3F800000, %f11719, %p288;
	fma.rn.f32 	%f2643, %f2641, %f2642, 0f00000000;
	fma.rn.f32 	%f2644, %f2641, 0f37CBAC00, 0fBAB607ED;
	selp.f32 	%f2645, %f2644, 0fB94D4153, %p288;
	selp.f32 	%f2646, 0f3D2AAABB, 0f3C0885E4, %p288;
	fma.rn.f32 	%f2647, %f2645, %f2641, %f2646;
	selp.f32 	%f2648, 0fBEFFFFFF, 0fBE2AAAA8, %p288;
	fma.rn.f32 	%f2649, %f2647, %f2641, %f2648;
	fma.rn.f32 	%f2650, %f2649, %f2643, %f2642;
	and.b32  	%r6995, %r20796, 2;
	setp.eq.s32 	%p289, %r6995, 0;
	mov.f32 	%f2651, 0f00000000;
	sub.f32 	%f2652, %f2651, %f2650;
	selp.f32 	%f2653, %f2650, %f2652, %p289;
	neg.f32 	%f2640, %f2653;
	// begin inline asm
	{  cvt.rn.f16.f32 %rs594, %f2640;}

	// end inline asm
	ld.global.u16 	%rs602, [%rd1623+32];
	ld.global.u16 	%rs596, [%rd1624+32];
	// begin inline asm
	{mul.f16 %rs595,%rs596,%rs594;
}
	// end inline asm
	// begin inline asm
	{mul.f16 %rs598,%rs269,%rs595;
}
	// end inline asm
	// begin inline asm
	{fma.rn.f16 %rs601,%rs602,%rs593,%rs598;
}
	// end inline asm
	st.shared.u16 	[%r2761+544], %rs601;
	// begin inline asm
	{mul.f16 %rs605,%rs596,%rs593;
}
	// end inline asm
	// begin inline asm
	{fma.rn.f16 %rs608,%rs602,%rs594,%rs605;
}
	// end inline asm
	st.shared.u16 	[%r2761+8736], %rs608;
	mul.f64 	%fd122, %fd4, 0d402921FB54442D18;
	div.rn.f64 	%fd123, %fd122, %fd2;
	cvt.rn.f32.f64 	%f997, %fd123;
	mul.f32 	%f2654, %f997, 0f3F22F983;
	cvt.rni.s32.f32 	%r20804, %f2654;
	cvt.rn.f32.s32 	%f2655, %r20804;
	fma.rn.f32 	%f2656, %f2655, 0fBFC90FDA, %f997;
	fma.rn.f32 	%f2657, %f2655, 0fB3A22168, %f2656;
	fma.rn.f32 	%f11721, %f2655, 0fA7C234C5, %f2657;
	abs.f32 	%f999, %f997;
	setp.ltu.f32 	%p290, %f999, 0f47CE4780;
	mov.u32 	%r20800, %r20804;
	mov.f32 	%f11720, %f11721;
	@%p290 bra 	$L__BB0_2346;
	setp.eq.f32 	%p291, %f999, 0f7F800000;
	@%p291 bra 	$L__BB0_2345;
	mov.b32 	%r3222, %f997;
	shl.b32 	%r6997, %r3222, 8;
	or.b32  	%r3223, %r6997, -2147483648;
	mov.b64 	%rd9927, 0;
	mov.b32 	%r20797, 0;
	mov.u64 	%rd9925, __cudart_i2opi_f;
	mov.u64 	%rd9926, %rd4;
$L__BB0_2341:
	.pragma "nounroll";
	ld.global.nc.u32 	%r6998, [%rd9925];
	mad.wide.u32 	%rd3725, %r6998, %r3223, %rd9927;
	shr.u64 	%rd9927, %rd3725, 32;
	st.local.u32 	[%rd9926], %rd3725;
	add.s32 	%r20797, %r20797, 1;
	add.s64 	%rd9926, %rd9926, 4;
	add.s64 	%rd9925, %rd9925, 4;
	setp.ne.s32 	%p292, %r20797, 6;
	@%p292 bra 	$L__BB0_2341;
	shr.u32 	%r6999, %r3222, 23;
	st.local.u32 	[%rd4+24], %rd9927;
	and.b32  	%r3226, %r6999, 31;
	and.b32  	%r7000, %r6999, 224;
	add.s32 	%r7001, %r7000, -128;
	shr.u32 	%r7002, %r7001, 5;
	mul.wide.u32 	%rd3726, %r7002, 4;
	sub.s64 	%rd1883, %rd4, %rd3726;
	ld.local.u32 	%r20798, [%rd1883+24];
	ld.local.u32 	%r20799, [%rd1883+20];
	setp.eq.s32 	%p293, %r3226, 0;
	@%p293 bra 	$L__BB0_2344;
	shf.l.wrap.b32 	%r20798, %r20799, %r20798, %r3226;
	ld.local.u32 	%r7003, [%rd1883+16];
	shf.l.wrap.b32 	%r20799, %r7003, %r20799, %r3226;
$L__BB0_2344:
	shr.u32 	%r7004, %r20798, 30;
	shf.l.wrap.b32 	%r7005, %r20799, %r20798, 2;
	shl.b32 	%r7006, %r20799, 2;
	shr.u32 	%r7007, %r7005, 31;
	add.s32 	%r7008, %r7007, %r7004;
	neg.s32 	%r7009, %r7008;
	setp.lt.s32 	%p294, %r3222, 0;
	selp.b32 	%r20800, %r7009, %r7008, %p294;
	xor.b32  	%r7010, %r7005, %r3222;
	shr.s32 	%r7011, %r7005, 31;
	xor.b32  	%r7012, %r7011, %r7005;
	xor.b32  	%r7013, %r7011, %r7006;
	cvt.u64.u32 	%rd3727, %r7012;
	shl.b64 	%rd3728, %rd3727, 32;
	cvt.u64.u32 	%rd3729, %r7013;
	or.b64  	%rd3730, %rd3728, %rd3729;
	cvt.rn.f64.s64 	%fd124, %rd3730;
	mul.f64 	%fd125, %fd124, 0d3BF921FB54442D19;
	cvt.rn.f32.f64 	%f2658, %fd125;
	neg.f32 	%f2659, %f2658;
	setp.lt.s32 	%p295, %r7010, 0;
	selp.f32 	%f11720, %f2659, %f2658, %p295;
	bra.uni 	$L__BB0_2346;
$L__BB0_2345:
	mov.f32 	%f2660, 0f00000000;
	mul.rn.f32 	%f11720, %f997, %f2660;
	mov.b32 	%r20800, 0;
$L__BB0_2346:
	setp.ltu.f32 	%p296, %f999, 0f47CE4780;
	add.s32 	%r7015, %r20800, 1;
	mul.rn.f32 	%f2662, %f11720, %f11720;
	and.b32  	%r7016, %r20800, 1;
	setp.eq.b32 	%p297, %r7016, 1;
	selp.f32 	%f2663, %f11720, 0f3F800000, %p297;
	fma.rn.f32 	%f2664, %f2662, %f2663, 0f00000000;
	fma.rn.f32 	%f2665, %f2662, 0f37CBAC00, 0fBAB607ED;
	selp.f32 	%f2666, 0fB94D4153, %f2665, %p297;
	selp.f32 	%f2667, 0f3C0885E4, 0f3D2AAABB, %p297;
	fma.rn.f32 	%f2668, %f2666, %f2662, %f2667;
	selp.f32 	%f2669, 0fBE2AAAA8, 0fBEFFFFFF, %p297;
	fma.rn.f32 	%f2670, %f2668, %f2662, %f2669;
	fma.rn.f32 	%f2671, %f2670, %f2664, %f2663;
	and.b32  	%r7017, %r7015, 2;
	setp.eq.s32 	%p298, %r7017, 0;
	mov.f32 	%f2672, 0f00000000;
	sub.f32 	%f2673, %f2672, %f2671;
	selp.f32 	%f2661, %f2671, %f2673, %p298;
	// begin inline asm
	{  cvt.rn.f16.f32 %rs612, %f2661;}

	// end inline asm
	@%p296 bra 	$L__BB0_2354;
	setp.eq.f32 	%p299, %f999, 0f7F800000;
	@%p299 bra 	$L__BB0_2353;
	mov.b32 	%r3235, %f997;
	shl.b32 	%r7019, %r3235, 8;
	or.b32  	%r3236, %r7019, -2147483648;
	mov.b64 	%rd9930, 0;
	mov.b32 	%r20801, 0;
	mov.u64 	%rd9928, __cudart_i2opi_f;
	mov.u64 	%rd9929, %rd3;
$L__BB0_2349:
	.pragma "nounroll";
	ld.global.nc.u32 	%r7020, [%rd9928];
	mad.wide.u32 	%rd3733, %r7020, %r3236, %rd9930;
	shr.u64 	%rd9930, %rd3733, 32;
	st.local.u32 	[%rd9929], %rd3733;
	add.s32 	%r20801, %r20801, 1;
	add.s64 	%rd9929, %rd9929, 4;
	add.s64 	%rd9928, %rd9928, 4;
	setp.ne.s32 	%p300, %r20801, 6;
	@%p300 bra 	$L__BB0_2349;
	shr.u32 	%r7021, %r3235, 23;
	st.local.u32 	[%rd3+24], %rd9930;
	and.b32  	%r3239, %r7021, 31;
	and.b32  	%r7022, %r7021, 224;
	add.s32 	%r7023, %r7022, -128;
	shr.u32 	%r7024, %r7023, 5;
	mul.wide.u32 	%rd3734, %r7024, 4;
	sub.s64 	%rd1890, %rd3, %rd3734;
	ld.local.u32 	%r20802, [%rd1890+24];
	ld.local.u32 	%r20803, [%rd1890+20];
	setp.eq.s32 	%p301, %r3239, 0;
	@%p301 bra 	$L__BB0_2352;
	shf.l.wrap.b32 	%r20802, %r20803, %r20802, %r3239;
	ld.local.u32 	%r7025, [%rd1890+16];
	shf.l.wrap.b32 	%r20803, %r7025, %r20803, %r3239;
$L__BB0_2352:
	shr.u32 	%r7026, %r20802, 30;
	shf.l.wrap.b32 	%r7027, %r20803, %r20802, 2;
	shl.b32 	%r7028, %r20803, 2;
	shr.u32 	%r7029, %r7027, 31;
	add.s32 	%r7030, %r7029, %r7026;
	neg.s32 	%r7031, %r7030;
	setp.lt.s32 	%p302, %r3235, 0;
	selp.b32 	%r20804, %r7031, %r7030, %p302;
	xor.b32  	%r7032, %r7027, %r3235;
	shr.s32 	%r7033, %r7027, 31;
	xor.b32  	%r7034, %r7033, %r7027;
	xor.b32  	%r7035, %r7033, %r7028;
	cvt.u64.u32 	%rd3735, %r7034;
	shl.b64 	%rd3736, %rd3735, 32;
	cvt.u64.u32 	%rd3737, %r7035;
	or.b64  	%rd3738, %rd3736, %rd3737;
	cvt.rn.f64.s64 	%fd126, %rd3738;
	mul.f64 	%fd127, %fd126, 0d3BF921FB54442D19;
	cvt.rn.f32.f64 	%f2674, %fd127;
	neg.f32 	%f2675, %f2674;
	setp.lt.s32 	%p303, %r7032, 0;
	selp.f32 	%f11721, %f2675, %f2674, %p303;
	bra.uni 	$L__BB0_2354;
$L__BB0_2353:
	mov.f32 	%f2676, 0f00000000;
	mul.rn.f32 	%f11721, %f997, %f2676;
	mov.b32 	%r20804, 0;
$L__BB0_2354:
	mul.rn.f32 	%f2678, %f11721, %f11721;
	and.b32  	%r7037, %r20804, 1;
	setp.eq.b32 	%p304, %r7037, 1;
	selp.f32 	%f2679, 0f3F800000, %f11721, %p304;
	fma.rn.f32 	%f2680, %f2678, %f2679, 0f00000000;
	fma.rn.f32 	%f2681, %f2678, 0f37CBAC00, 0fBAB607ED;
	selp.f32 	%f2682, %f2681, 0fB94D4153, %p304;
	selp.f32 	%f2683, 0f3D2AAABB, 0f3C0885E4, %p304;
	fma.rn.f32 	%f2684, %f2682, %f2678, %f2683;
	selp.f32 	%f2685, 0fBEFFFFFF, 0fBE2AAAA8, %p304;
	fma.rn.f32 	%f2686, %f2684, %f2678, %f2685;
	fma.rn.f32 	%f2687, %f2686, %f2680, %f2679;
	and.b32  	%r7038, %r20804, 2;
	setp.eq.s32 	%p305, %r7038, 0;
	mov.f32 	%f2688, 0f00000000;
	sub.f32 	%f2689, %f2688, %f2687;
	selp.f32 	%f2690, %f2687, %f2689, %p305;
	neg.f32 	%f2677, %f2690;
	// begin inline asm
	{  cvt.rn.f16.f32 %rs613, %f2677;}

	// end inline asm
	ld.global.u16 	%rs621, [%rd1639+32];
	add.s64 	%rd3742, %rd1624, %rd1622;
	ld.global.u16 	%rs615, [%rd3742+32];
	// begin inline asm
	{mul.f16 %rs614,%rs615,%rs613;
}
	// end inline asm
	// begin inline asm
	{mul.f16 %rs617,%rs269,%rs614;
}
	// end inline asm
	// begin inline asm
	{fma.rn.f16 %rs620,%rs621,%rs612,%rs617;
}
	// end inline asm
	st.shared.u16 	[%r2761+576], %rs620;
	// begin inline asm
	{mul.f16 %rs624,%rs615,%rs612;
}
	// end inline asm
	// begin inline asm
	{fma.rn.f16 %rs627,%rs621,%rs613,%rs624;
}
	// end inline asm
	st.shared.u16 	[%r2761+8768], %rs627;
	mul.f64 	%fd128, %fd4, 0d4032D97C7F3321D2;
	div.rn.f64 	%fd129, %fd128, %fd2;
	cvt.rn.f32.f64 	%f1006, %fd129;
	mul.f32 	%f2691, %f1006, 0f3F22F983;
	cvt.rni.s32.f32 	%r20812, %f2691;
	cvt.rn.f32.s32 	%f2692, %r20812;
	fma.rn.f32 	%f2693, %f2692, 0fBFC90FDA, %f1006;
	fma.rn.f32 	%f2694, %f2692, 0fB3A22168, %f2693;
	fma.rn.f32 	%f11723, %f2692, 0fA7C234C5, %f2694;
	abs.f32 	%f1008, %f1006;
	setp.ltu.f32 	%p306, %f1008, 0f47CE4780;
	mov.u32 	%r20808, %r20812;
	mov.f32 	%f11722, %f11723;
	@%p306 bra 	$L__BB0_2362;
	setp.eq.f32 	%p307, %f1008, 0f7F800000;
	@%p307 bra 	$L__BB0_2361;
	mov.b32 	%r3249, %f1006;
	shl.b32 	%r7040, %r3249, 8;
	or.b32  	%r3250, %r7040, -2147483648;
	mov.b64 	%rd9933, 0;
	mov.b32 	%r20805, 0;
	mov.u64 	%rd9931, __cudart_i2opi_f;
	mov.u64 	%rd9932, %rd4;
$L__BB0_2357:
	.pragma "nounroll";
	ld.global.nc.u32 	%r7041, [%rd9931];
	mad.wide.u32 	%rd3745, %r7041, %r3250, %rd9933;
	shr.u64 	%rd9933, %rd3745, 32;
	st.local.u32 	[%rd9932], %rd3745;
	add.s32 	%r20805, %r20805, 1;
	add.s64 	%rd9932, %rd9932, 4;
	add.s64 	%rd9931, %rd9931, 4;
	setp.ne.s32 	%p308, %r20805, 6;
	@%p308 bra 	$L__BB0_2357;
	shr.u32 	%r7042, %r3249, 23;
	st.local.u32 	[%rd4+24], %rd9933;
	and.b32  	%r3253, %r7042, 31;
	and.b32  	%r7043, %r7042, 224;
	add.s32 	%r7044, %r7043, -128;
	shr.u32 	%r7045, %r7044, 5;
	mul.wide.u32 	%rd3746, %r7045, 4;
	sub.s64 	%rd1897, %rd4, %rd3746;
	ld.local.u32 	%r20806, [%rd1897+24];
	ld.local.u32 	%r20807, [%rd1897+20];
	setp.eq.s32 	%p309, %r3253, 0;
	@%p309 bra 	$L__BB0_2360;
	shf.l.wrap.b32 	%r20806, %r20807, %r20806, %r3253;
	ld.local.u32 	%r7046, [%rd1897+16];
	shf.l.wrap.b32 	%r20807, %r7046, %r20807, %r3253;
$L__BB0_2360:
	shr.u32 	%r7047, %r20806, 30;
	shf.l.wrap.b32 	%r7048, %r20807, %r20806, 2;
	shl.b32 	%r7049, %r20807, 2;
	shr.u32 	%r7050, %r7048, 31;
	add.s32 	%r7051, %r7050, %r7047;
	neg.s32 	%r7052, %r7051;
	setp.lt.s32 	%p310, %r3249, 0;
	selp.b32 	%r20808, %r7052, %r7051, %p310;
	xor.b32  	%r7053, %r7048, %r3249;
	shr.s32 	%r7054, %r7048, 31;
	xor.b32  	%r7055, %r7054, %r7048;
	xor.b32  	%r7056, %r7054, %r7049;
	cvt.u64.u32 	%rd3747, %r7055;
	shl.b64 	%rd3748, %rd3747, 32;
	cvt.u64.u32 	%rd3749, %r7056;
	or.b64  	%rd3750, %rd3748, %rd3749;
	cvt.rn.f64.s64 	%fd130, %rd3750;
	mul.f64 	%fd131, %fd130, 0d3BF921FB54442D19;
	cvt.rn.f32.f64 	%f2695, %fd131;
	neg.f32 	%f2696, %f2695;
	setp.lt.s32 	%p311, %r7053, 0;
	selp.f32 	%f11722, %f2696, %f2695, %p311;
	bra.uni 	$L__BB0_2362;
$L__BB0_2361:
	mov.f32 	%f2697, 0f00000000;
	mul.rn.f32 	%f11722, %f1006, %f2697;
	mov.b32 	%r20808, 0;
$L__BB0_2362:
	setp.ltu.f32 	%p312, %f1008, 0f47CE4780;
	add.s32 	%r7058, %r20808, 1;
	mul.rn.f32 	%f2699, %f11722, %f11722;
	and.b32  	%r7059, %r20808, 1;
	setp.eq.b32 	%p313, %r7059, 1;
	selp.f32 	%f2700, %f11722, 0f3F800000, %p313;
	fma.rn.f32 	%f2701, %f2699, %f2700, 0f00000000;
	fma.rn.f32 	%f2702, %f2699, 0f37CBAC00, 0fBAB607ED;
	selp.f32 	%f2703, 0fB94D4153, %f2702, %p313;
	selp.f32 	%f2704, 0f3C0885E4, 0f3D2AAABB, %p313;
	fma.rn.f32 	%f2705, %f2703, %f2699, %f2704;
	selp.f32 	%f2706, 0fBE2AAAA8, 0fBEFFFFFF, %p313;
	fma.rn.f32 	%f2707, %f2705, %f2699, %f2706;
	fma.rn.f32 	%f2708, %f2707, %f2701, %f2700;
	and.b32  	%r7060, %r7058, 2;
	setp.eq.s32 	%p314, %r7060, 0;
	mov.f32 	%f2709, 0f00000000;
	sub.f32 	%f2710, %f2709, %f2708;
	selp.f32 	%f2698, %f2708, %f2710, %p314;
	// begin inline asm
	{  cvt.rn.f16.f32 %rs631, %f2698;}

	// end inline asm
	@%p312 bra 	$L__BB0_2370;
	setp.eq.f32 	%p315, %f1008, 0f7F800000;
	@%p315 bra 	$L__BB0_2369;
	mov.b32 	%r3262, %f1006;
	shl.b32 	%r7062, %r3262, 8;
	or.b32  	%r3263, %r7062, -2147483648;
	mov.b64 	%rd9936, 0;
	mov.b32 	%r20809, 0;
	mov.u64 	%rd9934, __cudart_i2opi_f;
	mov.u64 	%rd9935, %rd3;
$L__BB0_2365:
	.pragma "nounroll";
	ld.global.nc.u32 	%r7063, [%rd9934];
	mad.wide.u32 	%rd3753, %r7063, %r3263, %rd9936;
	shr.u64 	%rd9936, %rd3753, 32;
	st.local.u32 	[%rd9935], %rd3753;
	add.s32 	%r20809, %r20809, 1;
	add.s64 	%rd9935, %rd9935, 4;
	add.s64 	%rd9934, %rd9934, 4;
	setp.ne.s32 	%p316, %r20809, 6;
	@%p316 bra 	$L__BB0_2365;
	shr.u32 	%r7064, %r3262, 23;
	st.local.u32 	[%rd3+24], %rd9936;
	and.b32  	%r3266, %r7064, 31;
	and.b32  	%r7065, %r7064, 224;
	add.s32 	%r7066, %r7065, -128;
	shr.u32 	%r7067, %r7066, 5;
	mul.wide.u32 	%rd3754, %r7067, 4;
	sub.s64 	%rd1904, %rd3, %rd3754;
	ld.local.u32 	%r20810, [%rd1904+24];
	ld.local.u32 	%r20811, [%rd1904+20];
	setp.eq.s32 	%p317, %r3266, 0;
	@%p317 bra 	$L__BB0_2368;
	shf.l.wrap.b32 	%r20810, %r20811, %r20810, %r3266;
	ld.local.u32 	%r7068, [%rd1904+16];
	shf.l.wrap.b32 	%r20811, %r7068, %r20811, %r3266;
$L__BB0_2368:
	shr.u32 	%r7069, %r20810, 30;
	shf.l.wrap.b32 	%r7070, %r20811, %r20810, 2;
	shl.b32 	%r7071, %r20811, 2;
	shr.u32 	%r7072, %r7070, 31;
	add.s32 	%r7073, %r7072, %r7069;
	neg.s32 	%r7074, %r7073;
	setp.lt.s32 	%p318, %r3262, 0;
	selp.b32 	%r20812, %r7074, %r7073, %p318;
	xor.b32  	%r7075, %r7070, %r3262;
	shr.s32 	%r7076, %r7070, 31;
	xor.b32  	%r7077, %r7076, %r7070;
	xor.b32  	%r7078, %r7076, %r7071;
	cvt.u64.u32 	%rd3755, %r7077;
	shl.b64 	%rd3756, %rd3755, 32;
	cvt.u64.u32 	%rd3757, %r7078;
	or.b64  	%rd3758, %rd3756, %rd3757;
	cvt.rn.f64.s64 	%fd132, %rd3758;
	mul.f64 	%fd133, %fd132, 0d3BF921FB54442D19;
	cvt.rn.f32.f64 	%f2711, %fd133;
	neg.f32 	%f2712, %f2711;
	setp.lt.s32 	%p319, %r7075, 0;
	selp.f32 	%f11723, %f2712, %f2711, %p319;
	bra.uni 	$L__BB0_2370;
$L__BB0_2369:
	mov.f32 	%f2713, 0f00000000;
	mul.rn.f32 	%f11723, %f1006, %f2713;
	mov.b32 	%r20812, 0;
$L__BB0_2370:
	mul.rn.f32 	%f2715, %f11723, %f11723;
	and.b32  	%r7080, %r20812, 1;
	setp.eq.b32 	%p320, %r7080, 1;
	selp.f32 	%f2716, 0f3F800000, %f11723, %p320;
	fma.rn.f32 	%f2717, %f2715, %f2716, 0f00000000;
	fma.rn.f32 	%f2718, %f2715, 0f37CBAC00, 0fBAB607ED;
	selp.f32 	%f2719, %f2718, 0fB94D4153, %p320;
	selp.f32 	%f2720, 0f3D2AAABB, 0f3C0885E4, %p320;
	fma.rn.f32 	%f2721, %f2719, %f2715, %f2720;
	selp.f32 	%f2722, 0fBEFFFFFF, 0fBE2AAAA8, %p320;
	fma.rn.f32 	%f2723, %f2721, %f2715, %f2722;
	fma.rn.f32 	%f2724, %f2723, %f2717, %f2716;
	and.b32  	%r7081, %r20812, 2;
	setp.eq.s32 	%p321, %r7081, 0;
	mov.f32 	%f2725, 0f00000000;
	sub.f32 	%f2726, %f2725, %f2724;
	selp.f32 	%f2727, %f2724, %f2726, %p321;
	neg.f32 	%f2714, %f2727;
	// begin inline asm
	{  cvt.rn.f16.f32 %rs632, %f2714;}

	// end inline asm
	add.s64 	%rd3761, %rd1639, %rd1622;
	ld.global.u16 	%rs640, [%rd3761+32];
	add.s64 	%rd3762, %rd1607, %rd1622;
	add.s64 	%rd3763, %rd3762, %rd1622;
	add.s64 	%rd3764, %rd3763, %rd1622;
	ld.global.u16 	%rs634, [%rd3764+32];
	// begin inline asm
	{mul.f16 %rs633,%rs634,%rs632;
}
	// end inline asm
	// begin inline asm
	{mul.f16 %rs636,%rs269,%rs633;
}
	// end inline asm
	// begin inline asm
	{fma.rn.f16 %rs639,%rs640,%rs631,%rs636;
}
	// end inline asm
	st.shared.u16 	[%r2761+608], %rs639;
	// begin inline asm
	{mul.f16 %rs643,%rs634,%rs631;
}
	// end inline asm
	// begin inline asm
	{fma.rn.f16 %rs646,%rs640,%rs632,%rs643;
}
	// end inline asm
	st.shared.u16 	[%r2761+8800], %rs646;
	mul.f64 	%fd134, %fd4, 0d403921FB54442D18;
	div.rn.f64 	%fd135, %fd134, %fd2;
	cvt.rn.f32.f64 	%f1015, %fd135;
	mul.f32 	%f2728, %f1015, 0f3F22F983;
	cvt.rni.s32.f32 	%r20820, %f2728;
	cvt.rn.f32.s32 	%f2729, %r20820;
	fma.rn.f32 	%f2730, %f2729, 0fBFC90FDA, %f1015;
	fma.rn.f32 	%f2731, %f2729, 0fB3A22168, %f2730;
	fma.rn.f32 	%f11725, %f2729, 0fA7C234C5, %f2731;
	abs.f32 	%f1017, %f1015;
	setp.ltu.f32 	%p322, %f1017, 0f47CE4780;
	mov.u32 	%r20816, %r20820;
	mov.f32 	%f11724, %f11725;
	@%p322 bra 	$L__BB0_2378;
	setp.eq.f32 	%p323, %f1017, 0f7F800000;
	@%p323 bra 	$L__BB0_2377;
	mov.b32 	%r3276, %f1015;
	shl.b32 	%r7083, %r3276, 8;
	or.b32  	%r3277, %r7083, -2147483648;
	mov.b64 	%rd9939, 0;
	mov.b32 	%r20813, 0;
	mov.u64 	%rd9937, __cudart_i2opi_f;
	mov.u64 	%rd9938, %rd4;
$L__BB0_2373:
	.pragma "nounroll";
	ld.global.nc.u32 	%r7084, [%rd9937];
	mad.wide.u32 	%rd3767, %r7084, %r3277, %rd9939;
	shr.u64 	%rd9939, %rd3767, 32;
	st.local.u32 	[%rd9938], %rd3767;
	add.s32 	%r20813, %r20813, 1;
	add.s64 	%rd9938, %rd9938, 4;
	add.s64 	%rd9937, %rd9937, 4;
	setp.ne.s32 	%p324, %r20813, 6;
	@%p324 bra 	$L__BB0_2373;
	shr.u32 	%r7085, %r3276, 23;
	st.local.u32 	[%rd4+24], %rd9939;
	and.b32  	%r3280, %r7085, 31;
	and.b32  	%r7086, %r7085, 224;
	add.s32 	%r7087, %r7086, -128;
	shr.u32 	%r7088, %r7087, 5;
	mul.wide.u32 	%rd3768, %r7088, 4;
	sub.s64 	%rd1911, %rd4, %rd3768;
	ld.local.u32 	%r20814, [%rd1911+24];
	ld.local.u32 	%r20815, [%rd1911+20];
	setp.eq.s32 	%p325, %r3280, 0;
	@%p325 bra 	$L__BB0_2376;
	shf.l.wrap.b32 	%r20814, %r20815, %r20814, %r3280;
	ld.local.u32 	%r7089, [%rd1911+16];
	shf.l.wrap.b32 	%r20815, %r7089, %r20815, %r3280;
$L__BB0_2376:
	shr.u32 	%r7090, %r20814, 30;
	shf.l.wrap.b32 	%r7091, %r20815, %r20814, 2;
	shl.b32 	%r7092, %r20815, 2;
	shr.u32 	%r7093, %r7091, 31;
	add.s32 	%r7094, %r7093, %r7090;
	neg.s32 	%r7095, %r7094;
	setp.lt.s32 	%p326, %r3276, 0;
	selp.b32 	%r20816, %r7095, %r7094, %p326;
	xor.b32  	%r7096, %r7091, %r3276;
	shr.s32 	%r7097, %r7091, 31;
	xor.b32  	%r7098, %r7097, %r7091;
	xor.b32  	%r7099, %r7097, %r7092;
	cvt.u64.u32 	%rd3769, %r7098;
	shl.b64 	%rd3770, %rd3769, 32;
	cvt.u64.u32 	%rd3771, %r7099;
	or.b64  	%rd3772, %rd3770, %rd3771;
	cvt.rn.f64.s64 	%fd136, %rd3772;
	mul.f64 	%fd137, %fd136, 0d3BF921FB54442D19;
	cvt.rn.f32.f64 	%f2732, %fd137;
	neg.f32 	%f2733, %f2732;
	setp.lt.s32 	%p327, %r7096, 0;
	selp.f32 	%f11724, %f2733, %f2732, %p327;
	bra.uni 	$L__BB0_2378;
$L__BB0_2377:
	mov.f32 	%f2734, 0f00000000;
	mul.rn.f32 	%f11724, %f1015, %f2734;
	mov.b32 	%r20816, 0;
$L__BB0_2378:
	setp.ltu.f32 	%p328, %f1017, 0f47CE4780;
	add.s32 	%r7101, %r20816, 1;
	mul.rn.f32 	%f2736, %f11724, %f11724;
	and.b32  	%r7102, %r20816, 1;
	setp.eq.b32 	%p329, %r7102, 1;
	selp.f32 	%f2737, %f11724, 0f3F800000, %p329;
	fma.rn.f32 	%f2738, %f2736, %f2737, 0f00000000;
	fma.rn.f32 	%f2739, %f2736, 0f37CBAC00, 0fBAB607ED;
	selp.f32 	%f2740, 0fB94D4153, %f2739, %p329;
	selp.f32 	%f2741, 0f3C0885E4, 0f3D2AAABB, %p329;
	fma.rn.f32 	%f2742, %f2740, %f2736, %f2741;
	selp.f32 	%f2743, 0fBE2AAAA8, 0fBEFFFFFF, %p329;
	fma.rn.f32 	%f2744, %f2742, %f2736, %f2743;
	fma.rn.f32 	%f2745, %f2744, %f2738, %f2737;
	and.b32  	%r7103, %r7101, 2;
	setp.eq.s32 	%p330, %r7103, 0;
	mov.f32 	%f2746, 0f00000000;
	sub.f32 	%f2747, %f2746, %f2745;
	selp.f32 	%f2735, %f2745, %f2747, %p330;
	// begin inline asm
	{  cvt.rn.f16.f32 %rs650, %f2735;}

	// end inline asm
	@%p328 bra 	$L__BB0_2386;
	setp.eq.f32 	%p331, %f1017, 0f7F800000;
	@%p331 bra 	$L__BB0_2385;
	mov.b32 	%r3289, %f1015;
	shl.b32 	%r7105, %r3289, 8;
	or.b32  	%r3290, %r7105, -2147483648;
	mov.b64 	%rd9942, 0;
	mov.b32 	%r20817, 0;
	mov.u64 	%rd9940, __cudart_i2opi_f;
	mov.u64 	%rd9941, %rd3;
$L__BB0_2381:
	.pragma "nounroll";
	ld.global.nc.u32 	%r7106, [%rd9940];
	mad.wide.u32 	%rd3775, %r7106, %r3290, %rd9942;
	shr.u64 	%rd9942, %rd3775, 32;
	st.local.u32 	[%rd9941], %rd3775;
	add.s32 	%r20817, %r20817, 1;
	add.s64 	%rd9941, %rd9941, 4;
	add.s64 	%rd9940, %rd9940, 4;
	setp.ne.s32 	%p332, %r20817, 6;
	@%p332 bra 	$L__BB0_2381;
	shr.u32 	%r7107, %r3289, 23;
	st.local.u32 	[%rd3+24], %rd9942;
	and.b32  	%r3293, %r7107, 31;
	and.b32  	%r7108, %r7107, 224;
	add.s32 	%r7109, %r7108, -128;
	shr.u32 	%r7110, %r7109, 5;
	mul.wide.u32 	%rd3776, %r7110, 4;
	sub.s64 	%rd1918, %rd3, %rd3776;
	ld.local.u32 	%r20818, [%rd1918+24];
	ld.local.u32 	%r20819, [%rd1918+20];
	setp.eq.s32 	%p333, %r3293, 0;
	@%p333 bra 	$L__BB0_2384;
	shf.l.wrap.b32 	%r20818, %r20819, %r20818, %r3293;
	ld.local.u32 	%r7111, [%rd1918+16];
	shf.l.wrap.b32 	%r20819, %r7111, %r20819, %r3293;
$L__BB0_2384:
	shr.u32 	%r7112, %r20818, 30;
	shf.l.wrap.b32 	%r7113, %r20819, %r20818, 2;
	shl.b32 	%r7114, %r20819, 2;
	shr.u32 	%r7115, %r7113, 31;
	add.s32 	%r7116, %r7115, %r7112;
	neg.s32 	%r7117, %r7116;
	setp.lt.s32 	%p334, %r3289, 0;
	selp.b32 	%r20820, %r7117, %r7116, %p334;
	xor.b32  	%r7118, %r7113, %r3289;
	shr.s32 	%r7119, %r7113, 31;
	xor.b32  	%r7120, %r7119, %r7113;
	xor.b32  	%r7121, %r7119, %r7114;
	cvt.u64.u32 	%rd3777, %r7120;
	shl.b64 	%rd3778, %rd3777, 32;
	cvt.u64.u32 	%rd3779, %r7121;
	or.b64  	%rd3780, %rd3778, %rd3779;
	cvt.rn.f64.s64 	%fd138, %rd3780;
	mul.f64 	%fd139, %fd138, 0d3BF921FB54442D19;
	cvt.rn.f32.f64 	%f2748, %fd139;
	neg.f32 	%f2749, %f2748;
	setp.lt.s32 	%p335, %r7118, 0;
	selp.f32 	%f11725, %f2749, %f2748, %p335;
	bra.uni 	$L__BB0_2386;
$L__BB0_2385:
	mov.f32 	%f2750, 0f00000000;
	mul.rn.f32 	%f11725, %f1015, %f2750;
	mov.b32 	%r20820, 0;
$L__BB0_2386:
	mul.rn.f32 	%f2752, %f11725, %f11725;
	and.b32  	%r7123, %r20820, 1;
	setp.eq.b32 	%p336, %r7123, 1;
	selp.f32 	%f2753, 0f3F800000, %f11725, %p336;
	fma.rn.f32 	%f2754, %f2752, %f2753, 0f00000000;
	fma.rn.f32 	%f2755, %f2752, 0f37CBAC00, 0fBAB607ED;
	selp.f32 	%f2756, %f2755, 0fB94D4153, %p336;
	selp.f32 	%f2757, 0f3D2AAABB, 0f3C0885E4, %p336;
	fma.rn.f32 	%f2758, %f2756, %f2752, %f2757;
	selp.f32 	%f2759, 0fBEFFFFFF, 0fBE2AAAA8, %p336;
	fma.rn.f32 	%f2760, %f2758, %f2752, %f2759;
	fma.rn.f32 	%f2761, %f2760, %f2754, %f2753;
	and.b32  	%r7124, %r20820, 2;
	setp.eq.s32 	%p337, %r7124, 0;
	mov.f32 	%f2762, 0f00000000;
	sub.f32 	%f2763, %f2762, %f2761;
	selp.f32 	%f2764, %f2761, %f2763, %p337;
	neg.f32 	%f2751, %f2764;
	// begin inline asm
	{  cvt.rn.f16.f32 %rs651, %f2751;}

	// end inline asm
	add.s64 	%rd3784, %rd3761, %rd1622;
	ld.global.u16 	%rs659, [%rd3784+32];
	add.s64 	%rd3788, %rd3764, %rd1622;
	ld.global.u16 	%rs653, [%rd3788+32];
	// begin inline asm
	{mul.f16 %rs652,%rs653,%rs651;
}
	// end inline asm
	// begin inline asm
	{mul.f16 %rs655,%rs269,%rs652;
}
	// end inline asm
	// begin inline asm
	{fma.rn.f16 %rs658,%rs659,%rs650,%rs655;
}
	// end inline asm
	st.shared.u16 	[%r2761+640], %rs658;
	// begin inline asm
	{mul.f16 %rs662,%rs653,%rs650;
}
	// end inline asm
	// begin inline asm
	{fma.rn.f16 %rs665,%rs659,%rs651,%rs662;
}
	// end inline asm
	st.shared.u16 	[%r2761+8832], %rs665;
	mul.f64 	%fd140, %fd4, 0d403F6A7A2955385E;
	div.rn.f64 	%fd141, %fd140, %fd2;
	cvt.rn.f32.f64 	%f1024, %fd141;
	mul.f32 	%f2765, %f1024, 0f3F22F983;
	cvt.rni.s32.f32 	%r20828, %f2765;
	cvt.rn.f32.s32 	%f2766, %r20828;
	fma.rn.f32 	%f2767, %f2766, 0fBFC90FDA, %f1024;
	fma.rn.f32 	%f2768, %f2766, 0fB3A22168, %f2767;
	fma.rn.f32 	%f11727, %f2766, 0fA7C234C5, %f2768;
	abs.f32 	%f1026, %f1024;
	setp.ltu.f32 	%p338, %f1026, 0f47CE4780;
	mov.u32 	%r20824, %r20828;
	mov.f32 	%f11726, %f11727;
	@%p338 bra 	$L__BB0_2394;
	setp.eq.f32 	%p339, %f1026, 0f7F800000;
	@%p339 bra 	$L__BB0_2393;
	mov.b32 	%r3303, %f1024;
	shl.b32 	%r7126, %r3303, 8;
	or.b32  	%r3304, %r7126, -2147483648;
	mov.b64 	%rd9945, 0;
	mov.b32 	%r20821, 0;
	mov.u64 	%rd9943, __cudart_i2opi_f;
	mov.u64 	%rd9944, %rd4;
$L__BB0_2389:
	.pragma "nounroll";
	ld.global.nc.u32 	%r7127, [%rd9943];
	mad.wide.u32 	%rd3791, %r7127, %r3304, %rd9945;
	shr.u64 	%rd9945, %rd3791, 32;
	st.local.u32 	[%rd9944], %rd3791;
	add.s32 	%r20821, %r20821, 1;
	add.s64 	%rd9944, %rd9944, 4;
	add.s64 	%rd9943, %rd9943, 4;
	setp.ne.s32 	%p340, %r20821, 6;
	@%p340 bra 	$L__BB0_2389;
	shr.u32 	%r7128, %r3303, 23;
	st.local.u32 	[%rd4+24], %rd9945;
	and.b32  	%r3307, %r7128, 31;
	and.b32  	%r7129, %r7128, 224;
	add.s32 	%r7130, %r7129, -128;
	shr.u32 	%r7131, %r7130, 5;
	mul.wide.u32 	%rd3792, %r7131, 4;
	sub.s64 	%rd1925, %rd4, %rd3792;
	ld.local.u32 	%r20822, [%rd1925+24];
	ld.local.u32 	%r20823, [%rd1925+20];
	setp.eq.s32 	%p341, %r3307, 0;
	@%p341 bra 	$L__BB0_2392;
	shf.l.wrap.b32 	%r20822, %r20823, %r20822, %r3307;
	ld.local.u32 	%r7132, [%rd1925+16];
	shf.l.wrap.b32 	%r20823, %r7132, %r20823, %r3307;
$L__BB0_2392:
	shr.u32 	%r7133, %r20822, 30;
	shf.l.wrap.b32 	%r7134, %r20823, %r20822, 2;
	shl.b32 	%r7135, %r20823, 2;
	shr.u32 	%r7136, %r7134, 31;
	add.s32 	%r7137, %r7136, %r7133;
	neg.s32 	%r7138, %r7137;
	setp.lt.s32 	%p342, %r3303, 0;
	selp.b32 	%r20824, %r7138, %r7137, %p342;
	xor.b32  	%r7139, %r7134, %r3303;
	shr.s32 	%r7140, %r7134, 31;
	xor.b32  	%r7141, %r7140, %r7134;
	xor.b32  	%r7142, %r7140, %r7135;
	cvt.u64.u32 	%rd3793, %r7141;
	shl.b64 	%rd3794, %rd3793, 32;
	cvt.u64.u32 	%rd3795, %r7142;
	or.b64  	%rd3796, %rd3794, %rd3795;
	cvt.rn.f64.s64 	%fd142, %rd3796;
	mul.f64 	%fd143, %fd142, 0d3BF921FB54442D19;
	cvt.rn.f32.f64 	%f2769, %fd143;
	neg.f32 	%f2770, %f2769;
	setp.lt.s32 	%p343, %r7139, 0;
	selp.f32 	%f11726, %f2770, %f2769, %p343;
	bra.uni 	$L__BB0_2394;
$L__BB0_2393:
	mov.f32 	%f2771, 0f00000000;
	mul.rn.f32 	%f11726, %f1024, %f2771;
	mov.b32 	%r20824, 0;
$L__BB0_2394:
	setp.ltu.f32 	%p344, %f1026, 0f47CE4780;
	add.s32 	%r7144, %r20824, 1;
	mul.rn.f32 	%f2773, %f11726, %f11726;
	and.b32  	%r7145, %r20824, 1;
	setp.eq.b32 	%p345, %r7145, 1;
	selp.f32 	%f2774, %f11726, 0f3F800000, %p345;
	fma.rn.f32 	%f2775, %f2773, %f2774, 0f00000000;
	fma.rn.f32 	%f2776, %f2773, 0f37CBAC00, 0fBAB607ED;
	selp.f32 	%f2777, 0fB94D4153, %f2776, %p345;
	selp.f32 	%f2778, 0f3C0885E4, 0f3D2AAABB, %p345;
	fma.rn.f32 	%f2779, %f2777, %f2773, %f2778;
	selp.f32 	%f2780, 0fBE2AAAA8, 0fBEFFFFFF, %p345;
	fma.rn.f32 	%f2781, %f2779, %f2773, %f2780;
	fma.rn.f32 	%f2782, %f2781, %f2775, %f2774;
	and.b32  	%r7146, %r7144, 2;
	setp.eq.s32 	%p346, %r7146, 0;
	mov.f32 	%f2783, 0f00000000;
	sub.f32 	%f2784, %f2783, %f2782;
	selp.f32 	%f2772, %f2782, %f2784, %p346;
	// begin inline asm
	{  cvt.rn.f16.f32 %rs669, %f2772;}

	// end inline asm
	@%p344 bra 	$L__BB0_2402;
	setp.eq.f32 	%p347, %f1026, 0f7F800000;
	@%p347 bra 	$L__BB0_2401;
	mov.b32 	%r3316, %f1024;
	shl.b32 	%r7148, %r3316, 8;
	or.b32  	%r3317, %r7148, -2147483648;
	mov.b64 	%rd9948, 0;
	mov.b32 	%r20825, 0;
	mov.u64 	%rd9946, __cudart_i2opi_f;
	mov.u64 	%rd9947, %rd3;
$L__BB0_2397:
	.pragma "nounroll";
	ld.global.nc.u32 	%r7149, [%rd9946];
	mad.wide.u32 	%rd3799, %r7149, %r3317, %rd9948;
	shr.u64 	%rd9948, %rd3799, 32;
	st.local.u32 	[%rd9947], %rd3799;
	add.s32 	%r20825, %r20825, 1;
	add.s64 	%rd9947, %rd9947, 4;
	add.s64 	%rd9946, %rd9946, 4;
	setp.ne.s32 	%p348, %r20825, 6;
	@%p348 bra 	$L__BB0_2397;
	shr.u32 	%r7150, %r3316, 23;
	st.local.u32 	[%rd3+24], %rd9948;
	and.b32  	%r3320, %r7150, 31;
	and.b32  	%r7151, %r7150, 224;
	add.s32 	%r7152, %r7151, -128;
	shr.u32 	%r7153, %r7152, 5;
	mul.wide.u32 	%rd3800, %r7153, 4;
	sub.s64 	%rd1932, %rd3, %rd3800;
	ld.local.u32 	%r20826, [%rd1932+24];
	ld.local.u32 	%r20827, [%rd1932+20];
	setp.eq.s32 	%p349, %r3320, 0;
	@%p349 bra 	$L__BB0_2400;
	shf.l.wrap.b32 	%r20826, %r20827, %r20826, %r3320;
	ld.local.u32 	%r7154, [%rd1932+16];
	shf.l.wrap.b32 	%r20827, %r7154, %r20827, %r3320;
$L__BB0_2400:
	shr.u32 	%r7155, %r20826, 30;
	shf.l.wrap.b32 	%r7156, %r20827, %r20826, 2;
	shl.b32 	%r7157, %r20827, 2;
	shr.u32 	%r7158, %r7156, 31;
	add.s32 	%r7159, %r7158, %r7155;
	neg.s32 	%r7160, %r7159;
	setp.lt.s32 	%p350, %r3316, 0;
	selp.b32 	%r20828, %r7160, %r7159, %p350;
	xor.b32  	%r7161, %r7156, %r3316;
	shr.s32 	%r7162, %r7156, 31;
	xor.b32  	%r7163, %r7162, %r7156;
	xor.b32  	%r7164, %r7162, %r7157;
	cvt.u64.u32 	%rd3801, %r7163;
	shl.b64 	%rd3802, %rd3801, 32;
	cvt.u64.u32 	%rd3803, %r7164;
	or.b64  	%rd3804, %rd3802, %rd3803;
	cvt.rn.f64.s64 	%fd144, %rd3804;
	mul.f64 	%fd145, %fd144, 0d3BF921FB54442D19;
	cvt.rn.f32.f64 	%f2785, %fd145;
	neg.f32 	%f2786, %f2785;
	setp.lt.s32 	%p351, %r7161, 0;
	selp.f32 	%f11727, %f2786, %f2785, %p351;
	bra.uni 	$L__BB0_2402;
$L__BB0_2401:
	mov.f32 	%f2787, 0f00000000;
	mul.rn.f32 	%f11727, %f1024, %f2787;
	mov.b32 	%r20828, 0;
$L__BB0_2402:
	mul.rn.f32 	%f2789, %f11727, %f11727;
	and.b32  	%r7166, %r20828, 1;
	setp.eq.b32 	%p352, %r7166, 1;
	selp.f32 	%f2790, 0f3F800000, %f11727, %p352;
	fma.rn.f32 	%f2791, %f2789, %f2790, 0f00000000;
	fma.rn.f32 	%f2792, %f2789, 0f37CBAC00, 0fBAB607ED;
	selp.f32 	%f2793, %f2792, 0fB94D4153, %p352;
	selp.f32 	%f2794, 0f3D2AAABB, 0f3C0885E4, %p352;
	fma.rn.f32 	%f2795, %f2793, %f2789, %f2794;
	selp.f32 	%f2796, 0fBEFFFFFF, 0fBE2AAAA8, %p352;
	fma.rn.f32 	%f2797, %f2795, %f2789, %f2796;
	fma.rn.f32 	%f2798, %f2797, %f2791, %f2790;
	and.b32  	%r7167, %r20828, 2;
	setp.eq.s32 	%p353, %r7167, 0;
	mov.f32 	%f2799, 0f00000000;
	sub.f32 	%f2800, %f2799, %f2798;
	selp.f32 	%f2801, %f2798, %f2800, %p353;
	neg.f32 	%f2788, %f2801;
	// begin inline asm
	{  cvt.rn.f16.f32 %rs670, %f2788;}

	// end inline asm
	add.s64 	%rd3809, %rd3784, %rd1622;
	ld.global.u16 	%rs678, [%rd3809+32];
	add.s64 	%rd3810, %rd1607, %rd1622;
	add.s64 	%rd3811, %rd3810, %rd1622;
	add.s64 	%rd3812, %rd3811, %rd1622;
	add.s64 	%rd3813, %rd3812, %rd1622;
	add.s64 	%rd3814, %rd3813, %rd1622;
	ld.global.u16 	%rs672, [%rd3814+32];
	// begin inline asm
	{mul.f16 %rs671,%rs672,%rs670;
}
	// end inline asm
	// begin inline asm
	{mul.f16 %rs674,%rs269,%rs671;
}
	// end inline asm
	// begin inline asm
	{fma.rn.f16 %rs677,%rs678,%rs669,%rs674;
}
	// end inline asm
	st.shared.u16 	[%r2761+672], %rs677;
	// begin inline asm
	{mul.f16 %rs681,%rs672,%rs669;
}
	// end inline asm
	// begin inline asm
	{fma.rn.f16 %rs684,%rs678,%rs670,%rs681;
}
	// end inline asm
	st.shared.u16 	[%r2761+8864], %rs684;
	mul.f64 	%fd146, %fd4, 0d4042D97C7F3321D2;
	div.rn.f64 	%fd147, %fd146, %fd2;
	cvt.rn.f32.f64 	%f1033, %fd147;
	mul.f32 	%f2802, %f1033, 0f3F22F983;
	cvt.rni.s32.f32 	%r20836, %f2802;
	cvt.rn.f32.s32 	%f2803, %r20836;
	fma.rn.f32 	%f2804, %f2803, 0fBFC90FDA, %f1033;
	fma.rn.f32 	%f2805, %f2803, 0fB3A22168, %f2804;
	fma.rn.f32 	%f11729, %f2803, 0fA7C234C5, %f2805;
	abs.f32 	%f1035, %f1033;
	setp.ltu.f32 	%p354, %f1035, 0f47CE4780;
	mov.u32 	%r20832, %r20836;
	mov.f32 	%f11728, %f11729;
	@%p354 bra 	$L__BB0_2410;
	setp.eq.f32 	%p355, %f1035, 0f7F800000;
	@%p355 bra 	$L__BB0_2409;
	mov.b32 	%r3330, %f1033;
	shl.b32 	%r7169, %r3330, 8;
	or.b32  	%r3331, %r7169, -2147483648;
	mov.b64 	%rd9951, 0;
	mov.b32 	%r20829, 0;
	mov.u64 	%rd9949, __cudart_i2opi_f;
	mov.u64 	%rd9950, %rd4;
$L__BB0_2405:
	.pragma "nounroll";
	ld.global.nc.u32 	%r7170, [%rd9949];
	mad.wide.u32 	%rd3817, %r7170, %r3331, %rd9951;
	shr.u64 	%rd9951, %rd3817, 32;
	st.local.u32 	[%rd9950], %rd3817;
	add.s32 	%r20829, %r20829, 1;
	add.s64 	%rd9950, %rd9950, 4;
	add.s64 	%rd9949, %rd9949, 4;
	setp.ne.s32 	%p356, %r20829, 6;
	@%p356 bra 	$L__BB0_2405;
	shr.u32 	%r7171, %r3330, 23;
	st.local.u32 	[%rd4+24], %rd9951;
	and.b32  	%r3334, %r7171, 31;
	and.b32  	%r7172, %r7171, 224;
	add.s32 	%r7173, %r7172, -128;
	shr.u32 	%r7174, %r7173, 5;
	mul.wide.u32 	%rd3818, %r7174, 4;
	sub.s64 	%rd1939, %rd4, %rd3818;
	ld.local.u32 	%r20830, [%rd1939+24];
	ld.local.u32 	%r20831, [%rd1939+20];
	setp.eq.s32 	%p357, %r3334, 0;
	@%p357 bra 	$L__BB0_2408;
	shf.l.wrap.b32 	%r20830, %r20831, %r20830, %r3334;
	ld.local.u32 	%r7175, [%rd1939+16];
	shf.l.wrap.b32 	%r20831, %r7175, %r20831, %r3334;
$L__BB0_2408:
	shr.u32 	%r7176, %r20830, 30;
	shf.l.wrap.b32 	%r7177, %r20831, %r20830, 2;
	shl.b32 	%r7178, %r20831, 2;
	shr.u32 	%r7179, %r7177, 31;
	add.s32 	%r7180, %r7179, %r7176;
	neg.s32 	%r7181, %r7180;
	setp.lt.s32 	%p358, %r3330, 0;
	selp.b32 	%r20832, %r7181, %r7180, %p358;
	xor.b32  	%r7182, %r7177, %r3330;
	shr.s32 	%r7183, %r7177, 31;
	xor.b32  	%r7184, %r7183, %r7177;
	xor.b32  	%r7185, %r7183, %r7178;
	cvt.u64.u32 	%rd3819, %r7184;
	shl.b64 	%rd3820, %rd3819, 32;
	cvt.u64.u32 	%rd3821, %r7185;
	or.b64  	%rd3822, %rd3820, %rd3821;
	cvt.rn.f64.s64 	%fd148, %rd3822;
	mul.f64 	%fd149, %fd148, 0d3BF921FB54442D19;
	cvt.rn.f32.f64 	%f2806, %fd149;
	neg.f32 	%f2807, %f2806;
	setp.lt.s32 	%p359, %r7182, 0;
	selp.f32 	%f11728, %f2807, %f2806, %p359;
	bra.uni 	$L__BB0_2410;
$L__BB0_2409:
	mov.f32 	%f2808, 0f00000000;
	mul.rn.f32 	%f11728, %f1033, %f2808;
	mov.b32 	%r20832, 0;
$L__BB0_2410:
	setp.ltu.f32 	%p360, %f1035, 0f47CE4780;
	add.s32 	%r7187, %r20832, 1;
	mul.rn.f32 	%f2810, %f11728, %f11728;
	and.b32  	%r7188, %r20832, 1;
	setp.eq.b32 	%p361, %r7188, 1;
	selp.f32 	%f2811, %f11728, 0f3F800000, %p361;
	fma.rn.f32 	%f2812, %f2810, %f2811, 0f00000000;
	fma.rn.f32 	%f2813, %f2810, 0f37CBAC00, 0fBAB607ED;
	selp.f32 	%f2814, 0fB94D4153, %f2813, %p361;
	selp.f32 	%f2815, 0f3C0885E4, 0f3D2AAABB, %p361;
	fma.rn.f32 	%f2816, %f2814, %f2810, %f2815;
	selp.f32 	%f2817, 0fBE2AAAA8, 0fBEFFFFFF, %p361;
	fma.rn.f32 	%f2818, %f2816, %f2810, %f2817;
	fma.rn.f32 	%f2819, %f2818, %f2812, %f2811;
	and.b32  	%r7189, %r7187, 2;
	setp.eq.s32 	%p362, %r7189, 0;
	mov.f32 	%f2820, 0f00000000;
	sub.f32 	%f2821, %f2820, %f2819;
	selp.f32 	%f2809, %f2819, %f2821, %p362;
	// begin inline asm
	{  cvt.rn.f16.f32 %rs688, %f2809;}

	// end inline asm
	@%p360 bra 	$L__BB0_2418;
	setp.eq.f32 	%p363, %f1035, 0f7F800000;
	@%p363 bra 	$L__BB0_2417;
	mov.b32 	%r3343, %f1033;
	shl.b32 	%r7191, %r3343, 8;
	or.b32  	%r3344, %r7191, -2147483648;
	mov.b64 	%rd9954, 0;
	mov.b32 	%r20833, 0;
	mov.u64 	%rd9952, __cudart_i2opi_f;
	mov.u64 	%rd9953, %rd3;
$L__BB0_2413:
	.pragma "nounroll";
	ld.global.nc.u32 	%r7192, [%rd9952];
	mad.wide.u32 	%rd3825, %r7192, %r3344, %rd9954;
	shr.u64 	%rd9954, %rd3825, 32;
	st.local.u32 	[%rd9953], %rd3825;
	add.s32 	%r20833, %r20833, 1;
	add.s64 	%rd9953, %rd9953, 4;
	add.s64 	%rd9952, %rd9952, 4;
	setp.ne.s32 	%p364, %r20833, 6;
	@%p364 bra 	$L__BB0_2413;
	shr.u32 	%r7193, %r3343, 23;
	st.local.u32 	[%rd3+24], %rd9954;
	and.b32  	%r3347, %r7193, 31;
	and.b32  	%r7194, %r7193, 224;
	add.s32 	%r7195, %r7194, -128;
	shr.u32 	%r7196, %r7195, 5;
	mul.wide.u32 	%rd3826, %r7196, 4;
	sub.s64 	%rd1946, %rd3, %rd3826;
	ld.local.u32 	%r20834, [%rd1946+24];
	ld.local.u32 	%r20835, [%rd1946+20];
	setp.eq.s32 	%p365, %r3347, 0;
	@%p365 bra 	$L__BB0_2416;
	shf.l.wrap.b32 	%r20834, %r20835, %r20834, %r3347;
	ld.local.u32 	%r7197, [%rd1946+16];
	shf.l.wrap.b32 	%r20835, %r7197, %r20835, %r3347;
$L__BB0_2416:
	shr.u32 	%r7198, %r20834, 30;
	shf.l.wrap.b32 	%r7199, %r20835, %r20834, 2;
	shl.b32 	%r7200, %r20835, 2;
	shr.u32 	%r7201, %r7199, 31;
	add.s32 	%r7202, %r7201, %r7198;
	neg.s32 	%r7203, %r7202;
	setp.lt.s32 	%p366, %r3343, 0;
	selp.b32 	%r20836, %r7203, %r7202, %p366;
	xor.b32  	%r7204, %r7199, %r3343;
	shr.s32 	%r7205, %r7199, 31;
	xor.b32  	%r7206, %r7205, %r7199;
	xor.b32  	%r7207, %r7205, %r7200;
	cvt.u64.u32 	%rd3827, %r7206;
	shl.b64 	%rd3828, %rd3827, 32;
	cvt.u64.u32 	%rd3829, %r7207;
	or.b64  	%rd3830, %rd3828, %rd3829;
	cvt.rn.f64.s64 	%fd150, %rd3830;
	mul.f64 	%fd151, %fd150, 0d3BF921FB54442D19;
	cvt.rn.f32.f64 	%f2822, %fd151;
	neg.f32 	%f2823, %f2822;
	setp.lt.s32 	%p367, %r7204, 0;
	selp.f32 	%f11729, %f2823, %f2822, %p367;
	bra.uni 	$L__BB0_2418;
$L__BB0_2417:
	mov.f32 	%f2824, 0f00000000;
	mul.rn.f32 	%f11729, %f1033, %f2824;
	mov.b32 	%r20836, 0;
$L__BB0_2418:
	mul.rn.f32 	%f2826, %f11729, %f11729;
	and.b32  	%r7209, %r20836, 1;
	setp.eq.b32 	%p368, %r7209, 1;
	selp.f32 	%f2827, 0f3F800000, %f11729, %p368;
	fma.rn.f32 	%f2828, %f2826, %f2827, 0f00000000;
	fma.rn.f32 	%f2829, %f2826, 0f37CBAC00, 0fBAB607ED;
	selp.f32 	%f2830, %f2829, 0fB94D4153, %p368;
	selp.f32 	%f2831, 0f3D2AAABB, 0f3C0885E4, %p368;
	fma.rn.f32 	%f2832, %f2830, %f2826, %f2831;
	selp.f32 	%f2833, 0fBEFFFFFF, 0fBE2AAAA8, %p368;
	fma.rn.f32 	%f2834, %f2832, %f2826, %f2833;
	fma.rn.f32 	%f2835, %f2834, %f2828, %f2827;
	and.b32  	%r7210, %r20836, 2;
	setp.eq.s32 	%p369, %r7210, 0;
	mov.f32 	%f2836, 0f00000000;
	sub.f32 	%f2837, %f2836, %f2835;
	selp.f32 	%f2838, %f2835, %f2837, %p369;
	neg.f32 	%f2825, %f2838;
	// begin inline asm
	{  cvt.rn.f16.f32 %rs689, %f2825;}

	// end inline asm
	add.s64 	%rd3835, %rd3784, %rd1622;
	add.s64 	%rd3836, %rd3835, %rd1622;
	ld.global.u16 	%rs697, [%rd3836+32];
	add.s64 	%rd3837, %rd1607, %rd1622;
	add.s64 	%rd3838, %rd3837, %rd1622;
	add.s64 	%rd3839, %rd3838, %rd1622;
	add.s64 	%rd3840, %rd3839, %rd1622;
	add.s64 	%rd3841, %rd3840, %rd1622;
	add.s64 	%rd3842, %rd3841, %rd1622;
	ld.global.u16 	%rs691, [%rd3842+32];
	// begin inline asm
	{mul.f16 %rs690,%rs691,%rs689;
}
	// end inline asm
	// begin inline asm
	{mul.f16 %rs693,%rs269,%rs690;
}
	// end inline asm
	// begin inline asm
	{fma.rn.f16 %rs696,%rs697,%rs688,%rs693;
}
	// end inline asm
	st.shared.u16 	[%r2761+704], %rs696;
	// begin inline asm
	{mul.f16 %rs700,%rs691,%rs688;
}
	// end inline asm
	// begin inline asm
	{fma.rn.f16 %rs703,%rs697,%rs689,%rs700;
}
	// end inline asm
	st.shared.u16 	[%r2761+8896], %rs703;
	mul.f64 	%fd152, %fd4, 0d4045FDBBE9BBA775;
	div.rn.f64 	%fd153, %fd152, %fd2;
	cvt.rn.f32.f64 	%f1042, %fd153;
	mul.f32 	%f2839, %f1042, 0f3F22F983;
	cvt.rni.s32.f32 	%r20844, %f2839;
	cvt.rn.f32.s32 	%f2840, %r20844;
	fma.rn.f32 	%f2841, %f2840, 0fBFC90FDA, %f1042;
	fma.rn.f32 	%f2842, %f2840, 0fB3A22168, %f2841;
	fma.rn.f32 	%f11731, %f2840, 0fA7C234C5, %f2842;
	abs.f32 	%f1044, %f1042;
	setp.ltu.f32 	%p370, %f1044, 0f47CE4780;
	mov.u32 	%r20840, %r20844;
	mov.f32 	%f11730, %f11731;
	@%p370 bra 	$L__BB0_2426;
	setp.eq.f32 	%p371, %f1044, 0f7F800000;
	@%p371 bra 	$L__BB0_2425;
	mov.b32 	%r3357, %f1042;
	shl.b32 	%r7212, %r3357, 8;
	or.b32  	%r3358, %r7212, -2147483648;
	mov.b64 	%rd9957, 0;
	mov.b32 	%r20837, 0;
	mov.u64 	%rd9955, __cudart_i2opi_f;
	mov.u64 	%rd9956, %rd4;
$L__BB0_2421:
	.pragma "nounroll";
	ld.global.nc.u32 	%r7213, [%rd9955];
	mad.wide.u32 	%rd3845, %r7213, %r3358, %rd9957;
	shr.u64 	%rd9957, %rd3845, 32;
	st.local.u32 	[%rd9956], %rd3845;
	add.s32 	%r20837, %r20837, 1;
	add.s64 	%rd9956, %rd9956, 4;
	add.s64 	%rd9955, %rd9955, 4;
	setp.ne.s32 	%p372, %r20837, 6;
	@%p372 bra 	$L__BB0_2421;
	shr.u32 	%r7214, %r3357, 23;
	st.local.u32 	[%rd4+24], %rd9957;
	and.b32  	%r3361, %r7214, 31;
	and.b32  	%r7215, %r7214, 224;
	add.s32 	%r7216, %r7215, -128;
	shr.u32 	%r7217, %r7216, 5;
	mul.wide.u32 	%rd3846, %r7217, 4;
	sub.s64 	%rd1953, %rd4, %rd3846;
	ld.local.u32 	%r20838, [%rd1953+24];
	ld.local.u32 	%r20839, [%rd1953+20];
	setp.eq.s32 	%p373, %r3361, 0;
	@%p373 bra 	$L__BB0_2424;
	shf.l.wrap.b32 	%r20838, %r20839, %r20838, %r3361;
	ld.local.u32 	%r7218, [%rd1953+16];
	shf.l.wrap.b32 	%r20839, %r7218, %r20839, %r3361;
$L__BB0_2424:
	shr.u32 	%r7219, %r20838, 30;
	shf.l.wrap.b32 	%r7220, %r20839, %r20838, 2;
	shl.b32 	%r7221, %r20839, 2;
	shr.u32 	%r7222, %r7220, 31;
	add.s32 	%r7223, %r7222, %r7219;
	neg.s32 	%r7224, %r7223;
	setp.lt.s32 	%p374, %r3357, 0;
	selp.b32 	%r20840, %r7224, %r7223, %p374;
	xor.b32  	%r7225, %r7220, %r3357;
	shr.s32 	%r7226, %r7220, 31;
	xor.b32  	%r7227, %r7226, %r7220;
	xor.b32  	%r7228, %r7226, %r7221;
	cvt.u64.u32 	%rd3847, %r7227;
	shl.b64 	%rd3848, %rd3847, 32;
	cvt.u64.u32 	%rd3849, %r7228;
	or.b64  	%rd3850, %rd3848, %rd3849;
	cvt.rn.f64.s64 	%fd154, %rd3850;
	mul.f64 	%fd155, %fd154, 0d3BF921FB54442D19;
	cvt.rn.f32.f64 	%f2843, %fd155;
	neg.f32 	%f2844, %f2843;
	setp.lt.s32 	%p375, %r7225, 0;
	selp.f32 	%f11730, %f2844, %f2843, %p375;
	bra.uni 	$L__BB0_2426;
$L__BB0_2425:
	mov.f32 	%f2845, 0f00000000;
	mul.rn.f32 	%f11730, %f1042, %f2845;
	mov.b32 	%r20840, 0;
$L__BB0_2426:
	setp.ltu.f32 	%p376, %f1044, 0f47CE4780;
	add.s32 	%r7230, %r20840, 1;
	mul.rn.f32 	%f2847, %f11730, %f11730;
	and.b32  	%r7231, %r20840, 1;
	setp.eq.b32 	%p377, %r7231, 1;
	selp.f32 	%f2848, %f11730, 0f3F800000, %p377;
	fma.rn.f32 	%f2849, %f2847, %f2848, 0f00000000;
	fma.rn.f32 	%f2850, %f2847, 0f37CBAC00, 0fBAB607ED;
	selp.f32 	%f2851, 0fB94D4153, %f2850, %p377;
	selp.f32 	%f2852, 0f3C0885E4, 0f3D2AAABB, %p377;
	fma.rn.f32 	%f2853, %f2851, %f2847, %f2852;
	selp.f32 	%f2854, 0fBE2AAAA8, 0fBEFFFFFF, %p377;
	fma.rn.f32 	%f2855, %f2853, %f2847, %f2854;
	fma.rn.f32 	%f2856, %f2855, %f2849, %f2848;
	and.b32  	%r7232, %r7230, 2;
	setp.eq.s32 	%p378, %r7232, 0;
	mov.f32 	%f2857, 0f00000000;
	sub.f32 	%f2858, %f2857, %f2856;
	selp.f32 	%f2846, %f2856, %f2858, %p378;
	// begin inline asm
	{  cvt.rn.f16.f32 %rs707, %f2846;}

	// end inline asm
	@%p376 bra 	$L__BB0_2434;
	setp.eq.f32 	%p379, %f1044, 0f7F800000;
	@%p379 bra 	$L__BB0_2433;
	mov.b32 	%r3370, %f1042;
	shl.b32 	%r7234, %r3370, 8;
	or.b32  	%r3371, %r7234, -2147483648;
	mov.b64 	%rd9960, 0;
	mov.b32 	%r20841, 0;
	mov.u64 	%rd9958, __cudart_i2opi_f;
	mov.u64 	%rd9959, %rd3;
$L__BB0_2429:
	.pragma "nounroll";
	ld.global.nc.u32 	%r7235, [%rd9958];
	mad.wide.u32 	%rd3853, %r7235, %r3371, %rd9960;
	shr.u64 	%rd9960, %rd3853, 32;
	st.local.u32 	[%rd9959], %rd3853;
	add.s32 	%r20841, %r20841, 1;
	add.s64 	%rd9959, %rd9959, 4;
	add.s64 	%rd9958, %rd9958, 4;
	setp.ne.s32 	%p380, %r20841, 6;
	@%p380 bra 	$L__BB0_2429;
	shr.u32 	%r7236, %r3370, 23;
	st.local.u32 	[%rd3+24], %rd9960;
	and.b32  	%r3374, %r7236, 31;
	and.b32  	%r7237, %r7236, 224;
	add.s32 	%r7238, %r7237, -128;
	shr.u32 	%r7239, %r7238, 5;
	mul.wide.u32 	%rd3854, %r7239, 4;
	sub.s64 	%rd1960, %rd3, %rd3854;
	ld.local.u32 	%r20842, [%rd1960+24];
	ld.local.u32 	%r20843, [%rd1960+20];
	setp.eq.s32 	%p381, %r3374, 0;
	@%p381 bra 	$L__BB0_2432;
	shf.l.wrap.b32 	%r20842, %r20843, %r20842, %r3374;
	ld.local.u32 	%r7240, [%rd1960+16];
	shf.l.wrap.b32 	%r20843, %r7240, %r20843, %r3374;
$L__BB0_2432:
	shr.u32 	%r7241, %r20842, 30;
	shf.l.wrap.b32 	%r7242, %r20843, %r20842, 2;
	shl.b32 	%r7243, %r20843, 2;
	shr.u32 	%r7244, %r7242, 31;
	add.s32 	%r7245, %r7244, %r7241;
	neg.s32 	%r7246, %r7245;
	setp.lt.s32 	%p382, %r3370, 0;
	selp.b32 	%r20844, %r7246, %r7245, %p382;
	xor.b32  	%r7247, %r7242, %r3370;
	shr.s32 	%r7248, %r7242, 31;
	xor.b32  	%r7249, %r7248, %r7242;
	xor.b32  	%r7250, %r7248, %r7243;
	cvt.u64.u32 	%rd3855, %r7249;
	shl.b64 	%rd3856, %rd3855, 32;
	cvt.u64.u32 	%rd3857, %r7250;
	or.b64  	%rd3858, %rd3856, %rd3857;
	cvt.rn.f64.s64 	%fd156, %rd3858;
	mul.f64 	%fd157, %fd156, 0d3BF921FB54442D19;
	cvt.rn.f32.f64 	%f2859, %fd157;
	neg.f32 	%f2860, %f2859;
	setp.lt.s32 	%p383, %r7247, 0;
	selp.f32 	%f11731, %f2860, %f2859, %p383;
	bra.uni 	$L__BB0_2434;
$L__BB0_2433:
	mov.f32 	%f2861, 0f00000000;
	mul.rn.f32 	%f11731, %f1042, %f2861;
	mov.b32 	%r20844, 0;
$L__BB0_2434:
	mul.rn.f32 	%f2863, %f11731, %f11731;
	and.b32  	%r7252, %r20844, 1;
	setp.eq.b32 	%p384, %r7252, 1;
	selp.f32 	%f2864, 0f3F800000, %f11731, %p384;
	fma.rn.f32 	%f2865, %f2863, %f2864, 0f00000000;
	fma.rn.f32 	%f2866, %f2863, 0f37CBAC00, 0fBAB607ED;
	selp.f32 	%f2867, %f2866, 0fB94D4153, %p384;
	selp.f32 	%f2868, 0f3D2AAABB, 0f3C0885E4, %p384;
	fma.rn.f32 	%f2869, %f2867, %f2863, %f2868;
	selp.f32 	%f2870, 0fBEFFFFFF, 0fBE2AAAA8, %p384;
	fma.rn.f32 	%f2871, %f2869, %f2863, %f2870;
	fma.rn.f32 	%f2872, %f2871, %f2865, %f2864;
	and.b32  	%r7253, %r20844, 2;
	setp.eq.s32 	%p385, %r7253, 0;
	mov.f32 	%f2873, 0f00000000;
	sub.f32 	%f2874, %f2873, %f2872;
	selp.f32 	%f2875, %f2872, %f2874, %p385;
	neg.f32 	%f2862, %f2875;
	// begin inline asm
	{  cvt.rn.f16.f32 %rs708, %f2862;}

	// end inline asm
	add.s64 	%rd3863, %rd3784, %rd1622;
	add.s64 	%rd3864, %rd3863, %rd1622;
	add.s64 	%rd3865, %rd3864, %rd1622;
	ld.global.u16 	%rs716, [%rd3865+32];
	add.s64 	%rd3866, %rd1607, %rd1622;
	add.s64 	%rd3867, %rd3866, %rd1622;
	add.s64 	%rd3868, %rd3867, %rd1622;
	add.s64 	%rd3869, %rd3868, %rd1622;
	add.s64 	%rd3870, %rd3869, %rd1622;
	add.s64 	%rd3871, %rd3870, %rd1622;
	add.s64 	%rd3872, %rd3871, %rd1622;
	ld.global.u16 	%rs710, [%rd3872+32];
	// begin inline asm
	{mul.f16 %rs709,%rs710,%rs708;
}
	// end inline asm
	// begin inline asm
	{mul.f16 %rs712,%rs269,%rs709;
}
	// end inline asm
	// begin inline asm
	{fma.rn.f16 %rs715,%rs716,%rs707,%rs712;
}
	// end inline asm
	st.shared.u16 	[%r2761+736], %rs715;
	// begin inline asm
	{mul.f16 %rs719,%rs710,%rs707;
}
	// end inline asm
	// begin inline asm
	{fma.rn.f16 %rs722,%rs716,%rs708,%rs719;
}
	// end inline asm
	st.shared.u16 	[%r2761+8928], %rs722;
	mul.f64 	%fd158, %fd4, 0d404921FB54442D18;
	div.rn.f64 	%fd159, %fd158, %fd2;
	cvt.rn.f32.f64 	%f1051, %fd159;
	mul.f32 	%f2876, %f1051, 0f3F22F983;
	cvt.rni.s32.f32 	%r20852, %f2876;
	cvt.rn.f32.s32 	%f2877, %r20852;
	fma.rn.f32 	%f2878, %f2877, 0fBFC90FDA, %f1051;
	fma.rn.f32 	%f2879, %f2877, 0fB3A22168, %f2878;
	fma.rn.f32 	%f11733, %f2877, 0fA7C234C5, %f2879;
	abs.f32 	%f1053, %f1051;
	setp.ltu.f32 	%p386, %f1053, 0f47CE4780;
	mov.u32 	%r20848, %r20852;
	mov.f32 	%f11732, %f11733;
	@%p386 bra 	$L__BB0_2442;
	setp.eq.f32 	%p387, %f1053, 0f7F800000;
	@%p387 bra 	$L__BB0_2441;
	mov.b32 	%r3384, %f1051;
	shl.b32 	%r7255, %r3384, 8;
	or.b32  	%r3385, %r7255, -2147483648;
	mov.b64 	%rd9963, 0;
	mov.b32 	%r20845, 0;
	mov.u64 	%rd9961, __cudart_i2opi_f;
	mov.u64 	%rd9962, %rd4;
$L__BB0_2437:
	.pragma "nounroll";
	ld.global.nc.u32 	%r7256, [%rd9961];
	mad.wide.u32 	%rd3875, %r7256, %r3385, %rd9963;
	shr.u64 	%rd9963, %rd3875, 32;
	st.local.u32 	[%rd9962], %rd3875;
	add.s32 	%r20845, %r20845, 1;
	add.s64 	%rd9962, %rd9962, 4;
	add.s64 	%rd9961, %rd9961, 4;
	setp.ne.s32 	%p388, %r20845, 6;
	@%p388 bra 	$L__BB0_2437;
	shr.u32 	%r7257, %r3384, 23;
	st.local.u32 	[%rd4+24], %rd9963;
	and.b32  	%r3388, %r7257, 31;
	and.b32  	%r7258, %r7257, 224;
	add.s32 	%r7259, %r7258, -128;
	shr.u32 	%r7260, %r7259, 5;
	mul.wide.u32 	%rd3876, %r7260, 4;
	sub.s64 	%rd1967, %rd4, %rd3876;
	ld.local.u32 	%r20846, [%rd1967+24];
	ld.local.u32 	%r20847, [%rd1967+20];
	setp.eq.s32 	%p389, %r3388, 0;
	@%p389 bra 	$L__BB0_2440;
	shf.l.wrap.b32 	%r20846, %r20847, %r20846, %r3388;
	ld.local.u32 	%r7261, [%rd1967+16];
	shf.l.wrap.b32 	%r20847, %r7261, %r20847, %r3388;
$L__BB0_2440:
	shr.u32 	%r7262, %r20846, 30;
	shf.l.wrap.b32 	%r7263, %r20847, %r20846, 2;
	shl.b32 	%r7264, %r20847, 2;
	shr.u32 	%r7265, %r7263, 31;
	add.s32 	%r7266, %r7265, %r7262;
	neg.s32 	%r7267, %r7266;
	setp.lt.s32 	%p390, %r3384, 0;
	selp.b32 	%r20848, %r7267, %r7266, %p390;
	xor.b32  	%r7268, %r7263, %r3384;
	shr.s32 	%r7269, %r7263, 31;
	xor.b32  	%r7270, %r7269, %r7263;
	xor.b32  	%r7271, %r7269, %r7264;
	cvt.u64.u32 	%rd3877, %r7270;
	shl.b64 	%rd3878, %rd3877, 32;
	cvt.u64.u32 	%rd3879, %r7271;
	or.b64  	%rd3880, %rd3878, %rd3879;
	cvt.rn.f64.s64 	%fd160, %rd3880;
	mul.f64 	%fd161, %fd160, 0d3BF921FB54442D19;
	cvt.rn.f32.f64 	%f2880, %fd161;
	neg.f32 	%f2881, %f2880;
	setp.lt.s32 	%p391, %r7268, 0;
	selp.f32 	%f11732, %f2881, %f2880, %p391;
	bra.uni 	$L__BB0_2442;
$L__BB0_2441:
	mov.f32 	%f2882, 0f00000000;
	mul.rn.f32 	%f11732, %f1051, %f2882;
	mov.b32 	%r20848, 0;
$L__BB0_2442:
	setp.ltu.f32 	%p392, %f1053, 0f47CE4780;
	add.s32 	%r7273, %r20848, 1;
	mul.rn.f32 	%f2884, %f11732, %f11732;
	and.b32  	%r7274, %r20848, 1;
	setp.eq.b32 	%p393, %r7274, 1;
	selp.f32 	%f2885, %f11732, 0f3F800000, %p393;
	fma.rn.f32 	%f2886, %f2884, %f2885, 0f00000000;
	fma.rn.f32 	%f2887, %f2884, 0f37CBAC00, 0fBAB607ED;
	selp.f32 	%f2888, 0fB94D4153, %f2887, %p393;
	selp.f32 	%f2889, 0f3C0885E4, 0f3D2AAABB, %p393;
	fma.rn.f32 	%f2890, %f2888, %f2884, %f2889;
	selp.f32 	%f2891, 0fBE2AAAA8, 0fBEFFFFFF, %p393;
	fma.rn.f32 	%f2892, %f2890, %f2884, %f2891;
	fma.rn.f32 	%f2893, %f2892, %f2886, %f2885;
	and.b32  	%r7275, %r7273, 2;
	setp.eq.s32 	%p394, %r7275, 0;
	mov.f32 	%f2894, 0f00000000;
	sub.f32 	%f2895, %f2894, %f2893;
	selp.f32 	%f2883, %f2893, %f2895, %p394;
	// begin inline asm
	{  cvt.rn.f16.f32 %rs726, %f2883;}

	// end inline asm
	@%p392 bra 	$L__BB0_2450;
	setp.eq.f32 	%p395, %f1053, 0f7F800000;
	@%p395 bra 	$L__BB0_2449;
	mov.b32 	%r3397, %f1051;
	shl.b32 	%r7277, %r3397, 8;
	or.b32  	%r3398, %r7277, -2147483648;
	mov.b64 	%rd9966, 0;
	mov.b32 	%r20849, 0;
	mov.u64 	%rd9964, __cudart_i2opi_f;
	mov.u64 	%rd9965, %rd3;
$L__BB0_2445:
	.pragma "nounroll";
	ld.global.nc.u32 	%r7278, [%rd9964];
	mad.wide.u32 	%rd3883, %r7278, %r3398, %rd9966;
	shr.u64 	%rd9966, %rd3883, 32;
	st.local.u32 	[%rd9965], %rd3883;
	add.s32 	%r20849, %r20849, 1;
	add.s64 	%rd9965, %rd9965, 4;
	add.s64 	%rd9964, %rd9964, 4;
	setp.ne.s32 	%p396, %r20849, 6;
	@%p396 bra 	$L__BB0_2445;
	shr.u32 	%r7279, %r3397, 23;
	st.local.u32 	[%rd3+24], %rd9966;
	and.b32  	%r3401, %r7279, 31;
	and.b32  	%r7280, %r7279, 224;
	add.s32 	%r7281, %r7280, -128;
	shr.u32 	%r7282, %r7281, 5;
	mul.wide.u32 	%rd3884, %r7282, 4;
	sub.s64 	%rd1974, %rd3, %rd3884;
	ld.local.u32 	%r20850, [%rd1974+24];
	ld.local.u32 	%r20851, [%rd1974+20];
	setp.eq.s32 	%p397, %r3401, 0;
	@%p397 bra 	$L__BB0_2448;
	shf.l.wrap.b32 	%r20850, %r20851, %r20850, %r3401;
	ld.local.u32 	%r7283, [%rd1974+16];
	shf.l.wrap.b32 	%r20851, %r7283, %r20851, %r3401;
$L__BB0_2448:
	shr.u32 	%r7284, %r20850, 30;
	shf.l.wrap.b32 	%r7285, %r20851, %r20850, 2;
	shl.b32 	%r7286, %r20851, 2;
	shr.u32 	%r7287, %r7285, 31;
	add.s32 	%r7288, %r7287, %r7284;
	neg.s32 	%r7289, %r7288;
	setp.lt.s32 	%p398, %r3397, 0;
	selp.b32 	%r20852, %r7289, %r7288, %p398;
	xor.b32  	%r7290, %r7285, %r3397;
	shr.s32 	%r7291, %r7285, 31;
	xor.b32  	%r7292, %r7291, %r7285;
	xor.b32  	%r7293, %r7291, %r7286;
	cvt.u64.u32 	%rd3885, %r7292;
	shl.b64 	%rd3886, %rd3885, 32;
	cvt.u64.u32 	%rd3887, %r7293;
	or.b64  	%rd3888, %rd3886, %rd3887;
	cvt.rn.f64.s64 	%fd162, %rd3888;
	mul.f64 	%fd163, %fd162, 0d3BF921FB54442D19;
	cvt.rn.f32.f64 	%f2896, %fd163;
	neg.f32 	%f2897, %f2896;
	setp.lt.s32 	%p399, %r7290, 0;
	selp.f32 	%f11733, %f2897, %f2896, %p399;
	bra.uni 	$L__BB0_2450;
$L__BB0_2449:
	mov.f32 	%f2898, 0f00000000;
	mul.rn.f32 	%f11733, %f1051, %f2898;
	mov.b32 	%r20852, 0;
$L__BB0_2450:
	mul.rn.f32 	%f2900, %f11733, %f11733;
	and.b32  	%r7295, %r20852, 1;
	setp.eq.b32 	%p400, %r7295, 1;
	selp.f32 	%f2901, 0f3F800000, %f11733, %p400;
	fma.rn.f32 	%f2902, %f2900, %f2901, 0f00000000;
	fma.rn.f32 	%f2903, %f2900, 0f37CBAC00, 0fBAB607ED;
	selp.f32 	%f2904, %f2903, 0fB94D4153, %p400;
	selp.f32 	%f2905, 0f3D2AAABB, 0f3C0885E4, %p400;
	fma.rn.f32 	%f2906, %f2904, %f2900, %f2905;
	selp.f32 	%f2907, 0fBEFFFFFF, 0fBE2AAAA8, %p400;
	fma.rn.f32 	%f2908, %f2906, %f2900, %f2907;
	fma.rn.f32 	%f2909, %f2908, %f2902, %f2901;
	and.b32  	%r7296, %r20852, 2;
	setp.eq.s32 	%p401, %r7296, 0;
	mov.f32 	%f2910, 0f00000000;
	sub.f32 	%f2911, %f2910, %f2909;
	selp.f32 	%f2912, %f2909, %f2911, %p401;
	neg.f32 	%f2899, %f2912;
	// begin inline asm
	{  cvt.rn.f16.f32 %rs727, %f2899;}

	// end inline asm
	add.s64 	%rd3893, %rd3784, %rd1622;
	add.s64 	%rd3894, %rd3893, %rd1622;
	add.s64 	%rd3895, %rd3894, %rd1622;
	add.s64 	%rd3896, %rd3895, %rd1622;
	ld.global.u16 	%rs735, [%rd3896+32];
	add.s64 	%rd3897, %rd1607, %rd1622;
	add.s64 	%rd3898, %rd3897, %rd1622;
	add.s64 	%rd3899, %rd3898, %rd1622;
	add.s64 	%rd3900, %rd3899, %rd1622;
	add.s64 	%rd3901, %rd3900, %rd1622;
	add.s64 	%rd3902, %rd3901, %rd1622;
	add.s64 	%rd3903, %rd3902, %rd1622;
	add.s64 	%rd3904, %rd3903, %rd1622;
	ld.global.u16 	%rs729, [%rd3904+32];
	// begin inline asm
	{mul.f16 %rs728,%rs729,%rs727;
}
	// end inline asm
	// begin inline asm
	{mul.f16 %rs731,%rs269,%rs728;
}
	// end inline asm
	// begin inline asm
	{fma.rn.f16 %rs734,%rs735,%rs726,%rs731;
}
	// end inline asm
	st.shared.u16 	[%r2761+768], %rs734;
	// begin inline asm
	{mul.f16 %rs738,%rs729,%rs726;
}
	// end inline asm
	// begin inline asm
	{fma.rn.f16 %rs741,%rs735,%rs727,%rs738;
}
	// end inline asm
	st.shared.u16 	[%r2761+8960], %rs741;
	mul.f64 	%fd164, %fd4, 0d404C463ABECCB2BB;
	div.rn.f64 	%fd165, %fd164, %fd2;
	cvt.rn.f32.f64 	%f1060, %fd165;
	mul.f32 	%f2913, %f1060, 0f3F22F983;
	cvt.rni.s32.f32 	%r20860, %f2913;
	cvt.rn.f32.s32 	%f2914, %r20860;
	fma.rn.f32 	%f2915, %f2914, 0fBFC90FDA, %f1060;
	fma.rn.f32 	%f2916, %f2914, 0fB3A22168, %f2915;
	fma.rn.f32 	%f11735, %f2914, 0fA7C234C5, %f2916;
	abs.f32 	%f1062, %f1060;
	setp.ltu.f32 	%p402, %f1062, 0f47CE4780;
	mov.u32 	%r20856, %r20860;
	mov.f32 	%f11734, %f11735;
	@%p402 bra 	$L__BB0_2458;
	setp.eq.f32 	%p403, %f1062, 0f7F800000;
	@%p403 bra 	$L__BB0_2457;
	mov.b32 	%r3411, %f1060;
	shl.b32 	%r7298, %r3411, 8;
	or.b32  	%r3412, %r7298, -2147483648;
	mov.b64 	%rd9969, 0;
	mov.b32 	%r20853, 0;
	mov.u64 	%rd9967, __cudart_i2opi_f;
	mov.u64 	%rd9968, %rd4;
$L__BB0_2453:
	.pragma "nounroll";
	ld.global.nc.u32 	%r7299, [%rd9967];
	mad.wide.u32 	%rd3907, %r7299, %r3412, %rd9969;
	shr.u64 	%rd9969, %rd3907, 32;
	st.local.u32 	[%rd9968], %rd3907;
	add.s32 	%r20853, %r20853, 1;
	add.s64 	%rd9968, %rd9968, 4;
	add.s64 	%rd9967, %rd9967, 4;
	setp.ne.s32 	%p404, %r20853, 6;
	@%p404 bra 	$L__BB0_2453;
	shr.u32 	%r7300, %r3411, 23;
	st.local.u32 	[%rd4+24], %rd9969;
	and.b32  	%r3415, %r7300, 31;
	and.b32  	%r7301, %r7300, 224;
	add.s32 	%r7302, %r7301, -128;
	shr.u32 	%r7303, %r7302, 5;
	mul.wide.u32 	%rd3908, %r7303, 4;
	sub.s64 	%rd1981, %rd4, %rd3908;
	ld.local.u32 	%r20854, [%rd1981+24];
	ld.local.u32 	%r20855, [%rd1981+20];
	setp.eq.s32 	%p405, %r3415, 0;
	@%p405 bra 	$L__BB0_2456;
	shf.l.wrap.b32 	%r20854, %r20855, %r20854, %r3415;
	ld.local.u32 	%r7304, [%rd1981+16];
	shf.l.wrap.b32 	%r20855, %r7304, %r20855, %r3415;
$L__BB0_2456:
	shr.u32 	%r7305, %r20854, 30;
	shf.l.wrap.b32 	%r7306, %r20855, %r20854, 2;
	shl.b32 	%r7307, %r20855, 2;
	shr.u32 	%r7308, %r7306, 31;
	add.s32 	%r7309, %r7308, %r7305;
	neg.s32 	%r7310, %r7309;
	setp.lt.s32 	%p406, %r3411, 0;
	selp.b32 	%r20856, %r7310, %r7309, %p406;
	xor.b32  	%r7311, %r7306, %r3411;
	shr.s32 	%r7312, %r7306, 31;
	xor.b32  	%r7313, %r7312, %r7306;
	xor.b32  	%r7314, %r7312, %r7307;
	cvt.u64.u32 	%rd3909, %r7313;
	shl.b64 	%rd3910, %rd3909, 32;
	cvt.u64.u32 	%rd3911, %r7314;
	or.b64  	%rd3912, %rd3910, %rd3911;
	cvt.rn.f64.s64 	%fd166, %rd3912;
	mul.f64 	%fd167, %fd166, 0d3BF921FB54442D19;
	cvt.rn.f32.f64 	%f2917, %fd167;
	neg.f32 	%f2918, %f2917;
	setp.lt.s32 	%p407, %r7311, 0;
	selp.f32 	%f11734, %f2918, %f2917, %p407;
	bra.uni 	$L__BB0_2458;
$L__BB0_2457:
	mov.f32 	%f2919, 0f00000000;
	mul.rn.f32 	%f11734, %f1060, %f2919;
	mov.b32 	%r20856, 0;
$L__BB0_2458:
	setp.ltu.f32 	%p408, %f1062, 0f47CE4780;
	add.s32 	%r7316, %r20856, 1;
	mul.rn.f32 	%f2921, %f11734, %f11734;
	and.b32  	%r7317, %r20856, 1;
	setp.eq.b32 	%p409, %r7317, 1;
	selp.f32 	%f2922, %f11734, 0f3F800000, %p409;
	fma.rn.f32 	%f2923, %f2921, %f2922, 0f00000000;
	fma.rn.f32 	%f2924, %f2921, 0f37CBAC00, 0fBAB607ED;
	selp.f32 	%f2925, 0fB94D4153, %f2924, %p409;
	selp.f32 	%f2926, 0f3C0885E4, 0f3D2AAABB, %p409;
	fma.rn.f32 	%f2927, %f2925, %f2921, %f2926;
	selp.f32 	%f2928, 0fBE2AAAA8, 0fBEFFFFFF, %p409;
	fma.rn.f32 	%f2929, %f2927, %f2921, %f2928;
	fma.rn.f32 	%f2930, %f2929, %f2923, %f2922;
	and.b32  	%r7318, %r7316, 2;
	setp.eq.s32 	%p410, %r7318, 0;
	mov.f32 	%f2931, 0f00000000;
	sub.f32 	%f2932, %f2931, %f2930;
	selp.f32 	%f2920, %f2930, %f2932, %p410;
	// begin inline asm
	{  cvt.rn.f16.f32 %rs745, %f2920;}

	// end inline asm
	@%p408 bra 	$L__BB0_2466;
	setp.eq.f32 	%p411, %f1062, 0f7F800000;
	@%p411 bra 	$L__BB0_2465;
	mov.b32 	%r3424, %f1060;
	shl.b32 	%r7320, %r3424, 8;
	or.b32  	%r3425, %r7320, -2147483648;
	mov.b64 	%rd9972, 0;
	mov.b32 	%r20857, 0;
	mov.u64 	%rd9970, __cudart_i2opi_f;
	mov.u64 	%rd9971, %rd3;
$L__BB0_2461:
	.pragma "nounroll";
	ld.global.nc.u32 	%r7321, [%rd9970];
	mad.wide.u32 	%rd3915, %r7321, %r3425, %rd9972;
	shr.u64 	%rd9972, %rd3915, 32;
	st.local.u32 	[%rd9971], %rd3915;
	add.s32 	%r20857, %r20857, 1;
	add.s64 	%rd9971, %rd9971, 4;
	add.s64 	%rd9970, %rd9970, 4;
	setp.ne.s32 	%p412, %r20857, 6;
	@%p412 bra 	$L__BB0_2461;
	shr.u32 	%r7322, %r3424, 23;
	st.local.u32 	[%rd3+24], %rd9972;
	and.b32  	%r3428, %r7322, 31;
	and.b32  	%r7323, %r7322, 224;
	add.s32 	%r7324, %r7323, -128;
	shr.u32 	%r7325, %r7324, 5;
	mul.wide.u32 	%rd3916, %r7325, 4;
	sub.s64 	%rd1988, %rd3, %rd3916;
	ld.local.u32 	%r20858, [%rd1988+24];
	ld.local.u32 	%r20859, [%rd1988+20];
	setp.eq.s32 	%p413, %r3428, 0;
	@%p413 bra 	$L__BB0_2464;
	shf.l.wrap.b32 	%r20858, %r20859, %r20858, %r3428;
	ld.local.u32 	%r7326, [%rd1988+16];
	shf.l.wrap.b32 	%r20859, %r7326, %r20859, %r3428;
$L__BB0_2464:
	shr.u32 	%r7327, %r20858, 30;
	shf.l.wrap.b32 	%r7328, %r20859, %r20858, 2;
	shl.b32 	%r7329, %r20859, 2;
	shr.u32 	%r7330, %r7328, 31;
	add.s32 	%r7331, %r7330, %r7327;
	neg.s32 	%r7332, %r7331;
	setp.lt.s32 	%p414, %r3424, 0;
	selp.b32 	%r20860, %r7332, %r7331, %p414;
	xor.b32  	%r7333, %r7328, %r3424;
	shr.s32 	%r7334, %r7328, 31;
	xor.b32  	%r7335, %r7334, %r7328;
	xor.b32  	%r7336, %r7334, %r7329;
	cvt.u64.u32 	%rd3917, %r7335;
	shl.b64 	%rd3918, %rd3917, 32;
	cvt.u64.u32 	%rd3919, %r7336;
	or.b64  	%rd3920, %rd3918, %rd3919;
	cvt.rn.f64.s64 	%fd168, %rd3920;
	mul.f64 	%fd169, %fd168, 0d3BF921FB54442D19;
	cvt.rn.f32.f64 	%f2933, %fd169;
	neg.f32 	%f2934, %f2933;
	setp.lt.s32 	%p415, %r7333, 0;
	selp.f32 	%f11735, %f2934, %f2933, %p415;
	bra.uni 	$L__BB0_2466;
$L__BB0_2465:
	mov.f32 	%f2935, 0f00000000;
	mul.rn.f32 	%f11735, %f1060, %f2935;
	mov.b32 	%r20860, 0;
$L__BB0_2466:
	mul.rn.f32 	%f2937, %f11735, %f11735;
	and.b32  	%r7338, %r20860, 1;
	setp.eq.b32 	%p416, %r7338, 1;
	selp.f32 	%f2938, 0f3F800000, %f11735, %p416;
	fma.rn.f32 	%f2939, %f2937, %f2938, 0f00000000;
	fma.rn.f32 	%f2940, %f2937, 0f37CBAC00, 0fBAB607ED;
	selp.f32 	%f2941, %f2940, 0fB94D4153, %p416;
	selp.f32 	%f2942, 0f3D2AAABB, 0f3C0885E4, %p416;
	fma.rn.f32 	%f2943, %f2941, %f2937, %f2942;
	selp.f32 	%f2944, 0fBEFFFFFF, 0fBE2AAAA8, %p416;
	fma.rn.f32 	%f2945, %f2943, %f2937, %f2944;
	fma.rn.f32 	%f2946, %f2945, %f2939, %f2938;
	and.b32  	%r7339, %r20860, 2;
	setp.eq.s32 	%p417, %r7339, 0;
	mov.f32 	%f2947, 0f00000000;
	sub.f32 	%f2948, %f2947, %f2946;
	selp.f32 	%f2949, %f2946, %f2948, %p417;
	neg.f32 	%f2936, %f2949;
	// begin inline asm
	{  cvt.rn.f16.f32 %rs746, %f2936;}

	// end inline asm
	add.s64 	%rd3925, %rd3784, %rd1622;
	add.s64 	%rd3926, %rd3925, %rd1622;
	add.s64 	%rd3927, %rd3926, %rd1622;
	add.s64 	%rd3928, %rd3927, %rd1622;
	add.s64 	%rd3929, %rd3928, %rd1622;
	ld.global.u16 	%rs754, [%rd3929+32];
	add.s64 	%rd3930, %rd1607, %rd1622;
	add.s64 	%rd3931, %rd3930, %rd1622;
	add.s64 	%rd3932, %rd3931, %rd1622;
	add.s64 	%rd3933, %rd3932, %rd1622;
	add.s64 	%rd3934, %rd3933, %rd1622;
	add.s64 	%rd3935, %rd3934, %rd1622;
	add.s64 	%rd3936, %rd3935, %rd1622;
	add.s64 	%rd3937, %rd3936, %rd1622;
	add.s64 	%rd3938, %rd3937, %rd1622;
	ld.global.u16 	%rs748, [%rd3938+32];
	// begin inline asm
	{mul.f16 %rs747,%rs748,%rs746;
}
	// end inline asm
	// begin inline asm
	{mul.f16 %rs750,%rs269,%rs747;
}
	// end inline asm
	// begin inline asm
	{fma.rn.f16 %rs753,%rs754,%rs745,%rs750;
}
	// end inline asm
	st.shared.u16 	[%r2761+800], %rs753;
	// begin inline asm
	{mul.f16 %rs757,%rs748,%rs745;
}
	// end inline asm
	// begin inline asm
	{fma.rn.f16 %rs760,%rs754,%rs746,%rs757;
}
	// end inline asm
	st.shared.u16 	[%r2761+8992], %rs760;
	mul.f64 	%fd170, %fd4, 0d404F6A7A2955385E;
	div.rn.f64 	%fd171, %fd170, %fd2;
	cvt.rn.f32.f64 	%f1069, %fd171;
	mul.f32 	%f2950, %f1069, 0f3F22F983;
	cvt.rni.s32.f32 	%r20868, %f2950;
	cvt.rn.f32.s32 	%f2951, %r20868;
	fma.rn.f32 	%f2952, %f2951, 0fBFC90FDA, %f1069;
	fma.rn.f32 	%f2953, %f2951, 0fB3A22168, %f2952;
	fma.rn.f32 	%f11737, %f2951, 0fA7C234C5, %f2953;
	abs.f32 	%f1071, %f1069;
	setp.ltu.f32 	%p418, %f1071, 0f47CE4780;
	mov.u32 	%r20864, %r20868;
	mov.f32 	%f11736, %f11737;
	@%p418 bra 	$L__BB0_2474;
	setp.eq.f32 	%p419, %f1071, 0f7F800000;
	@%p419 bra 	$L__BB0_2473;
	mov.b32 	%r3438, %f1069;
	shl.b32 	%r7341, %r3438, 8;
	or.b32  	%r3439, %r7341, -2147483648;
	mov.b64 	%rd9975, 0;
	mov.b32 	%r20861, 0;
	mov.u64 	%rd9973, __cudart_i2opi_f;
	mov.u64 	%rd9974, %rd4;
$L__BB0_2469:
	.pragma "nounroll";
	ld.global.nc.u32 	%r7342, [%rd9973];
	mad.wide.u32 	%rd3941, %r7342, %r3439, %rd9975;
	shr.u64 	%rd9975, %rd3941, 32;
	st.local.u32 	[%rd9974], %rd3941;
	add.s32 	%r20861, %r20861, 1;
	add.s64 	%rd9974, %rd9974, 4;
	add.s64 	%rd9973, %rd9973, 4;
	setp.ne.s32 	%p420, %r20861, 6;
	@%p420 bra 	$L__BB0_2469;
	shr.u32 	%r7343, %r3438, 23;
	st.local.u32 	[%rd4+24], %rd9975;
	and.b32  	%r3442, %r7343, 31;
	and.b32  	%r7344, %r7343, 224;
	add.s32 	%r7345, %r7344, -128;
	shr.u32 	%r7346, %r7345, 5;
	mul.wide.u32 	%rd3942, %r7346, 4;
	sub.s64 	%rd1995, %rd4, %rd3942;
	ld.local.u32 	%r20862, [%rd1995+24];
	ld.local.u32 	%r20863, [%rd1995+20];
	setp.eq.s32 	%p421, %r3442, 0;
	@%p421 bra 	$L__BB0_2472;
	shf.l.wrap.b32 	%r20862, %r20863, %r20862, %r3442;
	ld.local.u32 	%r7347, [%rd1995+16];
	shf.l.wrap.b32 	%r20863, %r7347, %r20863, %r3442;
$L__BB0_2472:
	shr.u32 	%r7348, %r20862, 30;
	shf.l.wrap.b32 	%r7349, %r20863, %r20862, 2;
	shl.b32 	%r7350, %r20863, 2;
	shr.u32 	%r7351, %r7349, 31;
	add.s32 	%r7352, %r7351, %r7348;
	neg.s32 	%r7353, %r7352;
	setp.lt.s32 	%p422, %r3438, 0;
	selp.b32 	%r20864, %r7353, %r7352, %p422;
	xor.b32  	%r7354, %r7349, %r3438;
	shr.s32 	%r7355, %r7349, 31;
	xor.b32  	%r7356, %r7355, %r7349;
	xor.b32  	%r7357, %r7355, %r7350;
	cvt.u64.u32 	%rd3943, %r7356;
	shl.b64 	%rd3944, %rd3943, 32;
	cvt.u64.u32 	%rd3945, %r7357;
	or.b64  	%rd3946, %rd3944, %rd3945;
	cvt.rn.f64.s64 	%fd172, %rd3946;
	mul.f64 	%fd173, %fd172, 0d3BF921FB54442D19;
	cvt.rn.f32.f64 	%f2954, %fd173;
	neg.f32 	%f2955, %f2954;
	setp.lt.s32 	%p423, %r7354, 0;
	selp.f32 	%f11736, %f2955, %f2954, %p423;
	bra.uni 	$L__BB0_2474;
$L__BB0_2473:
	mov.f32 	%f2956, 0f00000000;
	mul.rn.f32 	%f11736, %f1069, %f2956;
	mov.b32 	%r20864, 0;
$L__BB0_2474:
	setp.ltu.f32 	%p424, %f1071, 0f47CE4780;
	add.s32 	%r7359, %r20864, 1;
	mul.rn.f32 	%f2958, %f11736, %f11736;
	and.b32  	%r7360, %r20864, 1;
	setp.eq.b32 	%p425, %r7360, 1;
	selp.f32 	%f2959, %f11736, 0f3F800000, %p425;
	fma.rn.f32 	%f2960, %f2958, %f2959, 0f00000000;
	fma.rn.f32 	%f2961, %f2958, 0f37CBAC00, 0fBAB607ED;
	selp.f32 	%f2962, 0fB94D4153, %f2961, %p425;
	selp.f32 	%f2963, 0f3C0885E4, 0f3D2AAABB, %p425;
	fma.rn.f32 	%f2964, %f2962, %f2958, %f2963;
	selp.f32 	%f2965, 0fBE2AAAA8, 0fBEFFFFFF, %p425;
	fma.rn.f32 	%f2966, %f2964, %f2958, %f2965;
	fma.rn.f32 	%f2967, %f2966, %f2960, %f2959;
	and.b32  	%r7361, %r7359, 2;
	setp.eq.s32 	%p426, %r7361, 0;
	mov.f32 	%f2968, 0f00000000;
	sub.f32 	%f2969, %f2968, %f2967;
	selp.f32 	%f2957, %f2967, %f2969, %p426;
	// begin inline asm
	{  cvt.rn.f16.f32 %rs764, %f2957;}

	// end inline asm
	@%p424 bra 	$L__BB0_2482;
	setp.eq.f32 	%p427, %f1071, 0f7F800000;
	@%p427 bra 	$L__BB0_2481;
	mov.b32 	%r3451, %f1069;
	shl.b32 	%r7363, %r3451, 8;
	or.b32  	%r3452, %r7363, -2147483648;
	mov.b64 	%rd9978, 0;
	mov.b32 	%r20865, 0;
	mov.u64 	%rd9976, __cudart_i2opi_f;
	mov.u64 	%rd9977, %rd3;
$L__BB0_2477:
	.pragma "nounroll";
	ld.global.nc.u32 	%r7364, [%rd9976];
	mad.wide.u32 	%rd3949, %r7364, %r3452, %rd9978;
	shr.u64 	%rd9978, %rd3949, 32;
	st.local.u32 	[%rd9977], %rd3949;
	add.s32 	%r20865, %r20865, 1;
	add.s64 	%rd9977, %rd9977, 4;
	add.s64 	%rd9976, %rd9976, 4;
	setp.ne.s32 	%p428, %r20865, 6;
	@%p428 bra 	$L__BB0_2477;
	shr.u32 	%r7365, %r3451, 23;
	st.local.u32 	[%rd3+24], %rd9978;
	and.b32  	%r3455, %r7365, 31;
	and.b32  	%r7366, %r7365, 224;
	add.s32 	%r7367, %r7366, -128;
	shr.u32 	%r7368, %r7367, 5;
	mul.wide.u32 	%rd3950, %r7368, 4;
	sub.s64 	%rd2002, %rd3, %rd3950;
	ld.local.u32 	%r20866, [%rd2002+24];
	ld.local.u32 	%r20867, [%rd2002+20];
	setp.eq.s32 	%p429, %r3455, 0;
	@%p429 bra 	$L__BB0_2480;
	shf.l.wrap.b32 	%r20866, %r20867, %r20866, %r3455;
	ld.local.u32 	%r7369, [%rd2002+16];
	shf.l.wrap.b32 	%r20867, %r7369, %r20867, %r3455;
$L__BB0_2480:
	shr.u32 	%r7370, %r20866, 30;
	shf.l.wrap.b32 	%r7371, %r20867, %r20866, 2;
	shl.b32 	%r7372, %r20867, 2;
	shr.u32 	%r7373, %r7371, 31;
	add.s32 	%r7374, %r7373, %r7370;
	neg.s32 	%r7375, %r7374;
	setp.lt.s32 	%p430, %r3451, 0;
	selp.b32 	%r20868, %r7375, %r7374, %p430;
	xor.b32  	%r7376, %r7371, %r3451;
	shr.s32 	%r7377, %r7371, 31;
	xor.b32  	%r7378, %r7377, %r7371;
	xor.b32  	%r7379, %r7377, %r7372;
	cvt.u64.u32 	%rd3951, %r7378;
	shl.b64 	%rd3952, %rd3951, 32;
	cvt.u64.u32 	%rd3953, %r7379;
	or.b64  	%rd3954, %rd3952, %rd3953;
	cvt.rn.f64.s64 	%fd174, %rd3954;
	mul.f64 	%fd175, %fd174, 0d3BF921FB54442D19;
	cvt.rn.f32.f64 	%f2970, %fd175;
	neg.f32 	%f2971, %f2970;
	setp.lt.s32 	%p431, %r7376, 0;
	selp.f32 	%f11737, %f2971, %f2970, %p431;
	bra.uni 	$L__BB0_2482;
$L__BB0_2481:
	mov.f32 	%f2972, 0f00000000;
	mul.rn.f32 	%f11737, %f1069, %f2972;
	mov.b32 	%r20868, 0;
$L__BB0_2482:
	mul.rn.f32 	%f2974, %f11737, %f11737;
	and.b32  	%r7381, %r20868, 1;
	setp.eq.b32 	%p432, %r7381, 1;
	selp.f32 	%f2975, 0f3F800000, %f11737, %p432;
	fma.rn.f32 	%f2976, %f2974, %f2975, 0f00000000;
	fma.rn.f32 	%f2977, %f2974, 0f37CBAC00, 0fBAB607ED;
	selp.f32 	%f2978, %f2977, 0fB94D4153, %p432;
	selp.f32 	%f2979, 0f3D2AAABB, 0f3C0885E4, %p432;
	fma.rn.f32 	%f2980, %f2978, %f2974, %f2979;
	selp.f32 	%f2981, 0fBEFFFFFF, 0fBE2AAAA8, %p432;
	fma.rn.f32 	%f2982, %f2980, %f2974, %f2981;
	fma.rn.f32 	%f2983, %f2982, %f2976, %f2975;
	and.b32  	%r7382, %r20868, 2;
	setp.eq.s32 	%p433, %r7382, 0;
	mov.f32 	%f2984, 0f00000000;
	sub.f32 	%f2985, %f2984, %f2983;
	selp.f32 	%f2986, %f2983, %f2985, %p433;
	neg.f32 	%f2973, %f2986;
	// begin inline asm
	{  cvt.rn.f16.f32 %rs765, %f2973;}

	// end inline asm
	add.s64 	%rd3959, %rd3784, %rd1622;
	add.s64 	%rd3960, %rd3959, %rd1622;
	add.s64 	%rd3961, %rd3960, %rd1622;
	add.s64 	%rd3962, %rd3961, %rd1622;
	add.s64 	%rd3963, %rd3962, %rd1622;
	add.s64 	%rd3964, %rd3963, %rd1622;
	ld.global.u16 	%rs773, [%rd3964+32];
	add.s64 	%rd3965, %rd1607, %rd1622;
	add.s64 	%rd3966, %rd3965, %rd1622;
	add.s64 	%rd3967, %rd3966, %rd1622;
	add.s64 	%rd3968, %rd3967, %rd1622;
	add.s64 	%rd3969, %rd3968, %rd1622;
	add.s64 	%rd3970, %rd3969, %rd1622;
	add.s64 	%rd3971, %rd3970, %rd1622;
	add.s64 	%rd3972, %rd3971, %rd1622;
	add.s64 	%rd3973, %rd3972, %rd1622;
	add.s64 	%rd3974, %rd3973, %rd1622;
	ld.global.u16 	%rs767, [%rd3974+32];
	// begin inline asm
	{mul.f16 %rs766,%rs767,%rs765;
}
	// end inline asm
	// begin inline asm
	{mul.f16 %rs769,%rs269,%rs766;
}
	// end inline asm
	// begin inline asm
	{fma.rn.f16 %rs772,%rs773,%rs764,%rs769;
}
	// end inline asm
	st.shared.u16 	[%r2761+832], %rs772;
	// begin inline asm
	{mul.f16 %rs776,%rs767,%rs764;
}
	// end inline asm
	// begin inline asm
	{fma.rn.f16 %rs779,%rs773,%rs765,%rs776;
}
	// end inline asm
	st.shared.u16 	[%r2761+9024], %rs779;
	mul.f64 	%fd176, %fd4, 0d4051475CC9EEDF00;
	div.rn.f64 	%fd177, %fd176, %fd2;
	cvt.rn.f32.f64 	%f1078, %fd177;
	mul.f32 	%f2987, %f1078, 0f3F22F983;
	cvt.rni.s32.f32 	%r20876, %f2987;
	cvt.rn.f32.s32 	%f2988, %r20876;
	fma.rn.f32 	%f2989, %f2988, 0fBFC90FDA, %f1078;
	fma.rn.f32 	%f2990, %f2988, 0fB3A22168, %f2989;
	fma.rn.f32 	%f11739, %f2988, 0fA7C234C5, %f2990;
	abs.f32 	%f1080, %f1078;
	setp.ltu.f32 	%p434, %f1080, 0f47CE4780;
	mov.u32 	%r20872, %r20876;
	mov.f32 	%f11738, %f11739;
	@%p434 bra 	$L__BB0_2490;
	setp.eq.f32 	%p435, %f1080, 0f7F800000;
	@%p435 bra 	$L__BB0_2489;
	mov.b32 	%r3465, %f1078;
	shl.b32 	%r7384, %r3465, 8;
	or.b32  	%r3466, %r7384, -2147483648;
	mov.b64 	%rd9981, 0;
	mov.b32 	%r20869, 0;
	mov.u64 	%rd9979, __cudart_i2opi_f;
	mov.u64 	%rd9980, %rd4;
$L__BB0_2485:
	.pragma "nounroll";
	ld.global.nc.u32 	%r7385, [%rd9979];
	mad.wide.u32 	%rd3977, %r7385, %r3466, %rd9981;
	shr.u64 	%rd9981, %rd3977, 32;
	st.local.u32 	[%rd9980], %rd3977;
	add.s32 	%r20869, %r20869, 1;
	add.s64 	%rd9980, %rd9980, 4;
	add.s64 	%rd9979, %rd9979, 4;
	setp.ne.s32 	%p436, %r20869, 6;
	@%p436 bra 	$L__BB0_2485;
	shr.u32 	%r7386, %r3465, 23;
	st.local.u32 	[%rd4+24], %rd9981;
	and.b32  	%r3469, %r7386, 31;
	and.b32  	%r7387, %r7386, 224;
	add.s32 	%r7388, %r7387, -128;
	shr.u32 	%r7389, %r7388, 5;
	mul.wide.u32 	%rd3978, %r7389, 4;
	sub.s64 	%rd2009, %rd4, %rd3978;
	ld.local.u32 	%r20870, [%rd2009+24];
	ld.local.u32 	%r20871, [%rd2009+20];
	setp.eq.s32 	%p437, %r3469, 0;
	@%p437 bra 	$L__BB0_2488;
	shf.l.wrap.b32 	%r20870, %r20871, %r20870, %r3469;
	ld.local.u32 	%r7390, [%rd2009+16];
	shf.l.wrap.b32 	%r20871, %r7390, %r20871, %r3469;
$L__BB0_2488:
	shr.u32 	%r7391, %r20870, 30;
	shf.l.wrap.b32 	%r7392, %r20871, %r20870, 2;
	shl.b32 	%r7393, %r20871, 2;
	shr.u32 	%r7394, %r7392, 31;
	add.s32 	%r7395, %r7394, %r7391;
	neg.s32 	%r7396, %r7395;
	setp.lt.s32 	%p438, %r3465, 0;
	selp.b32 	%r20872, %r7396, %r7395, %p438;
	xor.b32  	%r7397, %r7392, %r3465;
	shr.s32 	%r7398, %r7392, 31;
	xor.b32  	%r7399, %r7398, %r7392;
	xor.b32  	%r7400, %r7398, %r7393;
	cvt.u64.u32 	%rd3979, %r7399;
	shl.b64 	%rd3980, %rd3979, 32;
	cvt.u64.u32 	%rd3981, %r7400;
	or.b64  	%rd3982, %rd3980, %rd3981;
	cvt.rn.f64.s64 	%fd178, %rd3982;
	mul.f64 	%fd179, %fd178, 0d3BF921FB54442D19;
	cvt.rn.f32.f64 	%f2991, %fd179;
	neg.f32 	%f2992, %f2991;
	setp.lt.s32 	%p439, %r7397, 0;
	selp.f32 	%f11738, %f2992, %f2991, %p439;
	bra.uni 	$L__BB0_2490;
$L__BB0_2489:
	mov.f32 	%f2993, 0f00000000;
	mul.rn.f32 	%f11738, %f1078, %f2993;
	mov.b32 	%r20872, 0;
$L__BB0_2490:
	setp.ltu.f32 	%p440, %f1080, 0f47CE4780;
	add.s32 	%r7402, %r20872, 1;
	mul.rn.f32 	%f2995, %f11738, %f11738;
	and.b32  	%r7403, %r20872, 1;
	setp.eq.b32 	%p441, %r7403, 1;
	selp.f32 	%f2996, %f11738, 0f3F800000, %p441;
	fma.rn.f32 	%f2997, %f2995, %f2996, 0f00000000;
	fma.rn.f32 	%f2998, %f2995, 0f37CBAC00, 0fBAB607ED;
	selp.f32 	%f2999, 0fB94D4153, %f2998, %p441;
	selp.f32 	%f3000, 0f3C0885E4, 0f3D2AAABB, %p441;
	fma.rn.f32 	%f3001, %f2999, %f2995, %f3000;
	selp.f32 	%f3002, 0fBE2AAAA8, 0fBEFFFFFF, %p441;
	fma.rn.f32 	%f3003, %f3001, %f2995, %f3002;
	fma.rn.f32 	%f3004, %f3003, %f2997, %f2996;
	and.b32  	%r7404, %r7402, 2;
	setp.eq.s32 	%p442, %r7404, 0;
	mov.f32 	%f3005, 0f00000000;
	sub.f32 	%f3006, %f3005, %f3004;
	selp.f32 	%f2994, %f3004, %f3006, %p442;
	// begin inline asm
	{  cvt.rn.f16.f32 %rs783, %f2994;}

	// end inline asm
	@%p440 bra 	$L__BB0_2498;
	setp.eq.f32 	%p443, %f1080, 0f7F800000;
	@%p443 bra 	$L__BB0_2497;
	mov.b32 	%r3478, %f1078;
	shl.b32 	%r7406, %r3478, 8;
	or.b32  	%r3479, %r7406, -2147483648;
	mov.b64 	%rd9984, 0;
	mov.b32 	%r20873, 0;
	mov.u64 	%rd9982, __cudart_i2opi_f;
	mov.u64 	%rd9983, %rd3;
$L__BB0_2493:
	.pragma "nounroll";
	ld.global.nc.u32 	%r7407, [%rd9982];
	mad.wide.u32 	%rd3985, %r7407, %r3479, %rd9984;
	shr.u64 	%rd9984, %rd3985, 32;
	st.local.u32 	[%rd9983], %rd3985;
	add.s32 	%r20873, %r20873, 1;
	add.s64 	%rd9983, %rd9983, 4;
	add.s64 	%rd9982, %rd9982, 4;
	setp.ne.s32 	%p444, %r20873, 6;
	@%p444 bra 	$L__BB0_2493;
	shr.u32 	%r7408, %r3478, 23;
	st.local.u32 	[%rd3+24], %rd9984;
	and.b32  	%r3482, %r7408, 31;
	and.b32  	%r7409, %r7408, 224;
	add.s32 	%r7410, %r7409, -128;
	shr.u32 	%r7411, %r7410, 5;
	mul.wide.u32 	%rd3986, %r7411, 4;
	sub.s64 	%rd2016, %rd3, %rd3986;
	ld.local.u32 	%r20874, [%rd2016+24];
	ld.local.u32 	%r20875, [%rd2016+20];
	setp.eq.s32 	%p445, %r3482, 0;
	@%p445 bra 	$L__BB0_2496;
	shf.l.wrap.b32 	%r20874, %r20875, %r20874, %r3482;
	ld.local.u32 	%r7412, [%rd2016+16];
	shf.l.wrap.b32 	%r20875, %r7412, %r20875, %r3482;
$L__BB0_2496:
	shr.u32 	%r7413, %r20874, 30;
	shf.l.wrap.b32 	%r7414, %r20875, %r20874, 2;
	shl.b32 	%r7415, %r20875, 2;
	shr.u32 	%r7416, %r7414, 31;
	add.s32 	%r7417, %r7416, %r7413;
	neg.s32 	%r7418, %r7417;
	setp.lt.s32 	%p446, %r3478, 0;
	selp.b32 	%r20876, %r7418, %r7417, %p446;
	xor.b32  	%r7419, %r7414, %r3478;
	shr.s32 	%r7420, %r7414, 31;
	xor.b32  	%r7421, %r7420, %r7414;
	xor.b32  	%r7422, %r7420, %r7415;
	cvt.u64.u32 	%rd3987, %r7421;
	shl.b64 	%rd3988, %rd3987, 32;
	cvt.u64.u32 	%rd3989, %r7422;
	or.b64  	%rd3990, %rd3988, %rd3989;
	cvt.rn.f64.s64 	%fd180, %rd3990;
	mul.f64 	%fd181, %fd180, 0d3BF921FB54442D19;
	cvt.rn.f32.f64 	%f3007, %fd181;
	neg.f32 	%f3008, %f3007;
	setp.lt.s32 	%p447, %r7419, 0;
	selp.f32 	%f11739, %f3008, %f3007, %p447;
	bra.uni 	$L__BB0_2498;
$L__BB0_2497:
	mov.f32 	%f3009, 0f00000000;
	mul.rn.f32 	%f11739, %f1078, %f3009;
	mov.b32 	%r20876, 0;
$L__BB0_2498:
	mul.rn.f32 	%f3011, %f11739, %f11739;
	and.b32  	%r7424, %r20876, 1;
	setp.eq.b32 	%p448, %r7424, 1;
	selp.f32 	%f3012, 0f3F800000, %f11739, %p448;
	fma.rn.f32 	%f3013, %f3011, %f3012, 0f00000000;
	fma.rn.f32 	%f3014, %f3011, 0f37CBAC00, 0fBAB607ED;
	selp.f32 	%f3015, %f3014, 0fB94D4153, %p448;
	selp.f32 	%f3016, 0f3D2AAABB, 0f3C0885E4, %p448;
	fma.rn.f32 	%f3017, %f3015, %f3011, %f3016;
	selp.f32 	%f3018, 0fBEFFFFFF, 0fBE2AAAA8, %p448;
	fma.rn.f32 	%f3019, %f3017, %f3011, %f3018;
	fma.rn.f32 	%f3020, %f3019, %f3013, %f3012;
	and.b32  	%r7425, %r20876, 2;
	setp.eq.s32 	%p449, %r7425, 0;
	mov.f32 	%f3021, 0f00000000;
	sub.f32 	%f3022, %f3021, %f3020;
	selp.f32 	%f3023, %f3020, %f3022, %p449;
	neg.f32 	%f3010, %f3023;
	// begin inline asm
	{  cvt.rn.f16.f32 %rs784, %f3010;}

	// end inline asm
	ld.global.u16 	%rs792, [%rd1783+32];
	ld.global.u16 	%rs786, [%rd1784+32];
	// begin inline asm
	{mul.f16 %rs785,%rs786,%rs784;
}
	// end inline asm
	// begin inline asm
	{mul.f16 %rs788,%rs269,%rs785;
}
	// end inline asm
	// begin inline asm
	{fma.rn.f16 %rs791,%rs792,%rs783,%rs788;
}
	// end inline asm
	st.shared.u16 	[%r2761+864], %rs791;
	// begin inline asm
	{mul.f16 %rs795,%rs786,%rs783;
}
	// end inline asm
	// begin inline asm
	{fma.rn.f16 %rs798,%rs792,%rs784,%rs795;
}
	// end inline asm
	st.shared.u16 	[%r2761+9056], %rs798;
	mul.f64 	%fd182, %fd4, 0d4052D97C7F3321D2;
	div.rn.f64 	%fd183, %fd182, %fd2;
	cvt.rn.f32.f64 	%f1087, %fd183;
	mul.f32 	%f3024, %f1087, 0f3F22F983;
	cvt.rni.s32.f32 	%r20884, %f3024;
	cvt.rn.f32.s32 	%f3025, %r20884;
	fma.rn.f32 	%f3026, %f3025, 0fBFC90FDA, %f1087;
	fma.rn.f32 	%f3027, %f3025, 0fB3A22168, %f3026;
	fma.rn.f32 	%f11741, %f3025, 0fA7C234C5, %f3027;
	abs.f32 	%f1089, %f1087;
	setp.ltu.f32 	%p450, %f1089, 0f47CE4780;
	mov.u32 	%r20880, %r20884;
	mov.f32 	%f11740, %f11741;
	@%p450 bra 	$L__BB0_2506;
	setp.eq.f32 	%p451, %f1089, 0f7F800000;
	@%p451 bra 	$L__BB0_2505;
	mov.b32 	%r3492, %f1087;
	shl.b32 	%r7427, %r3492, 8;
	or.b32  	%r3493, %r7427, -2147483648;
	mov.b64 	%rd9987, 0;
	mov.b32 	%r20877, 0;
	mov.u64 	%rd9985, __cudart_i2opi_f;
	mov.u64 	%rd9986, %rd4;
$L__BB0_2501:
	.pragma "nounroll";
	ld.global.nc.u32 	%r7428, [%rd9985];
	mad.wide.u32 	%rd3993, %r7428, %r3493, %rd9987;
	shr.u64 	%rd9987, %rd3993, 32;
	st.local.u32 	[%rd9986], %rd3993;
	add.s32 	%r20877, %r20877, 1;
	add.s64 	%rd9986, %rd9986, 4;
	add.s64 	%rd9985, %rd9985, 4;
	setp.ne.s32 	%p452, %r20877, 6;
	@%p452 bra 	$L__BB0_2501;
	shr.u32 	%r7429, %r3492, 23;
	st.local.u32 	[%rd4+24], %rd9987;
	and.b32  	%r3496, %r7429, 31;
	and.b32  	%r7430, %r7429, 224;
	add.s32 	%r7431, %r7430, -128;
	shr.u32 	%r7432, %r7431, 5;
	mul.wide.u32 	%rd3994, %r7432, 4;
	sub.s64 	%rd2023, %rd4, %rd3994;
	ld.local.u32 	%r20878, [%rd2023+24];
	ld.local.u32 	%r20879, [%rd2023+20];
	setp.eq.s32 	%p453, %r3496, 0;
	@%p453 bra 	$L__BB0_2504;
	shf.l.wrap.b32 	%r20878, %r20879, %r20878, %r3496;
	ld.local.u32 	%r7433, [%rd2023+16];
	shf.l.wrap.b32 	%r20879, %r7433, %r20879, %r3496;
$L__BB0_2504:
	shr.u32 	%r7434, %r20878, 30;
	shf.l.wrap.b32 	%r7435, %r20879, %r20878, 2;
	shl.b32 	%r7436, %r20879, 2;
	shr.u32 	%r7437, %r7435, 31;
	add.s32 	%r7438, %r7437, %r7434;
	neg.s32 	%r7439, %r7438;
	setp.lt.s32 	%p454, %r3492, 0;
	selp.b32 	%r20880, %r7439, %r7438, %p454;
	xor.b32  	%r7440, %r7435, %r3492;
	shr.s32 	%r7441, %r7435, 31;
	xor.b32  	%r7442, %r7441, %r7435;
	xor.b32  	%r7443, %r7441, %r7436;
	cvt.u64.u32 	%rd3995, %r7442;
	shl.b64 	%rd3996, %rd3995, 32;
	cvt.u64.u32 	%rd3997, %r7443;
	or.b64  	%rd3998, %rd3996, %rd3997;
	cvt.rn.f64.s64 	%fd184, %rd3998;
	mul.f64 	%fd185, %fd184, 0d3BF921FB54442D19;
	cvt.rn.f32.f64 	%f3028, %fd185;
	neg.f32 	%f3029, %f3028;
	setp.lt.s32 	%p455, %r7440, 0;
	selp.f32 	%f11740, %f3029, %f3028, %p455;
	bra.uni 	$L__BB0_2506;
$L__BB0_2505:
	mov.f32 	%f3030, 0f00000000;
	mul.rn.f32 	%f11740, %f1087, %f3030;
	mov.b32 	%r20880, 0;
$L__BB0_2506:
	setp.ltu.f32 	%p456, %f1089, 0f47CE4780;
	add.s32 	%r7445, %r20880, 1;
	mul.rn.f32 	%f3032, %f11740, %f11740;
	and.b32  	%r7446, %r20880, 1;
	setp.eq.b32 	%p457, %r7446, 1;
	selp.f32 	%f3033, %f11740, 0f3F800000, %p457;
	fma.rn.f32 	%f3034, %f3032, %f3033, 0f00000000;
	fma.rn.f32 	%f3035, %f3032, 0f37CBAC00, 0fBAB607ED;
	selp.f32 	%f3036, 0fB94D4153, %f3035, %p457;
	selp.f32 	%f3037, 0f3C0885E4, 0f3D2AAABB, %p457;
	fma.rn.f32 	%f3038, %f3036, %f3032, %f3037;
	selp.f32 	%f3039, 0fBE2AAAA8, 0fBEFFFFFF, %p457;
	fma.rn.f32 	%f3040, %f3038, %f3032, %f3039;
	fma.rn.f32 	%f3041, %f3040, %f3034, %f3033;
	and.b32  	%r7447, %r7445, 2;
	setp.eq.s32 	%p458, %r7447, 0;
	mov.f32 	%f3042, 0f00000000;
	sub.f32 	%f3043, %f3042, %f3041;
	selp.f32 	%f3031, %f3041, %f3043, %p458;
	// begin inline asm
	{  cvt.rn.f16.f32 %rs802, %f3031;}

	// end inline asm
	@%p456 bra 	$L__BB0_2514;
	setp.eq.f32 	%p459, %f1089, 0f7F800000;
	@%p459 bra 	$L__BB0_2513;
	mov.b32 	%r3505, %f1087;
	shl.b32 	%r7449, %r3505, 8;
	or.b32  	%r3506, %r7449, -2147483648;
	mov.b64 	%rd9990, 0;
	mov.b32 	%r20881, 0;
	mov.u64 	%rd9988, __cudart_i2opi_f;
	mov.u64 	%rd9989, %rd3;
$L__BB0_2509:
	.pragma "nounroll";
	ld.global.nc.u32 	%r7450, [%rd9988];
	mad.wide.u32 	%rd4001, %r7450, %r3506, %rd9990;
	shr.u64 	%rd9990, %rd4001, 32;
	st.local.u32 	[%rd9989], %rd4001;
	add.s32 	%r20881, %r20881, 1;
	add.s64 	%rd9989, %rd9989, 4;
	add.s64 	%rd9988, %rd9988, 4;
	setp.ne.s32 	%p460, %r20881, 6;
	@%p460 bra 	$L__BB0_2509;
	shr.u32 	%r7451, %r3505, 23;
	st.local.u32 	[%rd3+24], %rd9990;
	and.b32  	%r3509, %r7451, 31;
	and.b32  	%r7452, %r7451, 224;
	add.s32 	%r7453, %r7452, -128;
	shr.u32 	%r7454, %r7453, 5;
	mul.wide.u32 	%rd4002, %r7454, 4;
	sub.s64 	%rd2030, %rd3, %rd4002;
	ld.local.u32 	%r20882, [%rd2030+24];
	ld.local.u32 	%r20883, [%rd2030+20];
	setp.eq.s32 	%p461, %r3509, 0;
	@%p461 bra 	$L__BB0_2512;
	shf.l.wrap.b32 	%r20882, %r20883, %r20882, %r3509;
	ld.local.u32 	%r7455, [%rd2030+16];
	shf.l.wrap.b32 	%r20883, %r7455, %r20883, %r3509;
$L__BB0_2512:
	shr.u32 	%r7456, %r20882, 30;
	shf.l.wrap.b32 	%r7457, %r20883, %r20882, 2;
	shl.b32 	%r7458, %r20883, 2;
	shr.u32 	%r7459, %r7457, 31;
	add.s32 	%r7460, %r7459, %r7456;
	neg.s32 	%r7461, %r7460;
	setp.lt.s32 	%p462, %r3505, 0;
	selp.b32 	%r20884, %r7461, %r7460, %p462;
	xor.b32  	%r7462, %r7457, %r3505;
	shr.s32 	%r7463, %r7457, 31;
	xor.b32  	%r7464, %r7463, %r7457;
	xor.b32  	%r7465, %r7463, %r7458;
	cvt.u64.u32 	%rd4003, %r7464;
	shl.b64 	%rd4004, %rd4003, 32;
	cvt.u64.u32 	%rd4005, %r7465;
	or.b64  	%rd4006, %rd4004, %rd4005;
	cvt.rn.f64.s64 	%fd186, %rd4006;
	mul.f64 	%fd187, %fd186, 0d3BF921FB54442D19;
	cvt.rn.f32.f64 	%f3044, %fd187;
	neg.f32 	%f3045, %f3044;
	setp.lt.s32 	%p463, %r7462, 0;
	selp.f32 	%f11741, %f3045, %f3044, %p463;
	bra.uni 	$L__BB0_2514;
$L__BB0_2513:
	mov.f32 	%f3046, 0f00000000;
	mul.rn.f32 	%f11741, %f1087, %f3046;
	mov.b32 	%r20884, 0;
$L__BB0_2514:
	mul.rn.f32 	%f3048, %f11741, %f11741;
	and.b32  	%r7467, %r20884, 1;
	setp.eq.b32 	%p464, %r7467, 1;
	selp.f32 	%f3049, 0f3F800000, %f11741, %p464;
	fma.rn.f32 	%f3050, %f3048, %f3049, 0f00000000;
	fma.rn.f32 	%f3051, %f3048, 0f37CBAC00, 0fBAB607ED;
	selp.f32 	%f3052, %f3051, 0fB94D4153, %p464;
	selp.f32 	%f3053, 0f3D2AAABB, 0f3C0885E4, %p464;
	fma.rn.f32 	%f3054, %f3052, %f3048, %f3053;
	selp.f32 	%f3055, 0fBEFFFFFF, 0fBE2AAAA8, %p464;
	fma.rn.f32 	%f3056, %f3054, %f3048, %f3055;
	fma.rn.f32 	%f3057, %f3056, %f3050, %f3049;
	and.b32  	%r7468, %r20884, 2;
	setp.eq.s32 	%p465, %r7468, 0;
	mov.f32 	%f3058, 0f00000000;
	sub.f32 	%f3059, %f3058, %f3057;
	selp.f32 	%f3060, %f3057, %f3059, %p465;
	neg.f32 	%f3047, %f3060;
	// begin inline asm
	{  cvt.rn.f16.f32 %rs803, %f3047;}

	// end inline asm
	ld.global.u16 	%rs811, [%rd1799+32];
	ld.global.u16 	%rs805, [%rd1800+32];
	// begin inline asm
	{mul.f16 %rs804,%rs805,%rs803;
}
	// end inline asm
	// begin inline asm
	{mul.f16 %rs807,%rs269,%rs804;
}
	// end inline asm
	// begin inline asm
	{fma.rn.f16 %rs810,%rs811,%rs802,%rs807;
}
	// end inline asm
	st.shared.u16 	[%r2761+896], %rs810;
	// begin inline asm
	{mul.f16 %rs814,%rs805,%rs802;
}
	// end inline asm
	// begin inline asm
	{fma.rn.f16 %rs817,%rs811,%rs803,%rs814;
}
	// end inline asm
	st.shared.u16 	[%r2761+9088], %rs817;
	mul.f64 	%fd188, %fd4, 0d40546B9C347764A4;
	div.rn.f64 	%fd189, %fd188, %fd2;
	cvt.rn.f32.f64 	%f1096, %fd189;
	mul.f32 	%f3061, %f1096, 0f3F22F983;
	cvt.rni.s32.f32 	%r20892, %f3061;
	cvt.rn.f32.s32 	%f3062, %r20892;
	fma.rn.f32 	%f3063, %f3062, 0fBFC90FDA, %f1096;
	fma.rn.f32 	%f3064, %f3062, 0fB3A22168, %f3063;
	fma.rn.f32 	%f11743, %f3062, 0fA7C234C5, %f3064;
	abs.f32 	%f1098, %f1096;
	setp.ltu.f32 	%p466, %f1098, 0f47CE4780;
	mov.u32 	%r20888, %r20892;
	mov.f32 	%f11742, %f11743;
	@%p466 bra 	$L__BB0_2522;
	setp.eq.f32 	%p467, %f1098, 0f7F800000;
	@%p467 bra 	$L__BB0_2521;
	mov.b32 	%r3519, %f1096;
	shl.b32 	%r7470, %r3519, 8;
	or.b32  	%r3520, %r7470, -2147483648;
	mov.b64 	%rd9993, 0;
	mov.b32 	%r20885, 0;
	mov.u64 	%rd9991, __cudart_i2opi_f;
	mov.u64 	%rd9992, %rd4;
$L__BB0_2517:
	.pragma "nounroll";
	ld.global.nc.u32 	%r7471, [%rd9991];
	mad.wide.u32 	%rd4009, %r7471, %r3520, %rd9993;
	shr.u64 	%rd9993, %rd4009, 32;
	st.local.u32 	[%rd9992], %rd4009;
	add.s32 	%r20885, %r20885, 1;
	add.s64 	%rd9992, %rd9992, 4;
	add.s64 	%rd9991, %rd9991, 4;
	setp.ne.s32 	%p468, %r20885, 6;
	@%p468 bra 	$L__BB0_2517;
	shr.u32 	%r7472, %r3519, 23;
	st.local.u32 	[%rd4+24], %rd9993;
	and.b32  	%r3523, %r7472, 31;
	and.b32  	%r7473, %r7472, 224;
	add.s32 	%r7474, %r7473, -128;
	shr.u32 	%r7475, %r7474, 5;
	mul.wide.u32 	%rd4010, %r7475, 4;
	sub.s64 	%rd2037, %rd4, %rd4010;
	ld.local.u32 	%r20886, [%rd2037+24];
	ld.local.u32 	%r20887, [%rd2037+20];
	setp.eq.s32 	%p469, %r3523, 0;
	@%p469 bra 	$L__BB0_2520;
	shf.l.wrap.b32 	%r20886, %r20887, %r20886, %r3523;
	ld.local.u32 	%r7476, [%rd2037+16];
	shf.l.wrap.b32 	%r20887, %r7476, %r20887, %r3523;
$L__BB0_2520:
	shr.u32 	%r7477, %r20886, 30;
	shf.l.wrap.b32 	%r7478, %r20887, %r20886, 2;
	shl.b32 	%r7479, %r20887, 2;
	shr.u32 	%r7480, %r7478, 31;
	add.s32 	%r7481, %r7480, %r7477;
	neg.s32 	%r7482, %r7481;
	setp.lt.s32 	%p470, %r3519, 0;
	selp.b32 	%r20888, %r7482, %r7481, %p470;
	xor.b32  	%r7483, %r7478, %r3519;
	shr.s32 	%r7484, %r7478, 31;
	xor.b32  	%r7485, %r7484, %r7478;
	xor.b32  	%r7486, %r7484, %r7479;
	cvt.u64.u32 	%rd4011, %r7485;
	shl.b64 	%rd4012, %rd4011, 32;
	cvt.u64.u32 	%rd4013, %r7486;
	or.b64  	%rd4014, %rd4012, %rd4013;
	cvt.rn.f64.s64 	%fd190, %rd4014;
	mul.f64 	%fd191, %fd190, 0d3BF921FB54442D19;
	cvt.rn.f32.f64 	%f3065, %fd191;
	neg.f32 	%f3066, %f3065;
	setp.lt.s32 	%p471, %r7483, 0;
	selp.f32 	%f11742, %f3066, %f3065, %p471;
	bra.uni 	$L__BB0_2522;
$L__BB0_2521:
	mov.f32 	%f3067, 0f00000000;
	mul.rn.f32 	%f11742, %f1096, %f3067;
	mov.b32 	%r20888, 0;
$L__BB0_2522:
	setp.ltu.f32 	%p472, %f1098, 0f47CE4780;
	add.s32 	%r7488, %r20888, 1;
	mul.rn.f32 	%f3069, %f11742, %f11742;
	and.b32  	%r7489, %r20888, 1;
	setp.eq.b32 	%p473, %r7489, 1;
	selp.f32 	%f3070, %f11742, 0f3F800000, %p473;
	fma.rn.f32 	%f3071, %f3069, %f3070, 0f00000000;
	fma.rn.f32 	%f3072, %f3069, 0f37CBAC00, 0fBAB607ED;
	selp.f32 	%f3073, 0fB94D4153, %f3072, %p473;
	selp.f32 	%f3074, 0f3C0885E4, 0f3D2AAABB, %p473;
	fma.rn.f32 	%f3075, %f3073, %f3069, %f3074;
	selp.f32 	%f3076, 0fBE2AAAA8, 0fBEFFFFFF, %p473;
	fma.rn.f32 	%f3077, %f3075, %f3069, %f3076;
	fma.rn.f32 	%f3078, %f3077, %f3071, %f3070;
	and.b32  	%r7490, %r7488, 2;
	setp.eq.s32 	%p474, %r7490, 0;
	mov.f32 	%f3079, 0f00000000;
	sub.f32 	%f3080, %f3079, %f3078;
	selp.f32 	%f3068, %f3078, %f3080, %p474;
	// begin inline asm
	{  cvt.rn.f16.f32 %rs821, %f3068;}

	// end inline asm
	@%p472 bra 	$L__BB0_2530;
	setp.eq.f32 	%p475, %f1098, 0f7F800000;
	@%p475 bra 	$L__BB0_2529;
	mov.b32 	%r3532, %f1096;
	shl.b32 	%r7492, %r3532, 8;
	or.b32  	%r3533, %r7492, -2147483648;
	mov.b64 	%rd9996, 0;
	mov.b32 	%r20889, 0;
	mov.u64 	%rd9994, __cudart_i2opi_f;
	mov.u64 	%rd9995, %rd3;
$L__BB0_2525:
	.pragma "nounroll";
	ld.global.nc.u32 	%r7493, [%rd9994];
	mad.wide.u32 	%rd4017, %r7493, %r3533, %rd9996;
	shr.u64 	%rd9996, %rd4017, 32;
	st.local.u32 	[%rd9995], %rd4017;
	add.s32 	%r20889, %r20889, 1;
	add.s64 	%rd9995, %rd9995, 4;
	add.s64 	%rd9994, %rd9994, 4;
	setp.ne.s32 	%p476, %r20889, 6;
	@%p476 bra 	$L__BB0_2525;
	shr.u32 	%r7494, %r3532, 23;
	st.local.u32 	[%rd3+24], %rd9996;
	and.b32  	%r3536, %r7494, 31;
	and.b32  	%r7495, %r7494, 224;
	add.s32 	%r7496, %r7495, -128;
	shr.u32 	%r7497, %r7496, 5;
	mul.wide.u32 	%rd4018, %r7497, 4;
	sub.s64 	%rd2044, %rd3, %rd4018;
	ld.local.u32 	%r20890, [%rd2044+24];
	ld.local.u32 	%r20891, [%rd2044+20];
	setp.eq.s32 	%p477, %r3536, 0;
	@%p477 bra 	$L__BB0_2528;
	shf.l.wrap.b32 	%r20890, %r20891, %r20890, %r3536;
	ld.local.u32 	%r7498, [%rd2044+16];
	shf.l.wrap.b32 	%r20891, %r7498, %r20891, %r3536;
$L__BB0_2528:
	shr.u32 	%r7499, %r20890, 30;
	shf.l.wrap.b32 	%r7500, %r20891, %r20890, 2;
	shl.b32 	%r7501, %r20891, 2;
	shr.u32 	%r7502, %r7500, 31;
	add.s32 	%r7503, %r7502, %r7499;
	neg.s32 	%r7504, %r7503;
	setp.lt.s32 	%p478, %r3532, 0;
	selp.b32 	%r20892, %r7504, %r7503, %p478;
	xor.b32  	%r7505, %r7500, %r3532;
	shr.s32 	%r7506, %r7500, 31;
	xor.b32  	%r7507, %r7506, %r7500;
	xor.b32  	%r7508, %r7506, %r7501;
	cvt.u64.u32 	%rd4019, %r7507;
	shl.b64 	%rd4020, %rd4019, 32;
	cvt.u64.u32 	%rd4021, %r7508;
	or.b64  	%rd4022, %rd4020, %rd4021;
	cvt.rn.f64.s64 	%fd192, %rd4022;
	mul.f64 	%fd193, %fd192, 0d3BF921FB54442D19;
	cvt.rn.f32.f64 	%f3081, %fd193;
	neg.f32 	%f3082, %f3081;
	setp.lt.s32 	%p479, %r7505, 0;
	selp.f32 	%f11743, %f3082, %f3081, %p479;
	bra.uni 	$L__BB0_2530;
$L__BB0_2529:
	mov.f32 	%f3083, 0f00000000;
	mul.rn.f32 	%f11743, %f1096, %f3083;
	mov.b32 	%r20892, 0;
$L__BB0_2530:
	mul.rn.f32 	%f3085, %f11743, %f11743;
	and.b32  	%r7510, %r20892, 1;
	setp.eq.b32 	%p480, %r7510, 1;
	selp.f32 	%f3086, 0f3F800000, %f11743, %p480;
	fma.rn.f32 	%f3087, %f3085, %f3086, 0f00000000;
	fma.rn.f32 	%f3088, %f3085, 0f37CBAC00, 0fBAB607ED;
	selp.f32 	%f3089, %f3088, 0fB94D4153, %p480;
	selp.f32 	%f3090, 0f3D2AAABB, 0f3C0885E4, %p480;
	fma.rn.f32 	%f3091, %f3089, %f3085, %f3090;
	selp.f32 	%f3092, 0fBEFFFFFF, 0fBE2AAAA8, %p480;
	fma.rn.f32 	%f3093, %f3091, %f3085, %f3092;
	fma.rn.f32 	%f3094, %f3093, %f3087, %f3086;
	and.b32  	%r7511, %r20892, 2;
	setp.eq.s32 	%p481, %r7511, 0;
	mov.f32 	%f3095, 0f00000000;
	sub.f32 	%f3096, %f3095, %f3094;
	selp.f32 	%f3097, %f3094, %f3096, %p481;
	neg.f32 	%f3084, %f3097;
	// begin inline asm
	{  cvt.rn.f16.f32 %rs822, %f3084;}

	// end inline asm
	ld.global.u16 	%rs830, [%rd1815+32];
	ld.global.u16 	%rs824, [%rd1816+32];
	// begin inline asm
	{mul.f16 %rs823,%rs824,%rs822;
}
	// end inline asm
	// begin inline asm
	{mul.f16 %rs826,%rs269,%rs823;
}
	// end inline asm
	// begin inline asm
	{fma.rn.f16 %rs829,%rs830,%rs821,%rs826;
}
	// end inline asm
	st.shared.u16 	[%r2761+928], %rs829;
	// begin inline asm
	{mul.f16 %rs833,%rs824,%rs821;
}
	// end inline asm
	// begin inline asm
	{fma.rn.f16 %rs836,%rs830,%rs822,%rs833;
}
	// end inline asm
	st.shared.u16 	[%r2761+9120], %rs836;
	mul.f64 	%fd194, %fd4, 0d4055FDBBE9BBA775;
	div.rn.f64 	%fd195, %fd194, %fd2;
	cvt.rn.f32.f64 	%f1105, %fd195;
	mul.f32 	%f3098, %f1105, 0f3F22F983;
	cvt.rni.s32.f32 	%r20900, %f3098;
	cvt.rn.f32.s32 	%f3099, %r20900;
	fma.rn.f32 	%f3100, %f3099, 0fBFC90FDA, %f1105;
	fma.rn.f32 	%f3101, %f3099, 0fB3A22168, %f3100;
	fma.rn.f32 	%f11745, %f3099, 0fA7C234C5, %f3101;
	abs.f32 	%f1107, %f1105;
	setp.ltu.f32 	%p482, %f1107, 0f47CE4780;
	mov.u32 	%r20896, %r20900;
	mov.f32 	%f11744, %f11745;
	@%p482 bra 	$L__BB0_2538;
	setp.eq.f32 	%p483, %f1107, 0f7F800000;
	@%p483 bra 	$L__BB0_2537;
	mov.b32 	%r3546, %f1105;
	shl.b32 	%r7513, %r3546, 8;
	or.b32  	%r3547, %r7513, -2147483648;
	mov.b64 	%rd9999, 0;
	mov.b32 	%r20893, 0;
	mov.u64 	%rd9997, __cudart_i2opi_f;
	mov.u64 	%rd9998, %rd4;
$L__BB0_2533:
	.pragma "nounroll";
	ld.global.nc.u32 	%r7514, [%rd9997];
	mad.wide.u32 	%rd4025, %r7514, %r3547, %rd9999;
	shr.u64 	%rd9999, %rd4025, 32;
	st.local.u32 	[%rd9998], %rd4025;
	add.s32 	%r20893, %r20893, 1;
	add.s64 	%rd9998, %rd9998, 4;
	add.s64 	%rd9997, %rd9997, 4;
	setp.ne.s32 	%p484, %r20893, 6;
	@%p484 bra 	$L__BB0_2533;
	shr.u32 	%r7515, %r3546, 23;
	st.local.u32 	[%rd4+24], %rd9999;
	and.b32  	%r3550, %r7515, 31;
	and.b32  	%r7516, %r7515, 224;
	add.s32 	%r7517, %r7516, -128;
	shr.u32 	%r7518, %r7517, 5;
	mul.wide.u32 	%rd4026, %r7518, 4;
	sub.s64 	%rd2051, %rd4, %rd4026;
	ld.local.u32 	%r20894, [%rd2051+24];
	ld.local.u32 	%r20895, [%rd2051+20];
	setp.eq.s32 	%p485, %r3550, 0;
	@%p485 bra 	$L__BB0_2536;
	shf.l.wrap.b32 	%r20894, %r20895, %r20894, %r3550;
	ld.local.u32 	%r7519, [%rd2051+16];
	shf.l.wrap.b32 	%r20895, %r7519, %r20895, %r3550;
$L__BB0_2536:
	shr.u32 	%r7520, %r20894, 30;
	shf.l.wrap.b32 	%r7521, %r20895, %r20894, 2;
	shl.b32 	%r7522, %r20895, 2;
	shr.u32 	%r7523, %r7521, 31;
	add.s32 	%r7524, %r7523, %r7520;
	neg.s32 	%r7525, %r7524;
	setp.lt.s32 	%p486, %r3546, 0;
	selp.b32 	%r20896, %r7525, %r7524, %p486;
	xor.b32  	%r7526, %r7521, %r3546;
	shr.s32 	%r7527, %r7521, 31;
	xor.b32  	%r7528, %r7527, %r7521;
	xor.b32  	%r7529, %r7527, %r7522;
	cvt.u64.u32 	%rd4027, %r7528;
	shl.b64 	%rd4028, %rd4027, 32;
	cvt.u64.u32 	%rd4029, %r7529;
	or.b64  	%rd4030, %rd4028, %rd4029;
	cvt.rn.f64.s64 	%fd196, %rd4030;
	mul.f64 	%fd197, %fd196, 0d3BF921FB54442D19;
	cvt.rn.f32.f64 	%f3102, %fd197;
	neg.f32 	%f3103, %f3102;
	setp.lt.s32 	%p487, %r7526, 0;
	selp.f32 	%f11744, %f3103, %f3102, %p487;
	bra.uni 	$L__BB0_2538;
$L__BB0_2537:
	mov.f32 	%f3104, 0f00000000;
	mul.rn.f32 	%f11744, %f1105, %f3104;
	mov.b32 	%r20896, 0;
$L__BB0_2538:
	setp.ltu.f32 	%p488, %f1107, 0f47CE4780;
	add.s32 	%r7531, %r20896, 1;
	mul.rn.f32 	%f3106, %f11744, %f11744;
	and.b32  	%r7532, %r20896, 1;
	setp.eq.b32 	%p489, %r7532, 1;
	selp.f32 	%f3107, %f11744, 0f3F800000, %p489;
	fma.rn.f32 	%f3108, %f3106, %f3107, 0f00000000;
	fma.rn.f32 	%f3109, %f3106, 0f37CBAC00, 0fBAB607ED;
	selp.f32 	%f3110, 0fB94D4153, %f3109, %p489;
	selp.f32 	%f3111, 0f3C0885E4, 0f3D2AAABB, %p489;
	fma.rn.f32 	%f3112, %f3110, %f3106, %f3111;
	selp.f32 	%f3113, 0fBE2AAAA8, 0fBEFFFFFF, %p489;
	fma.rn.f32 	%f3114, %f3112, %f3106, %f3113;
	fma.rn.f32 	%f3115, %f3114, %f3108, %f3107;
	and.b32  	%r7533, %r7531, 2;
	setp.eq.s32 	%p490, %r7533, 0;
	mov.f32 	%f3116, 0f00000000;
	sub.f32 	%f3117, %f3116, %f3115;
	selp.f32 	%f3105, %f3115, %f3117, %p490;
	// begin inline asm
	{  cvt.rn.f16.f32 %rs840, %f3105;}

	// end inline asm
	@%p488 bra 	$L__BB0_2546;
	setp.eq.f32 	%p491, %f1107, 0f7F800000;
	@%p491 bra 	$L__BB0_2545;
	mov.b32 	%r3559, %f1105;
	shl.b32 	%r7535, %r3559, 8;
	or.b32  	%r3560, %r7535, -2147483648;
	mov.b64 	%rd10002, 0;
	mov.b32 	%r20897, 0;
	mov.u64 	%rd10000, __cudart_i2opi_f;
	mov.u64 	%rd10001, %rd3;
$L__BB0_2541:
	.pragma "nounroll";
	ld.global.nc.u32 	%r7536, [%rd10000];
	mad.wide.u32 	%rd4033, %r7536, %r3560, %rd10002;
	shr.u64 	%rd10002, %rd4033, 32;
	st.local.u32 	[%rd10001], %rd4033;
	add.s32 	%r20897, %r20897, 1;
	add.s64 	%rd10001, %rd10001, 4;
	add.s64 	%rd10000, %rd10000, 4;
	setp.ne.s32 	%p492, %r20897, 6;
	@%p492 bra 	$L__BB0_2541;
	shr.u32 	%r7537, %r3559, 23;
	st.local.u32 	[%rd3+24], %rd10002;
	and.b32  	%r3563, %r7537, 31;
	and.b32  	%r7538, %r7537, 224;
	add.s32 	%r7539, %r7538, -128;
	shr.u32 	%r7540, %r7539, 5;
	mul.wide.u32 	%rd4034, %r7540, 4;
	sub.s64 	%rd2058, %rd3, %rd4034;
	ld.local.u32 	%r20898, [%rd2058+24];
	ld.local.u32 	%r20899, [%rd2058+20];
	setp.eq.s32 	%p493, %r3563, 0;
	@%p493 bra 	$L__BB0_2544;
	shf.l.wrap.b32 	%r20898, %r20899, %r20898, %r3563;
	ld.local.u32 	%r7541, [%rd2058+16];
	shf.l.wrap.b32 	%r20899, %r7541, %r20899, %r3563;
$L__BB0_2544:
	shr.u32 	%r7542, %r20898, 30;
	shf.l.wrap.b32 	%r7543, %r20899, %r20898, 2;
	shl.b32 	%r7544, %r20899, 2;
	shr.u32 	%r7545, %r7543, 31;
	add.s32 	%r7546, %r7545, %r7542;
	neg.s32 	%r7547, %r7546;
	setp.lt.s32 	%p494, %r3559, 0;
	selp.b32 	%r20900, %r7547, %r7546, %p494;
	xor.b32  	%r7548, %r7543, %r3559;
	shr.s32 	%r7549, %r7543, 31;
	xor.b32  	%r7550, %r7549, %r7543;
	xor.b32  	%r7551, %r7549, %r7544;
	cvt.u64.u32 	%rd4035, %r7550;
	shl.b64 	%rd4036, %rd4035, 32;
	cvt.u64.u32 	%rd4037, %r7551;
	or.b64  	%rd4038, %rd4036, %rd4037;
	cvt.rn.f64.s64 	%fd198, %rd4038;
	mul.f64 	%fd199, %fd198, 0d3BF921FB54442D19;
	cvt.rn.f32.f64 	%f3118, %fd199;
	neg.f32 	%f3119, %f3118;
	setp.lt.s32 	%p495, %r7548, 0;
	selp.f32 	%f11745, %f3119, %f3118, %p495;
	bra.uni 	$L__BB0_2546;
$L__BB0_2545:
	mov.f32 	%f3120, 0f00000000;
	mul.rn.f32 	%f11745, %f1105, %f3120;
	mov.b32 	%r20900, 0;
$L__BB0_2546:
	mul.rn.f32 	%f3122, %f11745, %f11745;
	and.b32  	%r7553, %r20900, 1;
	setp.eq.b32 	%p496, %r7553, 1;
	selp.f32 	%f3123, 0f3F800000, %f11745, %p496;
	fma.rn.f32 	%f3124, %f3122, %f3123, 0f00000000;
	fma.rn.f32 	%f3125, %f3122, 0f37CBAC00, 0fBAB607ED;
	selp.f32 	%f3126, %f3125, 0fB94D4153, %p496;
	selp.f32 	%f3127, 0f3D2AAABB, 0f3C0885E4, %p496;
	fma.rn.f32 	%f3128, %f3126, %f3122, %f3127;
	selp.f32 	%f3129, 0fBEFFFFFF, 0fBE2AAAA8, %p496;
	fma.rn.f32 	%f3130, %f3128, %f3122, %f3129;
	fma.rn.f32 	%f3131, %f3130, %f3124, %f3123;
	and.b32  	%r7554, %r20900, 2;
	setp.eq.s32 	%p497, %r7554, 0;
	mov.f32 	%f3132, 0f00000000;
	sub.f32 	%f3133, %f3132, %f3131;
	selp.f32 	%f3134, %f3131, %f3133, %p497;
	neg.f32 	%f3121, %f3134;
	// begin inline asm
	{  cvt.rn.f16.f32 %rs841, %f3121;}

	// end inline asm
	ld.global.u16 	%rs849, [%rd1831+32];
	ld.global.u16 	%rs843, [%rd1832+32];
	// begin inline asm
	{mul.f16 %rs842,%rs843,%rs841;
}
	// end inline asm
	// begin inline asm
	{mul.f16 %rs845,%rs269,%rs842;
}
	// end inline asm
	// begin inline asm
	{fma.rn.f16 %rs848,%rs849,%rs840,%rs845;
}
	// end inline asm
	st.shared.u16 	[%r2761+960], %rs848;
	// begin inline asm
	{mul.f16 %rs852,%rs843,%rs840;
}
	// end inline asm
	// begin inline asm
	{fma.rn.f16 %rs855,%rs849,%rs841,%rs852;
}
	// end inline asm
	st.shared.u16 	[%r2761+9152], %rs855;
	mul.f64 	%fd200, %fd4, 0d40578FDB9EFFEA46;
	div.rn.f64 	%fd201, %fd200, %fd2;
	cvt.rn.f32.f64 	%f1114, %fd201;
	mul.f32 	%f3135, %f1114, 0f3F22F983;
	cvt.rni.s32.f32 	%r20908, %f3135;
	cvt.rn.f32.s32 	%f3136, %r20908;
	fma.rn.f32 	%f3137, %f3136, 0fBFC90FDA, %f1114;
	fma.rn.f32 	%f3138, %f3136, 0fB3A22168, %f3137;
	fma.rn.f32 	%f11747, %f3136, 0fA7C234C5, %f3138;
	abs.f32 	%f1116, %f1114;
	setp.ltu.f32 	%p498, %f1116, 0f47CE4780;
	mov.u32 	%r20904, %r20908;
	mov.f32 	%f11746, %f11747;
	@%p498 bra 	$L__BB0_2554;
	setp.eq.f32 	%p499, %f1116, 0f7F800000;
	@%p499 bra 	$L__BB0_2553;
	mov.b32 	%r3573, %f1114;
	shl.b32 	%r7556, %r3573, 8;
	or.b32  	%r3574, %r7556, -2147483648;
	mov.b64 	%rd10005, 0;
	mov.b32 	%r20901, 0;
	mov.u64 	%rd10003, __cudart_i2opi_f;
	mov.u64 	%rd10004, %rd4;
$L__BB0_2549:
	.pragma "nounroll";
	ld.global.nc.u32 	%r7557, [%rd10003];
	mad.wide.u32 	%rd4041, %r7557, %r3574, %rd10005;
	shr.u64 	%rd10005, %rd4041, 32;
	st.local.u32 	[%rd10004], %rd4041;
	add.s32 	%r20901, %r20901, 1;
	add.s64 	%rd10004, %rd10004, 4;
	add.s64 	%rd10003, %rd10003, 4;
	setp.ne.s32 	%p500, %r20901, 6;
	@%p500 bra 	$L__BB0_2549;
	shr.u32 	%r7558, %r3573, 23;
	st.local.u32 	[%rd4+24], %rd10005;
	and.b32  	%r3577, %r7558, 31;
	and.b32  	%r7559, %r7558, 224;
	add.s32 	%r7560, %r7559, -128;
	shr.u32 	%r7561, %r7560, 5;
	mul.wide.u32 	%rd4042, %r7561, 4;
	sub.s64 	%rd2065, %rd4, %rd4042;
	ld.local.u32 	%r20902, [%rd2065+24];
	ld.local.u32 	%r20903, [%rd2065+20];
	setp.eq.s32 	%p501, %r3577, 0;
	@%p501 bra 	$L__BB0_2552;
	shf.l.wrap.b32 	%r20902, %r20903, %r20902, %r3577;
	ld.local.u32 	%r7562, [%rd2065+16];
	shf.l.wrap.b32 	%r20903, %r7562, %r20903, %r3577;
$L__BB0_2552:
	shr.u32 	%r7563, %r20902, 30;
	shf.l.wrap.b32 	%r7564, %r20903, %r20902, 2;
	shl.b32 	%r7565, %r20903, 2;
	shr.u32 	%r7566, %r7564, 31;
	add.s32 	%r7567, %r7566, %r7563;
	neg.s32 	%r7568, %r7567;
	setp.lt.s32 	%p502, %r3573, 0;
	selp.b32 	%r20904, %r7568, %r7567, %p502;
	xor.b32  	%r7569, %r7564, %r3573;
	shr.s32 	%r7570, %r7564, 31;
	xor.b32  	%r7571, %r7570, %r7564;
	xor.b32  	%r7572, %r7570, %r7565;
	cvt.u64.u32 	%rd4043, %r7571;
	shl.b64 	%rd4044, %rd4043, 32;
	cvt.u64.u32 	%rd4045, %r7572;
	or.b64  	%rd4046, %rd4044, %rd4045;
	cvt.rn.f64.s64 	%fd202, %rd4046;
	mul.f64 	%fd203, %fd202, 0d3BF921FB54442D19;
	cvt.rn.f32.f64 	%f3139, %fd203;
	neg.f32 	%f3140, %f3139;
	setp.lt.s32 	%p503, %r7569, 0;
	selp.f32 	%f11746, %f3140, %f3139, %p503;
	bra.uni 	$L__BB0_2554;
$L__BB0_2553:
	mov.f32 	%f3141, 0f00000000;
	mul.rn.f32 	%f11746, %f1114, %f3141;
	mov.b32 	%r20904, 0;
$L__BB0_2554:
	setp.ltu.f32 	%p504, %f1116, 0f47CE4780;
	add.s32 	%r7574, %r20904, 1;
	mul.rn.f32 	%f3143, %f11746, %f11746;
	and.b32  	%r7575, %r20904, 1;
	setp.eq.b32 	%p505, %r7575, 1;
	selp.f32 	%f3144, %f11746, 0f3F800000, %p505;
	fma.rn.f32 	%f3145, %f3143, %f3144, 0f00000000;
	fma.rn.f32 	%f3146, %f3143, 0f37CBAC00, 0fBAB607ED;
	selp.f32 	%f3147, 0fB94D4153, %f3146, %p505;
	selp.f32 	%f3148, 0f3C0885E4, 0f3D2AAABB, %p505;
	fma.rn.f32 	%f3149, %f3147, %f3143, %f3148;
	selp.f32 	%f3150, 0fBE2AAAA8, 0fBEFFFFFF, %p505;
	fma.rn.f32 	%f3151, %f3149, %f3143, %f3150;
	fma.rn.f32 	%f3152, %f3151, %f3145, %f3144;
	and.b32  	%r7576, %r7574, 2;
	setp.eq.s32 	%p506, %r7576, 0;
	mov.f32 	%f3153, 0f00000000;
	sub.f32 	%f3154, %f3153, %f3152;
	selp.f32 	%f3142, %f3152, %f3154, %p506;
	// begin inline asm
	{  cvt.rn.f16.f32 %rs859, %f3142;}

	// end inline asm
	@%p504 bra 	$L__BB0_2562;
	setp.eq.f32 	%p507, %f1116, 0f7F800000;
	@%p507 bra 	$L__BB0_2561;
	mov.b32 	%r3586, %f1114;
	shl.b32 	%r7578, %r3586, 8;
	or.b32  	%r3587, %r7578, -2147483648;
	mov.b64 	%rd10008, 0;
	mov.b32 	%r20905, 0;
	mov.u64 	%rd10006, __cudart_i2opi_f;
	mov.u64 	%rd10007, %rd3;
$L__BB0_2557:
	.pragma "nounroll";
	ld.global.nc.u32 	%r7579, [%rd10006];
	mad.wide.u32 	%rd4049, %r7579, %r3587, %rd10008;
	shr.u64 	%rd10008, %rd4049, 32;
	st.local.u32 	[%rd10007], %rd4049;
	add.s32 	%r20905, %r20905, 1;
	add.s64 	%rd10007, %rd10007, 4;
	add.s64 	%rd10006, %rd10006, 4;
	setp.ne.s32 	%p508, %r20905, 6;
	@%p508 bra 	$L__BB0_2557;
	shr.u32 	%r7580, %r3586, 23;
	st.local.u32 	[%rd3+24], %rd10008;
	and.b32  	%r3590, %r7580, 31;
	and.b32  	%r7581, %r7580, 224;
	add.s32 	%r7582, %r7581, -128;
	shr.u32 	%r7583, %r7582, 5;
	mul.wide.u32 	%rd4050, %r7583, 4;
	sub.s64 	%rd2072, %rd3, %rd4050;
	ld.local.u32 	%r20906, [%rd2072+24];
	ld.local.u32 	%r20907, [%rd2072+20];
	setp.eq.s32 	%p509, %r3590, 0;
	@%p509 bra 	$L__BB0_2560;
	shf.l.wrap.b32 	%r20906, %r20907, %r20906, %r3590;
	ld.local.u32 	%r7584, [%rd2072+16];
	shf.l.wrap.b32 	%r20907, %r7584, %r20907, %r3590;
$L__BB0_2560:
	shr.u32 	%r7585, %r20906, 30;
	shf.l.wrap.b32 	%r7586, %r20907, %r20906, 2;
	shl.b32 	%r7587, %r20907, 2;
	shr.u32 	%r7588, %r7586, 31;
	add.s32 	%r7589, %r7588, %r7585;
	neg.s32 	%r7590, %r7589;
	setp.lt.s32 	%p510, %r3586, 0;
	selp.b32 	%r20908, %r7590, %r7589, %p510;
	xor.b32  	%r7591, %r7586, %r3586;
	shr.s32 	%r7592, %r7586, 31;
	xor.b32  	%r7593, %r7592, %r7586;
	xor.b32  	%r7594, %r7592, %r7587;
	cvt.u64.u32 	%rd4051, %r7593;
	shl.b64 	%rd4052, %rd4051, 32;
	cvt.u64.u32 	%rd4053, %r7594;
	or.b64  	%rd4054, %rd4052, %rd4053;
	cvt.rn.f64.s64 	%fd204, %rd4054;
	mul.f64 	%fd205, %fd204, 0d3BF921FB54442D19;
	cvt.rn.f32.f64 	%f3155, %fd205;
	neg.f32 	%f3156, %f3155;
	setp.lt.s32 	%p511, %r7591, 0;
	selp.f32 	%f11747, %f3156, %f3155, %p511;
	bra.uni 	$L__BB0_2562;
$L__BB0_2561:
	mov.f32 	%f3157, 0f00000000;
	mul.rn.f32 	%f11747, %f1114, %f3157;
	mov.b32 	%r20908, 0;
$L__BB0_2562:
	mul.rn.f32 	%f3159, %f11747, %f11747;
	and.b32  	%r7596, %r20908, 1;
	setp.eq.b32 	%p512, %r7596, 1;
	selp.f32 	%f3160, 0f3F800000, %f11747, %p512;
	fma.rn.f32 	%f3161, %f3159, %f3160, 0f00000000;
	fma.rn.f32 	%f3162, %f3159, 0f37CBAC00, 0fBAB607ED;
	selp.f32 	%f3163, %f3162, 0fB94D4153, %p512;
	selp.f32 	%f3164, 0f3D2AAABB, 0f3C0885E4, %p512;
	fma.rn.f32 	%f3165, %f3163, %f3159, %f3164;
	selp.f32 	%f3166, 0fBEFFFFFF, 0fBE2AAAA8, %p512;
	fma.rn.f32 	%f3167, %f3165, %f3159, %f3166;
	fma.rn.f32 	%f3168, %f3167, %f3161, %f3160;
	and.b32  	%r7597, %r20908, 2;
	setp.eq.s32 	%p513, %r7597, 0;
	mov.f32 	%f3169, 0f00000000;
	sub.f32 	%f3170, %f3169, %f3168;
	selp.f32 	%f3171, %f3168, %f3170, %p513;
	neg.f32 	%f3158, %f3171;
	// begin inline asm
	{  cvt.rn.f16.f32 %rs860, %f3158;}

	// end inline asm
	ld.global.u16 	%rs868, [%rd1847+32];
	ld.global.u16 	%rs862, [%rd1848+32];
	// begin inline asm
	{mul.f16 %rs861,%rs862,%rs860;
}
	// end inline asm
	// begin inline asm
	{mul.f16 %rs864,%rs269,%rs861;
}
	// end inline asm
	// begin inline asm
	{fma.rn.f16 %rs867,%rs868,%rs859,%rs864;
}
	// end inline asm
	st.shared.u16 	[%r2761+992], %rs867;
	// begin inline asm
	{mul.f16 %rs871,%rs862,%rs859;
}
	// end inline asm
	// begin inline asm
	{fma.rn.f16 %rs874,%rs868,%rs860,%rs871;
}
	// end inline asm
	st.shared.u16 	[%r2761+9184], %rs874;
	add.s32 	%r7598, %r2732, 32;
	cvt.rn.f64.s32 	%fd5, %r7598;
	mov.f64 	%fd206, 0d0000000000000000;
	copysign.f64 	%fd207, %fd5, %fd206;
	div.rn.f64 	%fd208, %fd207, %fd2;
	cvt.rn.f32.f64 	%f1123, %fd208;
	mul.f32 	%f3172, %f1123, 0f3F22F983;
	cvt.rni.s32.f32 	%r20916, %f3172;
	cvt.rn.f32.s32 	%f3173, %r20916;
	fma.rn.f32 	%f3174, %f3173, 0fBFC90FDA, %f1123;
	fma.rn.f32 	%f3175, %f3173, 0fB3A22168, %f3174;
	fma.rn.f32 	%f11749, %f3173, 0fA7C234C5, %f3175;
	abs.f32 	%f1125, %f1123;
	setp.ltu.f32 	%p514, %f1125, 0f47CE4780;
	mov.u32 	%r20912, %r20916;
	mov.f32 	%f11748, %f11749;
	@%p514 bra 	$L__BB0_2570;
	setp.eq.f32 	%p515, %f1125, 0f7F800000;
	@%p515 bra 	$L__BB0_2569;
	mov.b32 	%r3600, %f1123;
	shl.b32 	%r7600, %r3600, 8;
	or.b32  	%r3601, %r7600, -2147483648;
	mov.b64 	%rd10011, 0;
	mov.b32 	%r20909, 0;
	mov.u64 	%rd10009, __cudart_i2opi_f;
	mov.u64 	%rd10010, %rd4;
$L__BB0_2565:
	.pragma "nounroll";
	ld.global.nc.u32 	%r7601, [%rd10009];
	mad.wide.u32 	%rd4057, %r7601, %r3601, %rd10011;
	shr.u64 	%rd10011, %rd4057, 32;
	st.local.u32 	[%rd10010], %rd4057;
	add.s32 	%r20909, %r20909, 1;
	add.s64 	%rd10010, %rd10010, 4;
	add.s64 	%rd10009, %rd10009, 4;
	setp.ne.s32 	%p516, %r20909, 6;
	@%p516 bra 	$L__BB0_2565;
	shr.u32 	%r7602, %r3600, 23;
	st.local.u32 	[%rd4+24], %rd10011;
	and.b32  	%r3604, %r7602, 31;
	and.b32  	%r7603, %r7602, 224;
	add.s32 	%r7604, %r7603, -128;
	shr.u32 	%r7605, %r7604, 5;
	mul.wide.u32 	%rd4058, %r7605, 4;
	sub.s64 	%rd2079, %rd4, %rd4058;
	ld.local.u32 	%r20910, [%rd2079+24];
	ld.local.u32 	%r20911, [%rd2079+20];
	setp.eq.s32 	%p517, %r3604, 0;
	@%p517 bra 	$L__BB0_2568;
	shf.l.wrap.b32 	%r20910, %r20911, %r20910, %r3604;
	ld.local.u32 	%r7606, [%rd2079+16];
	shf.l.wrap.b32 	%r20911, %r7606, %r20911, %r3604;
$L__BB0_2568:
	shr.u32 	%r7607, %r20910, 30;
	shf.l.wrap.b32 	%r7608, %r20911, %r20910, 2;
	shl.b32 	%r7609, %r20911, 2;
	shr.u32 	%r7610, %r7608, 31;
	add.s32 	%r7611, %r7610, %r7607;
	neg.s32 	%r7612, %r7611;
	setp.lt.s32 	%p518, %r3600, 0;
	selp.b32 	%r20912, %r7612, %r7611, %p518;
	xor.b32  	%r7613, %r7608, %r3600;
	shr.s32 	%r7614, %r7608, 31;
	xor.b32  	%r7615, %r7614, %r7608;
	xor.b32  	%r7616, %r7614, %r7609;
	cvt.u64.u32 	%rd4059, %r7615;
	shl.b64 	%rd4060, %rd4059, 32;
	cvt.u64.u32 	%rd4061, %r7616;
	or.b64  	%rd4062, %rd4060, %rd4061;
	cvt.rn.f64.s64 	%fd209, %rd4062;
	mul.f64 	%fd210, %fd209, 0d3BF921FB54442D19;
	cvt.rn.f32.f64 	%f3176, %fd210;
	neg.f32 	%f3177, %f3176;
	setp.lt.s32 	%p519, %r7613, 0;
	selp.f32 	%f11748, %f3177, %f3176, %p519;
	bra.uni 	$L__BB0_2570;
$L__BB0_2569:
	mov.f32 	%f3178, 0f00000000;
	mul.rn.f32 	%f11748, %f1123, %f3178;
	mov.b32 	%r20912, 0;
$L__BB0_2570:
	setp.ltu.f32 	%p520, %f1125, 0f47CE4780;
	add.s32 	%r7618, %r20912, 1;
	mul.rn.f32 	%f3180, %f11748, %f11748;
	and.b32  	%r7619, %r20912, 1;
	setp.eq.b32 	%p521, %r7619, 1;
	selp.f32 	%f3181, %f11748, 0f3F800000, %p521;
	fma.rn.f32 	%f3182, %f3180, %f3181, 0f00000000;
	fma.rn.f32 	%f3183, %f3180, 0f37CBAC00, 0fBAB607ED;
	selp.f32 	%f3184, 0fB94D4153, %f3183, %p521;
	selp.f32 	%f3185, 0f3C0885E4, 0f3D2AAABB, %p521;
	fma.rn.f32 	%f3186, %f3184, %f3180, %f3185;
	selp.f32 	%f3187, 0fBE2AAAA8, 0fBEFFFFFF, %p521;
	fma.rn.f32 	%f3188, %f3186, %f3180, %f3187;
	fma.rn.f32 	%f3189, %f3188, %f3182, %f3181;
	and.b32  	%r7620, %r7618, 2;
	setp.eq.s32 	%p522, %r7620, 0;
	mov.f32 	%f3190, 0f00000000;
	sub.f32 	%f3191, %f3190, %f3189;
	selp.f32 	%f3179, %f3189, %f3191, %p522;
	// begin inline asm
	{  cvt.rn.f16.f32 %rs878, %f3179;}

	// end inline asm
	@%p520 bra 	$L__BB0_2578;
	setp.eq.f32 	%p523, %f1125, 0f7F800000;
	@%p523 bra 	$L__BB0_2577;
	mov.b32 	%r3613, %f1123;
	shl.b32 	%r7622, %r3613, 8;
	or.b32  	%r3614, %r7622, -2147483648;
	mov.b64 	%rd10014, 0;
	mov.b32 	%r20913, 0;
	mov.u64 	%rd10012, __cudart_i2opi_f;
	mov.u64 	%rd10013, %rd3;
$L__BB0_2573:
	.pragma "nounroll";
	ld.global.nc.u32 	%r7623, [%rd10012];
	mad.wide.u32 	%rd4065, %r7623, %r3614, %rd10014;
	shr.u64 	%rd10014, %rd4065, 32;
	st.local.u32 	[%rd10013], %rd4065;
	add.s32 	%r20913, %r20913, 1;
	add.s64 	%rd10013, %rd10013, 4;
	add.s64 	%rd10012, %rd10012, 4;
	setp.ne.s32 	%p524, %r20913, 6;
	@%p524 bra 	$L__BB0_2573;
	shr.u32 	%r7624, %r3613, 23;
	st.local.u32 	[%rd3+24], %rd10014;
	and.b32  	%r3617, %r7624, 31;
	and.b32  	%r7625, %r7624, 224;
	add.s32 	%r7626, %r7625, -128;
	shr.u32 	%r7627, %r7626, 5;
	mul.wide.u32 	%rd4066, %r7627, 4;
	sub.s64 	%rd2086, %rd3, %rd4066;
	ld.local.u32 	%r20914, [%rd2086+24];
	ld.local.u32 	%r20915, [%rd2086+20];
	setp.eq.s32 	%p525, %r3617, 0;
	@%p525 bra 	$L__BB0_2576;
	shf.l.wrap.b32 	%r20914, %r20915, %r20914, %r3617;
	ld.local.u32 	%r7628, [%rd2086+16];
	shf.l.wrap.b32 	%r20915, %r7628, %r20915, %r3617;
$L__BB0_2576:
	shr.u32 	%r7629, %r20914, 30;
	shf.l.wrap.b32 	%r7630, %r20915, %r20914, 2;
	shl.b32 	%r7631, %r20915, 2;
	shr.u32 	%r7632, %r7630, 31;
	add.s32 	%r7633, %r7632, %r7629;
	neg.s32 	%r7634, %r7633;
	setp.lt.s32 	%p526, %r3613, 0;
	selp.b32 	%r20916, %r7634, %r7633, %p526;
	xor.b32  	%r7635, %r7630, %r3613;
	shr.s32 	%r7636, %r7630, 31;
	xor.b32  	%r7637, %r7636, %r7630;
	xor.b32  	%r7638, %r7636, %r7631;
	cvt.u64.u32 	%rd4067, %r7637;
	shl.b64 	%rd4068, %rd4067, 32;
	cvt.u64.u32 	%rd4069, %r7638;
	or.b64  	%rd4070, %rd4068, %rd4069;
	cvt.rn.f64.s64 	%fd211, %rd4070;
	mul.f64 	%fd212, %fd211, 0d3BF921FB54442D19;
	cvt.rn.f32.f64 	%f3192, %fd212;
	neg.f32 	%f3193, %f3192;
	setp.lt.s32 	%p527, %r7635, 0;
	selp.f32 	%f11749, %f3193, %f3192, %p527;
	bra.uni 	$L__BB0_2578;
$L__BB0_2577:
	mov.f32 	%f3194, 0f00000000;
	mul.rn.f32 	%f11749, %f1123, %f3194;
	mov.b32 	%r20916, 0;
$L__BB0_2578:
	mul.rn.f32 	%f3196, %f11749, %f11749;
	and.b32  	%r7640, %r20916, 1;
	setp.eq.b32 	%p528, %r7640, 1;
	selp.f32 	%f3197, 0f3F800000, %f11749, %p528;
	fma.rn.f32 	%f3198, %f3196, %f3197, 0f00000000;
	fma.rn.f32 	%f3199, %f3196, 0f37CBAC00, 0fBAB607ED;
	selp.f32 	%f3200, %f3199, 0fB94D4153, %p528;
	selp.f32 	%f3201, 0f3D2AAABB, 0f3C0885E4, %p528;
	fma.rn.f32 	%f3202, %f3200, %f3196, %f3201;
	selp.f32 	%f3203, 0fBEFFFFFF, 0fBE2AAAA8, %p528;
	fma.rn.f32 	%f3204, %f3202, %f3196, %f3203;
	fma.rn.f32 	%f3205, %f3204, %f3198, %f3197;
	and.b32  	%r7641, %r20916, 2;
	setp.eq.s32 	%p529, %r7641, 0;
	mov.f32 	%f3206, 0f00000000;
	sub.f32 	%f3207, %f3206, %f3205;
	selp.f32 	%f3208, %f3205, %f3207, %p529;
	neg.f32 	%f3195, %f3208;
	// begin inline asm
	{  cvt.rn.f16.f32 %rs879, %f3195;}

	// end inline asm
	ld.global.u16 	%rs887, [%rd1606+64];
	ld.global.u16 	%rs881, [%rd1607+64];
	// begin inline asm
	{mul.f16 %rs880,%rs881,%rs879;
}
	// end inline asm
	// begin inline asm
	{mul.f16 %rs883,%rs269,%rs880;
}
	// end inline asm
	// begin inline asm
	{fma.rn.f16 %rs886,%rs887,%rs878,%rs883;
}
	// end inline asm
	st.shared.u16 	[%r2761+1024], %rs886;
	// begin inline asm
	{mul.f16 %rs890,%rs881,%rs878;
}
	// end inline asm
	// begin inline asm
	{fma.rn.f16 %rs893,%rs887,%rs879,%rs890;
}
	// end inline asm
	st.shared.u16 	[%r2761+9216], %rs893;
	mul.f64 	%fd213, %fd5, 0d401921FB54442D18;
	div.rn.f64 	%fd214, %fd213, %fd2;
	cvt.rn.f32.f64 	%f1132, %fd214;
	mul.f32 	%f3209, %f1132, 0f3F22F983;
	cvt.rni.s32.f32 	%r20924, %f3209;
	cvt.rn.f32.s32 	%f3210, %r20924;
	fma.rn.f32 	%f3211, %f3210, 0fBFC90FDA, %f1132;
	fma.rn.f32 	%f3212, %f3210, 0fB3A22168, %f3211;
	fma.rn.f32 	%f11751, %f3210, 0fA7C234C5, %f3212;
	abs.f32 	%f1134, %f1132;
	setp.ltu.f32 	%p530, %f1134, 0f47CE4780;
	mov.u32 	%r20920, %r20924;
	mov.f32 	%f11750, %f11751;
	@%p530 bra 	$L__BB0_2586;
	setp.eq.f32 	%p531, %f1134, 0f7F800000;
	@%p531 bra 	$L__BB0_2585;
	mov.b32 	%r3627, %f1132;
	shl.b32 	%r7643, %r3627, 8;
	or.b32  	%r3628, %r7643, -2147483648;
	mov.b64 	%rd10017, 0;
	mov.b32 	%r20917, 0;
	mov.u64 	%rd10015, __cudart_i2opi_f;
	mov.u64 	%rd10016, %rd4;
$L__BB0_2581:
	.pragma "nounroll";
	ld.global.nc.u32 	%r7644, [%rd10015];
	mad.wide.u32 	%rd4073, %r7644, %r3628, %rd10017;
	shr.u64 	%rd10017, %rd4073, 32;
	st.local.u32 	[%rd10016], %rd4073;
	add.s32 	%r20917, %r20917, 1;
	add.s64 	%rd10016, %rd10016, 4;
	add.s64 	%rd10015, %rd10015, 4;
	setp.ne.s32 	%p532, %r20917, 6;
	@%p532 bra 	$L__BB0_2581;
	shr.u32 	%r7645, %r3627, 23;
	st.local.u32 	[%rd4+24], %rd10017;
	and.b32  	%r3631, %r7645, 31;
	and.b32  	%r7646, %r7645, 224;
	add.s32 	%r7647, %r7646, -128;
	shr.u32 	%r7648, %r7647, 5;
	mul.wide.u32 	%rd4074, %r7648, 4;
	sub.s64 	%rd2093, %rd4, %rd4074;
	ld.local.u32 	%r20918, [%rd2093+24];
	ld.local.u32 	%r20919, [%rd2093+20];
	setp.eq.s32 	%p533, %r3631, 0;
	@%p533 bra 	$L__BB0_2584;
	shf.l.wrap.b32 	%r20918, %r20919, %r20918, %r3631;
	ld.local.u32 	%r7649, [%rd2093+16];
	shf.l.wrap.b32 	%r20919, %r7649, %r20919, %r3631;
$L__BB0_2584:
	shr.u32 	%r7650, %r20918, 30;
	shf.l.wrap.b32 	%r7651, %r20919, %r20918, 2;
	shl.b32 	%r7652, %r20919, 2;
	shr.u32 	%r7653, %r7651, 31;
	add.s32 	%r7654, %r7653, %r7650;
	neg.s32 	%r7655, %r7654;
	setp.lt.s32 	%p534, %r3627, 0;
	selp.b32 	%r20920, %r7655, %r7654, %p534;
	xor.b32  	%r7656, %r7651, %r3627;
	shr.s32 	%r7657, %r7651, 31;
	xor.b32  	%r7658, %r7657, %r7651;
	xor.b32  	%r7659, %r7657, %r7652;
	cvt.u64.u32 	%rd4075, %r7658;
	shl.b64 	%rd4076, %rd4075, 32;
	cvt.u64.u32 	%rd4077, %r7659;
	or.b64  	%rd4078, %rd4076, %rd4077;
	cvt.rn.f64.s64 	%fd215, %rd4078;
	mul.f64 	%fd216, %fd215, 0d3BF921FB54442D19;
	cvt.rn.f32.f64 	%f3213, %fd216;
	neg.f32 	%f3214, %f3213;
	setp.lt.s32 	%p535, %r7656, 0;
	selp.f32 	%f11750, %f3214, %f3213, %p535;
	bra.uni 	$L__BB0_2586;
$L__BB0_2585:
	mov.f32 	%f3215, 0f00000000;
	mul.rn.f32 	%f11750, %f1132, %f3215;
	mov.b32 	%r20920, 0;
$L__BB0_2586:
	setp.ltu.f32 	%p536, %f1134, 0f47CE4780;
	add.s32 	%r7661, %r20920, 1;
	mul.rn.f32 	%f3217, %f11750, %f11750;
	and.b32  	%r7662, %r20920, 1;
	setp.eq.b32 	%p537, %r7662, 1;
	selp.f32 	%f3218, %f11750, 0f3F800000, %p537;
	fma.rn.f32 	%f3219, %f3217, %f3218, 0f00000000;
	fma.rn.f32 	%f3220, %f3217, 0f37CBAC00, 0fBAB607ED;
	selp.f32 	%f3221, 0fB94D4153, %f3220, %p537;
	selp.f32 	%f3222, 0f3C0885E4, 0f3D2AAABB, %p537;
	fma.rn.f32 	%f3223, %f3221, %f3217, %f3222;
	selp.f32 	%f3224, 0fBE2AAAA8, 0fBEFFFFFF, %p537;
	fma.rn.f32 	%f3225, %f3223, %f3217, %f3224;
	fma.rn.f32 	%f3226, %f3225, %f3219, %f3218;
	and.b32  	%r7663, %r7661, 2;
	setp.eq.s32 	%p538, %r7663, 0;
	mov.f32 	%f3227, 0f00000000;
	sub.f32 	%f3228, %f3227, %f3226;
	selp.f32 	%f3216, %f3226, %f3228, %p538;
	// begin inline asm
	{  cvt.rn.f16.f32 %rs897, %f3216;}

	// end inline asm
	@%p536 bra 	$L__BB0_2594;
	setp.eq.f32 	%p539, %f1134, 0f7F800000;
	@%p539 bra 	$L__BB0_2593;
	mov.b32 	%r3640, %f1132;
	shl.b32 	%r7665, %r3640, 8;
	or.b32  	%r3641, %r7665, -2147483648;
	mov.b64 	%rd10020, 0;
	mov.b32 	%r20921, 0;
	mov.u64 	%rd10018, __cudart_i2opi_f;
	mov.u64 	%rd10019, %rd3;
$L__BB0_2589:
	.pragma "nounroll";
	ld.global.nc.u32 	%r7666, [%rd10018];
	mad.wide.u32 	%rd4081, %r7666, %r3641, %rd10020;
	shr.u64 	%rd10020, %rd4081, 32;
	st.local.u32 	[%rd10019], %rd4081;
	add.s32 	%r20921, %r20921, 1;
	add.s64 	%rd10019, %rd10019, 4;
	add.s64 	%rd10018, %rd10018, 4;
	setp.ne.s32 	%p540, %r20921, 6;
	@%p540 bra 	$L__BB0_2589;
	shr.u32 	%r7667, %r3640, 23;
	st.local.u32 	[%rd3+24], %rd10020;
	and.b32  	%r3644, %r7667, 31;
	and.b32  	%r7668, %r7667, 224;
	add.s32 	%r7669, %r7668, -128;
	shr.u32 	%r7670, %r7669, 5;
	mul.wide.u32 	%rd4082, %r7670, 4;
	sub.s64 	%rd2100, %rd3, %rd4082;
	ld.local.u32 	%r20922, [%rd2100+24];
	ld.local.u32 	%r20923, [%rd2100+20];
	setp.eq.s32 	%p541, %r3644, 0;
	@%p541 bra 	$L__BB0_2592;
	shf.l.wrap.b32 	%r20922, %r20923, %r20922, %r3644;
	ld.local.u32 	%r7671, [%rd2100+16];
	shf.l.wrap.b32 	%r20923, %r7671, %r20923, %r3644;
$L__BB0_2592:
	shr.u32 	%r7672, %r20922, 30;
	shf.l.wrap.b32 	%r7673, %r20923, %r20922, 2;
	shl.b32 	%r7674, %r20923, 2;
	shr.u32 	%r7675, %r7673, 31;
	add.s32 	%r7676, %r7675, %r7672;
	neg.s32 	%r7677, %r7676;
	setp.lt.s32 	%p542, %r3640, 0;
	selp.b32 	%r20924, %r7677, %r7676, %p542;
	xor.b32  	%r7678, %r7673, %r3640;
	shr.s32 	%r7679, %r7673, 31;
	xor.b32  	%r7680, %r7679, %r7673;
	xor.b32  	%r7681, %r7679, %r7674;
	cvt.u64.u32 	%rd4083, %r7680;
	shl.b64 	%rd4084, %rd4083, 32;
	cvt.u64.u32 	%rd4085, %r7681;
	or.b64  	%rd4086, %rd4084, %rd4085;
	cvt.rn.f64.s64 	%fd217, %rd4086;
	mul.f64 	%fd218, %fd217, 0d3BF921FB54442D19;
	cvt.rn.f32.f64 	%f3229, %fd218;
	neg.f32 	%f3230, %f3229;
	setp.lt.s32 	%p543, %r7678, 0;
	selp.f32 	%f11751, %f3230, %f3229, %p543;
	bra.uni 	$L__BB0_2594;
$L__BB0_2593:
	mov.f32 	%f3231, 0f00000000;
	mul.rn.f32 	%f11751, %f1132, %f3231;
	mov.b32 	%r20924, 0;
$L__BB0_2594:
	mul.rn.f32 	%f3233, %f11751, %f11751;
	and.b32  	%r7683, %r20924, 1;
	setp.eq.b32 	%p544, %r7683, 1;
	selp.f32 	%f3234, 0f3F800000, %f11751, %p544;
	fma.rn.f32 	%f3235, %f3233, %f3234, 0f00000000;
	fma.rn.f32 	%f3236, %f3233, 0f37CBAC00, 0fBAB607ED;
	selp.f32 	%f3237, %f3236, 0fB94D4153, %p544;
	selp.f32 	%f3238, 0f3D2AAABB, 0f3C0885E4, %p544;
	fma.rn.f32 	%f3239, %f3237, %f3233, %f3238;
	selp.f32 	%f3240, 0fBEFFFFFF, 0fBE2AAAA8, %p544;
	fma.rn.f32 	%f3241, %f3239, %f3233, %f3240;
	fma.rn.f32 	%f3242, %f3241, %f3235, %f3234;
	and.b32  	%r7684, %r20924, 2;
	setp.eq.s32 	%p545, %r7684, 0;
	mov.f32 	%f3243, 0f00000000;
	sub.f32 	%f3244, %f3243, %f3242;
	selp.f32 	%f3245, %f3242, %f3244, %p545;
	neg.f32 	%f3232, %f3245;
	// begin inline asm
	{  cvt.rn.f16.f32 %rs898, %f3232;}

	// end inline asm
	ld.global.u16 	%rs906, [%rd1623+64];
	ld.global.u16 	%rs900, [%rd3965+64];
	// begin inline asm
	{mul.f16 %rs899,%rs900,%rs898;
}
	// end inline asm
	// begin inline asm
	{mul.f16 %rs902,%rs269,%rs899;
}
	// end inline asm
	// begin inline asm
	{fma.rn.f16 %rs905,%rs906,%rs897,%rs902;
}
	// end inline asm
	st.shared.u16 	[%r2761+1056], %rs905;
	// begin inline asm
	{mul.f16 %rs909,%rs900,%rs897;
}
	// end inline asm
	// begin inline asm
	{fma.rn.f16 %rs912,%rs906,%rs898,%rs909;
}
	// end inline asm
	st.shared.u16 	[%r2761+9248], %rs912;
	mul.f64 	%fd219, %fd5, 0d402921FB54442D18;
	div.rn.f64 	%fd220, %fd219, %fd2;
	cvt.rn.f32.f64 	%f1141, %fd220;
	mul.f32 	%f3246, %f1141, 0f3F22F983;
	cvt.rni.s32.f32 	%r20932, %f3246;
	cvt.rn.f32.s32 	%f3247, %r20932;
	fma.rn.f32 	%f3248, %f3247, 0fBFC90FDA, %f1141;
	fma.rn.f32 	%f3249, %f3247, 0fB3A22168, %f3248;
	fma.rn.f32 	%f11753, %f3247, 0fA7C234C5, %f3249;
	abs.f32 	%f1143, %f1141;
	setp.ltu.f32 	%p546, %f1143, 0f47CE4780;
	mov.u32 	%r20928, %r20932;
	mov.f32 	%f11752, %f11753;
	@%p546 bra 	$L__BB0_2602;
	setp.eq.f32 	%p547, %f1143, 0f7F800000;
	@%p547 bra 	$L__BB0_2601;
	mov.b32 	%r3654, %f1141;
	shl.b32 	%r7686, %r3654, 8;
	or.b32  	%r3655, %r7686, -2147483648;
	mov.b64 	%rd10023, 0;
	mov.b32 	%r20925, 0;
	mov.u64 	%rd10021, __cudart_i2opi_f;
	mov.u64 	%rd10022, %rd4;
$L__BB0_2597:
	.pragma "nounroll";
	ld.global.nc.u32 	%r7687, [%rd10021];
	mad.wide.u32 	%rd4091, %r7687, %r3655, %rd10023;
	shr.u64 	%rd10023, %rd4091, 32;
	st.local.u32 	[%rd10022], %rd4091;
	add.s32 	%r20925, %r20925, 1;
	add.s64 	%rd10022, %rd10022, 4;
	add.s64 	%rd10021, %rd10021, 4;
	setp.ne.s32 	%p548, %r20925, 6;
	@%p548 bra 	$L__BB0_2597;
	shr.u32 	%r7688, %r3654, 23;
	st.local.u32 	[%rd4+24], %rd10023;
	and.b32  	%r3658, %r7688, 31;
	and.b32  	%r7689, %r7688, 224;
	add.s32 	%r7690, %r7689, -128;
	shr.u32 	%r7691, %r7690, 5;
	mul.wide.u32 	%rd4092, %r7691, 4;
	sub.s64 	%rd2107, %rd4, %rd4092;
	ld.local.u32 	%r20926, [%rd2107+24];
	ld.local.u32 	%r20927, [%rd2107+20];
	setp.eq.s32 	%p549, %r3658, 0;
	@%p549 bra 	$L__BB0_2600;
	shf.l.wrap.b32 	%r20926, %r20927, %r20926, %r3658;
	ld.local.u32 	%r7692, [%rd2107+16];
	shf.l.wrap.b32 	%r20927, %r7692, %r20927, %r3658;
$L__BB0_2600:
	shr.u32 	%r7693, %r20926, 30;
	shf.l.wrap.b32 	%r7694, %r20927, %r20926, 2;
	shl.b32 	%r7695, %r20927, 2;
	shr.u32 	%r7696, %r7694, 31;
	add.s32 	%r7697, %r7696, %r7693;
	neg.s32 	%r7698, %r7697;
	setp.lt.s32 	%p550, %r3654, 0;
	selp.b32 	%r20928, %r7698, %r7697, %p550;
	xor.b32  	%r7699, %r7694, %r3654;
	shr.s32 	%r7700, %r7694, 31;
	xor.b32  	%r7701, %r7700, %r7694;
	xor.b32  	%r7702, %r7700, %r7695;
	cvt.u64.u32 	%rd4093, %r7701;
	shl.b64 	%rd4094, %rd4093, 32;
	cvt.u64.u32 	%rd4095, %r7702;
	or.b64  	%rd4096, %rd4094, %rd4095;
	cvt.rn.f64.s64 	%fd221, %rd4096;
	mul.f64 	%fd222, %fd221, 0d3BF921FB54442D19;
	cvt.rn.f32.f64 	%f3250, %fd222;
	neg.f32 	%f3251, %f3250;
	setp.lt.s32 	%p551, %r7699, 0;
	selp.f32 	%f11752, %f3251, %f3250, %p551;
	bra.uni 	$L__BB0_2602;
$L__BB0_2601:
	mov.f32 	%f3252, 0f00000000;
	mul.rn.f32 	%f11752, %f1141, %f3252;
	mov.b32 	%r20928, 0;
$L__BB0_2602:
	setp.ltu.f32 	%p552, %f1143, 0f47CE4780;
	add.s32 	%r7704, %r20928, 1;
	mul.rn.f32 	%f3254, %f11752, %f11752;
	and.b32  	%r7705, %r20928, 1;
	setp.eq.b32 	%p553, %r7705, 1;
	selp.f32 	%f3255, %f11752, 0f3F800000, %p553;
	fma.rn.f32 	%f3256, %f3254, %f3255, 0f00000000;
	fma.rn.f32 	%f3257, %f3254, 0f37CBAC00, 0fBAB607ED;
	selp.f32 	%f3258, 0fB94D4153, %f3257, %p553;
	selp.f32 	%f3259, 0f3C0885E4, 0f3D2AAABB, %p553;
	fma.rn.f32 	%f3260, %f3258, %f3254, %f3259;
	selp.f32 	%f3261, 0fBE2AAAA8, 0fBEFFFFFF, %p553;
	fma.rn.f32 	%f3262, %f3260, %f3254, %f3261;
	fma.rn.f32 	%f3263, %f3262, %f3256, %f3255;
	and.b32  	%r7706, %r7704, 2;
	setp.eq.s32 	%p554, %r7706, 0;
	mov.f32 	%f3264, 0f00000000;
	sub.f32 	%f3265, %f3264, %f3263;
	selp.f32 	%f3253, %f3263, %f3265, %p554;
	// begin inline asm
	{  cvt.rn.f16.f32 %rs916, %f3253;}

	// end inline asm
	@%p552 bra 	$L__BB0_2610;
	setp.eq.f32 	%p555, %f1143, 0f7F800000;
	@%p555 bra 	$L__BB0_2609;
	mov.b32 	%r3667, %f1141;
	shl.b32 	%r7708, %r3667, 8;
	or.b32  	%r3668, %r7708, -2147483648;
	mov.b64 	%rd10026, 0;
	mov.b32 	%r20929, 0;
	mov.u64 	%rd10024, __cudart_i2opi_f;
	mov.u64 	%rd10025, %rd3;
$L__BB0_2605:
	.pragma "nounroll";
	ld.global.nc.u32 	%r7709, [%rd10024];
	mad.wide.u32 	%rd4099, %r7709, %r3668, %rd10026;
	shr.u64 	%rd10026, %rd4099, 32;
	st.local.u32 	[%rd10025], %rd4099;
	add.s32 	%r20929, %r20929, 1;
	add.s64 	%rd10025, %rd10025, 4;
	add.s64 	%rd10024, %rd10024, 4;
	setp.ne.s32 	%p556, %r20929, 6;
	@%p556 bra 	$L__BB0_2605;
	shr.u32 	%r7710, %r3667, 23;
	st.local.u32 	[%rd3+24], %rd10026;
	and.b32  	%r3671, %r7710, 31;
	and.b32  	%r7711, %r7710, 224;
	add.s32 	%r7712, %r7711, -128;
	shr.u32 	%r7713, %r7712, 5;
	mul.wide.u32 	%rd4100, %r7713, 4;
	sub.s64 	%rd2114, %rd3, %rd4100;
	ld.local.u32 	%r20930, [%rd2114+24];
	ld.local.u32 	%r20931, [%rd2114+20];
	setp.eq.s32 	%p557, %r3671, 0;
	@%p557 bra 	$L__BB0_2608;
	shf.l.wrap.b32 	%r20930, %r20931, %r20930, %r3671;
	ld.local.u32 	%r7714, [%rd2114+16];
	shf.l.wrap.b32 	%r20931, %r7714, %r20931, %r3671;
$L__BB0_2608:
	shr.u32 	%r7715, %r20930, 30;
	shf.l.wrap.b32 	%r7716, %r20931, %r20930, 2;
	shl.b32 	%r7717, %r20931, 2;
	shr.u32 	%r7718, %r7716, 31;
	add.s32 	%r7719, %r7718, %r7715;
	neg.s32 	%r7720, %r7719;
	setp.lt.s32 	%p558, %r3667, 0;
	selp.b32 	%r20932, %r7720, %r7719, %p558;
	xor.b32  	%r7721, %r7716, %r3667;
	shr.s32 	%r7722, %r7716, 31;
	xor.b32  	%r7723, %r7722, %r7716;
	xor.b32  	%r7724, %r7722, %r7717;
	cvt.u64.u32 	%rd4101, %r7723;
	shl.b64 	%rd4102, %rd4101, 32;
	cvt.u64.u32 	%rd4103, %r7724;
	or.b64  	%rd4104, %rd4102, %rd4103;
	cvt.rn.f64.s64 	%fd223, %rd4104;
	mul.f64 	%fd224, %fd223, 0d3BF921FB54442D19;
	cvt.rn.f32.f64 	%f3266, %fd224;
	neg.f32 	%f3267, %f3266;
	setp.lt.s32 	%p559, %r7721, 0;
	selp.f32 	%f11753, %f3267, %f3266, %p559;
	bra.uni 	$L__BB0_2610;
$L__BB0_2609:
	mov.f32 	%f3268, 0f00000000;
	mul.rn.f32 	%f11753, %f1141, %f3268;
	mov.b32 	%r20932, 0;
$L__BB0_2610:
	mul.rn.f32 	%f3270, %f11753, %f11753;
	and.b32  	%r7726, %r20932, 1;
	setp.eq.b32 	%p560, %r7726, 1;
	selp.f32 	%f3271, 0f3F800000, %f11753, %p560;
	fma.rn.f32 	%f3272, %f3270, %f3271, 0f00000000;
	fma.rn.f32 	%f3273, %f3270, 0f37CBAC00, 0fBAB607ED;
	selp.f32 	%f3274, %f3273, 0fB94D4153, %p560;
	selp.f32 	%f3275, 0f3D2AAABB, 0f3C0885E4, %p560;
	fma.rn.f32 	%f3276, %f3274, %f3270, %f3275;
	selp.f32 	%f3277, 0fBEFFFFFF, 0fBE2AAAA8, %p560;
	fma.rn.f32 	%f3278, %f3276, %f3270, %f3277;
	fma.rn.f32 	%f3279, %f3278, %f3272, %f3271;
	and.b32  	%r7727, %r20932, 2;
	setp.eq.s32 	%p561, %r7727, 0;
	mov.f32 	%f3280, 0f00000000;
	sub.f32 	%f3281, %f3280, %f3279;
	selp.f32 	%f3282, %f3279, %f3281, %p561;
	neg.f32 	%f3269, %f3282;
	// begin inline asm
	{  cvt.rn.f16.f32 %rs917, %f3269;}

	// end inline asm
	add.s64 	%rd4106, %rd1623, %rd1622;
	ld.global.u16 	%rs925, [%rd4106+64];
	add.s64 	%rd4108, %rd3965, %rd1622;
	ld.global.u16 	%rs919, [%rd4108+64];
	// begin inline asm
	{mul.f16 %rs918,%rs919,%rs917;
}
	// end inline asm
	// begin inline asm
	{mul.f16 %rs921,%rs269,%rs918;
}
	// end inline asm
	// begin inline asm
	{fma.rn.f16 %rs924,%rs925,%rs916,%rs921;
}
	// end inline asm
	st.shared.u16 	[%r2761+1088], %rs924;
	// begin inline asm
	{mul.f16 %rs928,%rs919,%rs916;
}
	// end inline asm
	// begin inline asm
	{fma.rn.f16 %rs931,%rs925,%rs917,%rs928;
}
	// end inline asm
	st.shared.u16 	[%r2761+9280], %rs931;
	mul.f64 	%fd225, %fd5, 0d4032D97C7F3321D2;
	div.rn.f64 	%fd226, %fd225, %fd2;
	cvt.rn.f32.f64 	%f1150, %fd226;
	mul.f32 	%f3283, %f1150, 0f3F22F983;
	cvt.rni.s32.f32 	%r20940, %f3283;
	cvt.rn.f32.s32 	%f3284, %r20940;
	fma.rn.f32 	%f3285, %f3284, 0fBFC90FDA, %f1150;
	fma.rn.f32 	%f3286, %f3284, 0fB3A22168, %f3285;
	fma.rn.f32 	%f11755, %f3284, 0fA7C234C5, %f3286;
	abs.f32 	%f1152, %f1150;
	setp.ltu.f32 	%p562, %f1152, 0f47CE4780;
	mov.u32 	%r20936, %r20940;
	mov.f32 	%f11754, %f11755;
	@%p562 bra 	$L__BB0_2618;
	setp.eq.f32 	%p563, %f1152, 0f7F800000;
	@%p563 bra 	$L__BB0_2617;
	mov.b32 	%r3681, %f1150;
	shl.b32 	%r7729, %r3681, 8;
	or.b32  	%r3682, %r7729, -2147483648;
	mov.b64 	%rd10029, 0;
	mov.b32 	%r20933, 0;
	mov.u64 	%rd10027, __cudart_i2opi_f;
	mov.u64 	%rd10028, %rd4;
$L__BB0_2613:
	.pragma "nounroll";
	ld.global.nc.u32 	%r7730, [%rd10027];
	mad.wide.u32 	%rd4111, %r7730, %r3682, %rd10029;
	shr.u64 	%rd10029, %rd4111, 32;
	st.local.u32 	[%rd10028], %rd4111;
	add.s32 	%r20933, %r20933, 1;
	add.s64 	%rd10028, %rd10028, 4;
	add.s64 	%rd10027, %rd10027, 4;
	setp.ne.s32 	%p564, %r20933, 6;
	@%p564 bra 	$L__BB0_2613;
	shr.u32 	%r7731, %r3681, 23;
	st.local.u32 	[%rd4+24], %rd10029;
	and.b32  	%r3685, %r7731, 31;
	and.b32  	%r7732, %r7731, 224;
	add.s32 	%r7733, %r7732, -128;
	shr.u32 	%r7734, %r7733, 5;
	mul.wide.u32 	%rd4112, %r7734, 4;
	sub.s64 	%rd2121, %rd4, %rd4112;
	ld.local.u32 	%r20934, [%rd2121+24];
	ld.local.u32 	%r20935, [%rd2121+20];
	setp.eq.s32 	%p565, %r3685, 0;
	@%p565 bra 	$L__BB0_2616;
	shf.l.wrap.b32 	%r20934, %r20935, %r20934, %r3685;
	ld.local.u32 	%r7735, [%rd2121+16];
	shf.l.wrap.b32 	%r20935, %r7735, %r20935, %r3685;
$L__BB0_2616:
	shr.u32 	%r7736, %r20934, 30;
	shf.l.wrap.b32 	%r7737, %r20935, %r20934, 2;
	shl.b32 	%r7738, %r20935, 2;
	shr.u32 	%r7739, %r7737, 31;
	add.s32 	%r7740, %r7739, %r7736;
	neg.s32 	%r7741, %r7740;
	setp.lt.s32 	%p566, %r3681, 0;
	selp.b32 	%r20936, %r7741, %r7740, %p566;
	xor.b32  	%r7742, %r7737, %r3681;
	shr.s32 	%r7743, %r7737, 31;
	xor.b32  	%r7744, %r7743, %r7737;
	xor.b32  	%r7745, %r7743, %r7738;
	cvt.u64.u32 	%rd4113, %r7744;
	shl.b64 	%rd4114, %rd4113, 32;
	cvt.u64.u32 	%rd4115, %r7745;
	or.b64  	%rd4116, %rd4114, %rd4115;
	cvt.rn.f64.s64 	%fd227, %rd4116;
	mul.f64 	%fd228, %fd227, 0d3BF921FB54442D19;
	cvt.rn.f32.f64 	%f3287, %fd228;
	neg.f32 	%f3288, %f3287;
	setp.lt.s32 	%p567, %r7742, 0;
	selp.f32 	%f11754, %f3288, %f3287, %p567;
	bra.uni 	$L__BB0_2618;
$L__BB0_2617:
	mov.f32 	%f3289, 0f00000000;
	mul.rn.f32 	%f11754, %f1150, %f3289;
	mov.b32 	%r20936, 0;
$L__BB0_2618:
	setp.ltu.f32 	%p568, %f1152, 0f47CE4780;
	add.s32 	%r7747, %r20936, 1;
	mul.rn.f32 	%f3291, %f11754, %f11754;
	and.b32  	%r7748, %r20936, 1;
	setp.eq.b32 	%p569, %r7748, 1;
	selp.f32 	%f3292, %f11754, 0f3F800000, %p569;
	fma.rn.f32 	%f3293, %f3291, %f3292, 0f00000000;
	fma.rn.f32 	%f3294, %f3291, 0f37CBAC00, 0fBAB607ED;
	selp.f32 	%f3295, 0fB94D4153, %f3294, %p569;
	selp.f32 	%f3296, 0f3C0885E4, 0f3D2AAABB, %p569;
	fma.rn.f32 	%f3297, %f3295, %f3291, %f3296;
	selp.f32 	%f3298, 0fBE2AAAA8, 0fBEFFFFFF, %p569;
	fma.rn.f32 	%f3299, %f3297, %f3291, %f3298;
	fma.rn.f32 	%f3300, %f3299, %f3293, %f3292;
	and.b32  	%r7749, %r7747, 2;
	setp.eq.s32 	%p570, %r7749, 0;
	mov.f32 	%f3301, 0f00000000;
	sub.f32 	%f3302, %f3301, %f3300;
	selp.f32 	%f3290, %f3300, %f3302, %p570;
	// begin inline asm
	{  cvt.rn.f16.f32 %rs935, %f3290;}

	// end inline asm
	@%p568 bra 	$L__BB0_2626;
	setp.eq.f32 	%p571, %f1152, 0f7F800000;
	@%p571 bra 	$L__BB0_2625;
	mov.b32 	%r3694, %f1150;
	shl.b32 	%r7751, %r3694, 8;
	or.b32  	%r3695, %r7751, -2147483648;
	mov.b64 	%rd10032, 0;
	mov.b32 	%r20937, 0;
	mov.u64 	%rd10030, __cudart_i2opi_f;
	mov.u64 	%rd10031, %rd3;
$L__BB0_2621:
	.pragma "nounroll";
	ld.global.nc.u32 	%r7752, [%rd10030];
	mad.wide.u32 	%rd4119, %r7752, %r3695, %rd10032;
	shr.u64 	%rd10032, %rd4119, 32;
	st.local.u32 	[%rd10031], %rd4119;
	add.s32 	%r20937, %r20937, 1;
	add.s64 	%rd10031, %rd10031, 4;
	add.s64 	%rd10030, %rd10030, 4;
	setp.ne.s32 	%p572, %r20937, 6;
	@%p572 bra 	$L__BB0_2621;
	shr.u32 	%r7753, %r3694, 23;
	st.local.u32 	[%rd3+24], %rd10032;
	and.b32  	%r3698, %r7753, 31;
	and.b32  	%r7754, %r7753, 224;
	add.s32 	%r7755, %r7754, -128;
	shr.u32 	%r7756, %r7755, 5;
	mul.wide.u32 	%rd4120, %r7756, 4;
	sub.s64 	%rd2128, %rd3, %rd4120;
	ld.local.u32 	%r20938, [%rd2128+24];
	ld.local.u32 	%r20939, [%rd2128+20];
	setp.eq.s32 	%p573, %r3698, 0;
	@%p573 bra 	$L__BB0_2624;
	shf.l.wrap.b32 	%r20938, %r20939, %r20938, %r3698;
	ld.local.u32 	%r7757, [%rd2128+16];
	shf.l.wrap.b32 	%r20939, %r7757, %r20939, %r3698;
$L__BB0_2624:
	shr.u32 	%r7758, %r20938, 30;
	shf.l.wrap.b32 	%r7759, %r20939, %r20938, 2;
	shl.b32 	%r7760, %r20939, 2;
	shr.u32 	%r7761, %r7759, 31;
	add.s32 	%r7762, %r7761, %r7758;
	neg.s32 	%r7763, %r7762;
	setp.lt.s32 	%p574, %r3694, 0;
	selp.b32 	%r20940, %r7763, %r7762, %p574;
	xor.b32  	%r7764, %r7759, %r3694;
	shr.s32 	%r7765, %r7759, 31;
	xor.b32  	%r7766, %r7765, %r7759;
	xor.b32  	%r7767, %r7765, %r7760;
	cvt.u64.u32 	%rd4121, %r7766;
	shl.b64 	%rd4122, %rd4121, 32;
	cvt.u64.u32 	%rd4123, %r7767;
	or.b64  	%rd4124, %rd4122, %rd4123;
	cvt.rn.f64.s64 	%fd229, %rd4124;
	mul.f64 	%fd230, %fd229, 0d3BF921FB54442D19;
	cvt.rn.f32.f64 	%f3303, %fd230;
	neg.f32 	%f3304, %f3303;
	setp.lt.s32 	%p575, %r7764, 0;
	selp.f32 	%f11755, %f3304, %f3303, %p575;
	bra.uni 	$L__BB0_2626;
$L__BB0_2625:
	mov.f32 	%f3305, 0f00000000;
	mul.rn.f32 	%f11755, %f1150, %f3305;
	mov.b32 	%r20940, 0;
$L__BB0_2626:
	mul.rn.f32 	%f3307, %f11755, %f11755;
	and.b32  	%r7769, %r20940, 1;
	setp.eq.b32 	%p576, %r7769, 1;
	selp.f32 	%f3308, 0f3F800000, %f11755, %p576;
	fma.rn.f32 	%f3309, %f3307, %f3308, 0f00000000;
	fma.rn.f32 	%f3310, %f3307, 0f37CBAC00, 0fBAB607ED;
	selp.f32 	%f3311, %f3310, 0fB94D4153, %p576;
	selp.f32 	%f3312, 0f3D2AAABB, 0f3C0885E4, %p576;
	fma.rn.f32 	%f3313, %f3311, %f3307, %f3312;
	selp.f32 	%f3314, 0fBEFFFFFF, 0fBE2AAAA8, %p576;
	fma.rn.f32 	%f3315, %f3313, %f3307, %f3314;
	fma.rn.f32 	%f3316, %f3315, %f3309, %f3308;
	and.b32  	%r7770, %r20940, 2;
	setp.eq.s32 	%p577, %r7770, 0;
	mov.f32 	%f3317, 0f00000000;
	sub.f32 	%f3318, %f3317, %f3316;
	selp.f32 	%f3319, %f3316, %f3318, %p577;
	neg.f32 	%f3306, %f3319;
	// begin inline asm
	{  cvt.rn.f16.f32 %rs936, %f3306;}

	// end inline asm
	add.s64 	%rd4127, %rd4106, %rd1622;
	ld.global.u16 	%rs944, [%rd4127+64];
	add.s64 	%rd4130, %rd4108, %rd1622;
	ld.global.u16 	%rs938, [%rd4130+64];
	// begin inline asm
	{mul.f16 %rs937,%rs938,%rs936;
}
	// end inline asm
	// begin inline asm
	{mul.f16 %rs940,%rs269,%rs937;
}
	// end inline asm
	// begin inline asm
	{fma.rn.f16 %rs943,%rs944,%rs935,%rs940;
}
	// end inline asm
	st.shared.u16 	[%r2761+1120], %rs943;
	// begin inline asm
	{mul.f16 %rs947,%rs938,%rs935;
}
	// end inline asm
	// begin inline asm
	{fma.rn.f16 %rs950,%rs944,%rs936,%rs947;
}
	// end inline asm
	st.shared.u16 	[%r2761+9312], %rs950;
	mul.f64 	%fd231, %fd5, 0d403921FB54442D18;
	div.rn.f64 	%fd232, %fd231, %fd2;
	cvt.rn.f32.f64 	%f1159, %fd232;
	mul.f32 	%f3320, %f1159, 0f3F22F983;
	cvt.rni.s32.f32 	%r20948, %f3320;
	cvt.rn.f32.s32 	%f3321, %r20948;
	fma.rn.f32 	%f3322, %f3321, 0fBFC90FDA, %f1159;
	fma.rn.f32 	%f3323, %f3321, 0fB3A22168, %f3322;
	fma.rn.f32 	%f11757, %f3321, 0fA7C234C5, %f3323;
	abs.f32 	%f1161, %f1159;
	setp.ltu.f32 	%p578, %f1161, 0f47CE4780;
	mov.u32 	%r20944, %r20948;
	mov.f32 	%f11756, %f11757;
	@%p578 bra 	$L__BB0_2634;
	setp.eq.f32 	%p579, %f1161, 0f7F800000;
	@%p579 bra 	$L__BB0_2633;
	mov.b32 	%r3708, %f1159;
	shl.b32 	%r7772, %r3708, 8;
	or.b32  	%r3709, %r7772, -2147483648;
	mov.b64 	%rd10035, 0;
	mov.b32 	%r20941, 0;
	mov.u64 	%rd10033, __cudart_i2opi_f;
	mov.u64 	%rd10034, %rd4;
$L__BB0_2629:
	.pragma "nounroll";
	ld.global.nc.u32 	%r7773, [%rd10033];
	mad.wide.u32 	%rd4133, %r7773, %r3709, %rd10035;
	shr.u64 	%rd10035, %rd4133, 32;
	st.local.u32 	[%rd10034], %rd4133;
	add.s32 	%r20941, %r20941, 1;
	add.s64 	%rd10034, %rd10034, 4;
	add.s64 	%rd10033, %rd10033, 4;
	setp.ne.s32 	%p580, %r20941, 6;
	@%p580 bra 	$L__BB0_2629;
	shr.u32 	%r7774, %r3708, 23;
	st.local.u32 	[%rd4+24], %rd10035;
	and.b32  	%r3712, %r7774, 31;
	and.b32  	%r7775, %r7774, 224;
	add.s32 	%r7776, %r7775, -128;
	shr.u32 	%r7777, %r7776, 5;
	mul.wide.u32 	%rd4134, %r7777, 4;
	sub.s64 	%rd2135, %rd4, %rd4134;
	ld.local.u32 	%r20942, [%rd2135+24];
	ld.local.u32 	%r20943, [%rd2135+20];
	setp.eq.s32 	%p581, %r3712, 0;
	@%p581 bra 	$L__BB0_2632;
	shf.l.wrap.b32 	%r20942, %r20943, %r20942, %r3712;
	ld.local.u32 	%r7778, [%rd2135+16];
	shf.l.wrap.b32 	%r20943, %r7778, %r20943, %r3712;
$L__BB0_2632:
	shr.u32 	%r7779, %r20942, 30;
	shf.l.wrap.b32 	%r7780, %r20943, %r20942, 2;
	shl.b32 	%r7781, %r20943, 2;
	shr.u32 	%r7782, %r7780, 31;
	add.s32 	%r7783, %r7782, %r7779;
	neg.s32 	%r7784, %r7783;
	setp.lt.s32 	%p582, %r3708, 0;
	selp.b32 	%r20944, %r7784, %r7783, %p582;
	xor.b32  	%r7785, %r7780, %r3708;
	shr.s32 	%r7786, %r7780, 31;
	xor.b32  	%r7787, %r7786, %r7780;
	xor.b32  	%r7788, %r7786, %r7781;
	cvt.u64.u32 	%rd4135, %r7787;
	shl.b64 	%rd4136, %rd4135, 32;
	cvt.u64.u32 	%rd4137, %r7788;
	or.b64  	%rd4138, %rd4136, %rd4137;
	cvt.rn.f64.s64 	%fd233, %rd4138;
	mul.f64 	%fd234, %fd233, 0d3BF921FB54442D19;
	cvt.rn.f32.f64 	%f3324, %fd234;
	neg.f32 	%f3325, %f3324;
	setp.lt.s32 	%p583, %r7785, 0;
	selp.f32 	%f11756, %f3325, %f3324, %p583;
	bra.uni 	$L__BB0_2634;
$L__BB0_2633:
	mov.f32 	%f3326, 0f00000000;
	mul.rn.f32 	%f11756, %f1159, %f3326;
	mov.b32 	%r20944, 0;
$L__BB0_2634:
	setp.ltu.f32 	%p584, %f1161, 0f47CE4780;
	add.s32 	%r7790, %r20944, 1;
	mul.rn.f32 	%f3328, %f11756, %f11756;
	and.b32  	%r7791, %r20944, 1;
	setp.eq.b32 	%p585, %r7791, 1;
	selp.f32 	%f3329, %f11756, 0f3F800000, %p585;
	fma.rn.f32 	%f3330, %f3328, %f3329, 0f00000000;
	fma.rn.f32 	%f3331, %f3328, 0f37CBAC00, 0fBAB607ED;
	selp.f32 	%f3332, 0fB94D4153, %f3331, %p585;
	selp.f32 	%f3333, 0f3C0885E4, 0f3D2AAABB, %p585;
	fma.rn.f32 	%f3334, %f3332, %f3328, %f3333;
	selp.f32 	%f3335, 0fBE2AAAA8, 0fBEFFFFFF, %p585;
	fma.rn.f32 	%f3336, %f3334, %f3328, %f3335;
	fma.rn.f32 	%f3337, %f3336, %f3330, %f3329;
	and.b32  	%r7792, %r7790, 2;
	setp.eq.s32 	%p586, %r7792, 0;
	mov.f32 	%f3338, 0f00000000;
	sub.f32 	%f3339, %f3338, %f3337;
	selp.f32 	%f3327, %f3337, %f3339, %p586;
	// begin inline asm
	{  cvt.rn.f16.f32 %rs954, %f3327;}

	// end inline asm
	@%p584 bra 	$L__BB0_2642;
	setp.eq.f32 	%p587, %f1161, 0f7F800000;
	@%p587 bra 	$L__BB0_2641;
	mov.b32 	%r3721, %f1159;
	shl.b32 	%r7794, %r3721, 8;
	or.b32  	%r3722, %r7794, -2147483648;
	mov.b64 	%rd10038, 0;
	mov.b32 	%r20945, 0;
	mov.u64 	%rd10036, __cudart_i2opi_f;
	mov.u64 	%rd10037, %rd3;
$L__BB0_2637:
	.pragma "nounroll";
	ld.global.nc.u32 	%r7795, [%rd10036];
	mad.wide.u32 	%rd4141, %r7795, %r3722, %rd10038;
	shr.u64 	%rd10038, %rd4141, 32;
	st.local.u32 	[%rd10037], %rd4141;
	add.s32 	%r20945, %r20945, 1;
	add.s64 	%rd10037, %rd10037, 4;
	add.s64 	%rd10036, %rd10036, 4;
	setp.ne.s32 	%p588, %r20945, 6;
	@%p588 bra 	$L__BB0_2637;
	shr.u32 	%r7796, %r3721, 23;
	st.local.u32 	[%rd3+24], %rd10038;
	and.b32  	%r3725, %r7796, 31;
	and.b32  	%r7797, %r7796, 224;
	add.s32 	%r7798, %r7797, -128;
	shr.u32 	%r7799, %r7798, 5;
	mul.wide.u32 	%rd4142, %r7799, 4;
	sub.s64 	%rd2142, %rd3, %rd4142;
	ld.local.u32 	%r20946, [%rd2142+24];
	ld.local.u32 	%r20947, [%rd2142+20];
	setp.eq.s32 	%p589, %r3725, 0;
	@%p589 bra 	$L__BB0_2640;
	shf.l.wrap.b32 	%r20946, %r20947, %r20946, %r3725;
	ld.local.u32 	%r7800, [%rd2142+16];
	shf.l.wrap.b32 	%r20947, %r7800, %r20947, %r3725;
$L__BB0_2640:
	shr.u32 	%r7801, %r20946, 30;
	shf.l.wrap.b32 	%r7802, %r20947, %r20946, 2;
	shl.b32 	%r7803, %r20947, 2;
	shr.u32 	%r7804, %r7802, 31;
	add.s32 	%r7805, %r7804, %r7801;
	neg.s32 	%r7806, %r7805;
	setp.lt.s32 	%p590, %r3721, 0;
	selp.b32 	%r20948, %r7806, %r7805, %p590;
	xor.b32  	%r7807, %r7802, %r3721;
	shr.s32 	%r7808, %r7802, 31;
	xor.b32  	%r7809, %r7808, %r7802;
	xor.b32  	%r7810, %r7808, %r7803;
	cvt.u64.u32 	%rd4143, %r7809;
	shl.b64 	%rd4144, %rd4143, 32;
	cvt.u64.u32 	%rd4145, %r7810;
	or.b64  	%rd4146, %rd4144, %rd4145;
	cvt.rn.f64.s64 	%fd235, %rd4146;
	mul.f64 	%fd236, %fd235, 0d3BF921FB54442D19;
	cvt.rn.f32.f64 	%f3340, %fd236;
	neg.f32 	%f3341, %f3340;
	setp.lt.s32 	%p591, %r7807, 0;
	selp.f32 	%f11757, %f3341, %f3340, %p591;
	bra.uni 	$L__BB0_2642;
$L__BB0_2641:
	mov.f32 	%f3342, 0f00000000;
	mul.rn.f32 	%f11757, %f1159, %f3342;
	mov.b32 	%r20948, 0;
$L__BB0_2642:
	mul.rn.f32 	%f3344, %f11757, %f11757;
	and.b32  	%r7812, %r20948, 1;
	setp.eq.b32 	%p592, %r7812, 1;
	selp.f32 	%f3345, 0f3F800000, %f11757, %p592;
	fma.rn.f32 	%f3346, %f3344, %f3345, 0f00000000;
	fma.rn.f32 	%f3347, %f3344, 0f37CBAC00, 0fBAB607ED;
	selp.f32 	%f3348, %f3347, 0fB94D4153, %p592;
	selp.f32 	%f3349, 0f3D2AAABB, 0f3C0885E4, %p592;
	fma.rn.f32 	%f3350, %f3348, %f3344, %f3349;
	selp.f32 	%f3351, 0fBEFFFFFF, 0fBE2AAAA8, %p592;
	fma.rn.f32 	%f3352, %f3350, %f3344, %f3351;
	fma.rn.f32 	%f3353, %f3352, %f3346, %f3345;
	and.b32  	%r7813, %r20948, 2;
	setp.eq.s32 	%p593, %r7813, 0;
	mov.f32 	%f3354, 0f00000000;
	sub.f32 	%f3355, %f3354, %f3353;
	selp.f32 	%f3356, %f3353, %f3355, %p593;
	neg.f32 	%f3343, %f3356;
	// begin inline asm
	{  cvt.rn.f16.f32 %rs955, %f3343;}

	// end inline asm
	add.s64 	%rd4150, %rd4127, %rd1622;
	ld.global.u16 	%rs963, [%rd4150+64];
	add.s64 	%rd4151, %rd1607, %rd1622;
	add.s64 	%rd4152, %rd4151, %rd1622;
	add.s64 	%rd4153, %rd4152, %rd1622;
	add.s64 	%rd4154, %rd4153, %rd1622;
	ld.global.u16 	%rs957, [%rd4154+64];
	// begin inline asm
	{mul.f16 %rs956,%rs957,%rs955;
}
	// end inline asm
	// begin inline asm
	{mul.f16 %rs959,%rs269,%rs956;
}
	// end inline asm
	// begin inline asm
	{fma.rn.f16 %rs962,%rs963,%rs954,%rs959;
}
	// end inline asm
	st.shared.u16 	[%r2761+1152], %rs962;
	// begin inline asm
	{mul.f16 %rs966,%rs957,%rs954;
}
	// end inline asm
	// begin inline asm
	{fma.rn.f16 %rs969,%rs963,%rs955,%rs966;
}
	// end inline asm
	st.shared.u16 	[%r2761+9344], %rs969;
	mul.f64 	%fd237, %fd5, 0d403F6A7A2955385E;
	div.rn.f64 	%fd238, %fd237, %fd2;
	cvt.rn.f32.f64 	%f1168, %fd238;
	mul.f32 	%f3357, %f1168, 0f3F22F983;
	cvt.rni.s32.f32 	%r20956, %f3357;
	cvt.rn.f32.s32 	%f3358, %r20956;
	fma.rn.f32 	%f3359, %f3358, 0fBFC90FDA, %f1168;
	fma.rn.f32 	%f3360, %f3358, 0fB3A22168, %f3359;
	fma.rn.f32 	%f11759, %f3358, 0fA7C234C5, %f3360;
	abs.f32 	%f1170, %f1168;
	setp.ltu.f32 	%p594, %f1170, 0f47CE4780;
	mov.u32 	%r20952, %r20956;
	mov.f32 	%f11758, %f11759;
	@%p594 bra 	$L__BB0_2650;
	setp.eq.f32 	%p595, %f1170, 0f7F800000;
	@%p595 bra 	$L__BB0_2649;
	mov.b32 	%r3735, %f1168;
	shl.b32 	%r7815, %r3735, 8;
	or.b32  	%r3736, %r7815, -2147483648;
	mov.b64 	%rd10041, 0;
	mov.b32 	%r20949, 0;
	mov.u64 	%rd10039, __cudart_i2opi_f;
	mov.u64 	%rd10040, %rd4;
$L__BB0_2645:
	.pragma "nounroll";
	ld.global.nc.u32 	%r7816, [%rd10039];
	mad.wide.u32 	%rd4157, %r7816, %r3736, %rd10041;
	shr.u64 	%rd10041, %rd4157, 32;
	st.local.u32 	[%rd10040], %rd4157;
	add.s32 	%r20949, %r20949, 1;
	add.s64 	%rd10040, %rd10040, 4;
	add.s64 	%rd10039, %rd10039, 4;
	setp.ne.s32 	%p596, %r20949, 6;
	@%p596 bra 	$L__BB0_2645;
	shr.u32 	%r7817, %r3735, 23;
	st.local.u32 	[%rd4+24], %rd10041;
	and.b32  	%r3739, %r7817, 31;
	and.b32  	%r7818, %r7817, 224;
	add.s32 	%r7819, %r7818, -128;
	shr.u32 	%r7820, %r7819, 5;
	mul.wide.u32 	%rd4158, %r7820, 4;
	sub.s64 	%rd2149, %rd4, %rd4158;
	ld.local.u32 	%r20950, [%rd2149+24];
	ld.local.u32 	%r20951, [%rd2149+20];
	setp.eq.s32 	%p597, %r3739, 0;
	@%p597 bra 	$L__BB0_2648;
	shf.l.wrap.b32 	%r20950, %r20951, %r20950, %r3739;
	ld.local.u32 	%r7821, [%rd2149+16];
	shf.l.wrap.b32 	%r20951, %r7821, %r20951, %r3739;
$L__BB0_2648:
	shr.u32 	%r7822, %r20950, 30;
	shf.l.wrap.b32 	%r7823, %r20951, %r20950, 2;
	shl.b32 	%r7824, %r20951, 2;
	shr.u32 	%r7825, %r7823, 31;
	add.s32 	%r7826, %r7825, %r7822;
	neg.s32 	%r7827, %r7826;
	setp.lt.s32 	%p598, %r3735, 0;
	selp.b32 	%r20952, %r7827, %r7826, %p598;
	xor.b32  	%r7828, %r7823, %r3735;
	shr.s32 	%r7829, %r7823, 31;
	xor.b32  	%r7830, %r7829, %r7823;
	xor.b32  	%r7831, %r7829, %r7824;
	cvt.u64.u32 	%rd4159, %r7830;
	shl.b64 	%rd4160, %rd4159, 32;
	cvt.u64.u32 	%rd4161, %r7831;
	or.b64  	%rd4162, %rd4160, %rd4161;
	cvt.rn.f64.s64 	%fd239, %rd4162;
	mul.f64 	%fd240, %fd239, 0d3BF921FB54442D19;
	cvt.rn.f32.f64 	%f3361, %fd240;
	neg.f32 	%f3362, %f3361;
	setp.lt.s32 	%p599, %r7828, 0;
	selp.f32 	%f11758, %f3362, %f3361, %p599;
	bra.uni 	$L__BB0_2650;
$L__BB0_2649:
	mov.f32 	%f3363, 0f00000000;
	mul.rn.f32 	%f11758, %f1168, %f3363;
	mov.b32 	%r20952, 0;
$L__BB0_2650:
	setp.ltu.f32 	%p600, %f1170, 0f47CE4780;
	add.s32 	%r7833, %r20952, 1;
	mul.rn.f32 	%f3365, %f11758, %f11758;
	and.b32  	%r7834, %r20952, 1;
	setp.eq.b32 	%p601, %r7834, 1;
	selp.f32 	%f3366, %f11758, 0f3F800000, %p601;
	fma.rn.f32 	%f3367, %f3365, %f3366, 0f00000000;
	fma.rn.f32 	%f3368, %f3365, 0f37CBAC00, 0fBAB607ED;
	selp.f32 	%f3369, 0fB94D4153, %f3368, %p601;
	selp.f32 	%f3370, 0f3C0885E4, 0f3D2AAABB, %p601;
	fma.rn.f32 	%f3371, %f3369, %f3365, %f3370;
	selp.f32 	%f3372, 0fBE2AAAA8, 0fBEFFFFFF, %p601;
	fma.rn.f32 	%f3373, %f3371, %f3365, %f3372;
	fma.rn.f32 	%f3374, %f3373, %f3367, %f3366;
	and.b32  	%r7835, %r7833, 2;
	setp.eq.s32 	%p602, %r7835, 0;
	mov.f32 	%f3375, 0f00000000;
	sub.f32 	%f3376, %f3375, %f3374;
	selp.f32 	%f3364, %f3374, %f3376, %p602;
	// begin inline asm
	{  cvt.rn.f16.f32 %rs973, %f3364;}

	// end inline asm
	@%p600 bra 	$L__BB0_2658;
	setp.eq.f32 	%p603, %f1170, 0f7F800000;
	@%p603 bra 	$L__BB0_2657;
	mov.b32 	%r3748, %f1168;
	shl.b32 	%r7837, %r3748, 8;
	or.b32  	%r3749, %r7837, -2147483648;
	mov.b64 	%rd10044, 0;
	mov.b32 	%r20953, 0;
	mov.u64 	%rd10042, __cudart_i2opi_f;
	mov.u64 	%rd10043, %rd3;
$L__BB0_2653:
	.pragma "nounroll";
	ld.global.nc.u32 	%r7838, [%rd10042];
	mad.wide.u32 	%rd4165, %r7838, %r3749, %rd10044;
	shr.u64 	%rd10044, %rd4165, 32;
	st.local.u32 	[%rd10043], %rd4165;
	add.s32 	%r20953, %r20953, 1;
	add.s64 	%rd10043, %rd10043, 4;
	add.s64 	%rd10042, %rd10042, 4;
	setp.ne.s32 	%p604, %r20953, 6;
	@%p604 bra 	$L__BB0_2653;
	shr.u32 	%r7839, %r3748, 23;
	st.local.u32 	[%rd3+24], %rd10044;
	and.b32  	%r3752, %r7839, 31;
	and.b32  	%r7840, %r7839, 224;
	add.s32 	%r7841, %r7840, -128;
	shr.u32 	%r7842, %r7841, 5;
	mul.wide.u32 	%rd4166, %r7842, 4;
	sub.s64 	%rd2156, %rd3, %rd4166;
	ld.local.u32 	%r20954, [%rd2156+24];
	ld.local.u32 	%r20955, [%rd2156+20];
	setp.eq.s32 	%p605, %r3752, 0;
	@%p605 bra 	$L__BB0_2656;
	shf.l.wrap.b32 	%r20954, %r20955, %r20954, %r3752;
	ld.local.u32 	%r7843, [%rd2156+16];
	shf.l.wrap.b32 	%r20955, %r7843, %r20955, %r3752;
$L__BB0_2656:
	shr.u32 	%r7844, %r20954, 30;
	shf.l.wrap.b32 	%r7845, %r20955, %r20954, 2;
	shl.b32 	%r7846, %r20955, 2;
	shr.u32 	%r7847, %r7845, 31;
	add.s32 	%r7848, %r7847, %r7844;
	neg.s32 	%r7849, %r7848;
	setp.lt.s32 	%p606, %r3748, 0;
	selp.b32 	%r20956, %r7849, %r7848, %p606;
	xor.b32  	%r7850, %r7845, %r3748;
	shr.s32 	%r7851, %r7845, 31;
	xor.b32  	%r7852, %r7851, %r7845;
	xor.b32  	%r7853, %r7851, %r7846;
	cvt.u64.u32 	%rd4167, %r7852;
	shl.b64 	%rd4168, %rd4167, 32;
	cvt.u64.u32 	%rd4169, %r7853;
	or.b64  	%rd4170, %rd4168, %rd4169;
	cvt.rn.f64.s64 	%fd241, %rd4170;
	mul.f64 	%fd242, %fd241, 0d3BF921FB54442D19;
	cvt.rn.f32.f64 	%f3377, %fd242;
	neg.f32 	%f3378, %f3377;
	setp.lt.s32 	%p607, %r7850, 0;
	selp.f32 	%f11759, %f3378, %f3377, %p607;
	bra.uni 	$L__BB0_2658;
$L__BB0_2657:
	mov.f32 	%f3379, 0f00000000;
	mul.rn.f32 	%f11759, %f1168, %f3379;
	mov.b32 	%r20956, 0;
$L__BB0_2658:
	mul.rn.f32 	%f3381, %f11759, %f11759;
	and.b32  	%r7855, %r20956, 1;
	setp.eq.b32 	%p608, %r7855, 1;
	selp.f32 	%f3382, 0f3F800000, %f11759, %p608;
	fma.rn.f32 	%f3383, %f3381, %f3382, 0f00000000;
	fma.rn.f32 	%f3384, %f3381, 0f37CBAC00, 0fBAB607ED;
	selp.f32 	%f3385, %f3384, 0fB94D4153, %p608;
	selp.f32 	%f3386, 0f3D2AAABB, 0f3C0885E4, %p608;
	fma.rn.f32 	%f3387, %f3385, %f3381, %f3386;
	selp.f32 	%f3388, 0fBEFFFFFF, 0fBE2AAAA8, %p608;
	fma.rn.f32 	%f3389, %f3387, %f3381, %f3388;
	fma.rn.f32 	%f3390, %f3389, %f3383, %f3382;
	and.b32  	%r7856, %r20956, 2;
	setp.eq.s32 	%p609, %r7856, 0;
	mov.f32 	%f3391, 0f00000000;
	sub.f32 	%f3392, %f3391, %f3390;
	selp.f32 	%f3393, %f3390, %f3392, %p609;
	neg.f32 	%f3380, %f3393;
	// begin inline asm
	{  cvt.rn.f16.f32 %rs974, %f3380;}

	// end inline asm
	add.s64 	%rd4175, %rd4150, %rd1622;
	ld.global.u16 	%rs982, [%rd4175+64];
	add.s64 	%rd4176, %rd1607, %rd1622;
	add.s64 	%rd4177, %rd4176, %rd1622;
	add.s64 	%rd4178, %rd4177, %rd1622;
	add.s64 	%rd4179, %rd4178, %rd1622;
	add.s64 	%rd4180, %rd4179, %rd1622;
	ld.global.u16 	%rs976, [%rd4180+64];
	// begin inline asm
	{mul.f16 %rs975,%rs976,%rs974;
}
	// end inline asm
	// begin inline asm
	{mul.f16 %rs978,%rs269,%rs975;
}
	// end inline asm
	// begin inline asm
	{fma.rn.f16 %rs981,%rs982,%rs973,%rs978;
}
	// end inline asm
	st.shared.u16 	[%r2761+1184], %rs981;
	// begin inline asm
	{mul.f16 %rs985,%rs976,%rs973;
}
	// end inline asm
	// begin inline asm
	{fma.rn.f16 %rs988,%rs982,%rs974,%rs985;
}
	// end inline asm
	st.shared.u16 	[%r2761+9376], %rs988;
	mul.f64 	%fd243, %fd5, 0d4042D97C7F3321D2;
	div.rn.f64 	%fd244, %fd243, %fd2;
	cvt.rn.f32.f64 	%f1177, %fd244;
	mul.f32 	%f3394, %f1177, 0f3F22F983;
	cvt.rni.s32.f32 	%r20964, %f3394;
	cvt.rn.f32.s32 	%f3395, %r20964;
	fma.rn.f32 	%f3396, %f3395, 0fBFC90FDA, %f1177;
	fma.rn.f32 	%f3397, %f3395, 0fB3A22168, %f3396;
	fma.rn.f32 	%f11761, %f3395, 0fA7C234C5, %f3397;
	abs.f32 	%f1179, %f1177;
	setp.ltu.f32 	%p610, %f1179, 0f47CE4780;
	mov.u32 	%r20960, %r20964;
	mov.f32 	%f11760, %f11761;
	@%p610 bra 	$L__BB0_2666;
	setp.eq.f32 	%p611, %f1179, 0f7F800000;
	@%p611 bra 	$L__BB0_2665;
	mov.b32 	%r3762, %f1177;
	shl.b32 	%r7858, %r3762, 8;
	or.b32  	%r3763, %r7858, -2147483648;
	mov.b64 	%rd10047, 0;
	mov.b32 	%r20957, 0;
	mov.u64 	%rd10045, __cudart_i2opi_f;
	mov.u64 	%rd10046, %rd4;
$L__BB0_2661:
	.pragma "nounroll";
	ld.global.nc.u32 	%r7859, [%rd10045];
	mad.wide.u32 	%rd4183, %r7859, %r3763, %rd10047;
	shr.u64 	%rd10047, %rd4183, 32;
	st.local.u32 	[%rd10046], %rd4183;
	add.s32 	%r20957, %r20957, 1;
	add.s64 	%rd10046, %rd10046, 4;
	add.s64 	%rd10045, %rd10045, 4;
	setp.ne.s32 	%p612, %r20957, 6;
	@%p612 bra 	$L__BB0_2661;
	shr.u32 	%r7860, %r3762, 23;
	st.local.u32 	[%rd4+24], %rd10047;
	and.b32  	%r3766, %r7860, 31;
	and.b32  	%r7861, %r7860, 224;
	add.s32 	%r7862, %r7861, -128;
	shr.u32 	%r7863, %r7862, 5;
	mul.wide.u32 	%rd4184, %r7863, 4;
	sub.s64 	%rd2163, %rd4, %rd4184;
	ld.local.u32 	%r20958, [%rd2163+24];
	ld.local.u32 	%r20959, [%rd2163+20];
	setp.eq.s32 	%p613, %r3766, 0;
	@%p613 bra 	$L__BB0_2664;
	shf.l.wrap.b32 	%r20958, %r20959, %r20958, %r3766;
	ld.local.u32 	%r7864, [%rd2163+16];
	shf.l.wrap.b32 	%r20959, %r7864, %r20959, %r3766;
$L__BB0_2664:
	shr.u32 	%r7865, %r20958, 30;
	shf.l.wrap.b32 	%r7866, %r20959, %r20958, 2;
	shl.b32 	%r7867, %r20959, 2;
	shr.u32 	%r7868, %r7866, 31;
	add.s32 	%r7869, %r7868, %r7865;
	neg.s32 	%r7870, %r7869;
	setp.lt.s32 	%p614, %r3762, 0;
	selp.b32 	%r20960, %r7870, %r7869, %p614;
	xor.b32  	%r7871, %r7866, %r3762;
	shr.s32 	%r7872, %r7866, 31;
	xor.b32  	%r7873, %r7872, %r7866;
	xor.b32  	%r7874, %r7872, %r7867;
	cvt.u64.u32 	%rd4185, %r7873;
	shl.b64 	%rd4186, %rd4185, 32;
	cvt.u64.u32 	%rd4187, %r7874;
	or.b64  	%rd4188, %rd4186, %rd4187;
	cvt.rn.f64.s64 	%fd245, %rd4188;
	mul.f64 	%fd246, %fd245, 0d3BF921FB54442D19;
	cvt.rn.f32.f64 	%f3398, %fd246;
	neg.f32 	%f3399, %f3398;
	setp.lt.s32 	%p615, %r7871, 0;
	selp.f32 	%f11760, %f3399, %f3398, %p615;
	bra.uni 	$L__BB0_2666;
$L__BB0_2665:
	mov.f32 	%f3400, 0f00000000;
	mul.rn.f32 	%f11760, %f1177, %f3400;
	mov.b32 	%r20960, 0;
$L__BB0_2666:
	setp.ltu.f32 	%p616, %f1179, 0f47CE4780;
	add.s32 	%r7876, %r20960, 1;
	mul.rn.f32 	%f3402, %f11760, %f11760;
	and.b32  	%r7877, %r20960, 1;
	setp.eq.b32 	%p617, %r7877, 1;
	selp.f32 	%f3403, %f11760, 0f3F800000, %p617;
	fma.rn.f32 	%f3404, %f3402, %f3403, 0f00000000;
	fma.rn.f32 	%f3405, %f3402, 0f37CBAC00, 0fBAB607ED;
	selp.f32 	%f3406, 0fB94D4153, %f3405, %p617;
	selp.f32 	%f3407, 0f3C0885E4, 0f3D2AAABB, %p617;
	fma.rn.f32 	%f3408, %f3406, %f3402, %f3407;
	selp.f32 	%f3409, 0fBE2AAAA8, 0fBEFFFFFF, %p617;
	fma.rn.f32 	%f3410, %f3408, %f3402, %f3409;
	fma.rn.f32 	%f3411, %f3410, %f3404, %f3403;
	and.b32  	%r7878, %r7876, 2;
	setp.eq.s32 	%p618, %r7878, 0;
	mov.f32 	%f3412, 0f00000000;
	sub.f32 	%f3413, %f3412, %f3411;
	selp.f32 	%f3401, %f3411, %f3413, %p618;
	// begin inline asm
	{  cvt.rn.f16.f32 %rs992, %f3401;}

	// end inline asm
	@%p616 bra 	$L__BB0_2674;
	setp.eq.f32 	%p619, %f1179, 0f7F800000;
	@%p619 bra 	$L__BB0_2673;
	mov.b32 	%r3775, %f1177;
	shl.b32 	%r7880, %r3775, 8;
	or.b32  	%r3776, %r7880, -2147483648;
	mov.b64 	%rd10050, 0;
	mov.b32 	%r20961, 0;
	mov.u64 	%rd10048, __cudart_i2opi_f;
	mov.u64 	%rd10049, %rd3;
$L__BB0_2669:
	.pragma "nounroll";
	ld.global.nc.u32 	%r7881, [%rd10048];
	mad.wide.u32 	%rd4191, %r7881, %r3776, %rd10050;
	shr.u64 	%rd10050, %rd4191, 32;
	st.local.u32 	[%rd10049], %rd4191;
	add.s32 	%r20961, %r20961, 1;
	add.s64 	%rd10049, %rd10049, 4;
	add.s64 	%rd10048, %rd10048, 4;
	setp.ne.s32 	%p620, %r20961, 6;
	@%p620 bra 	$L__BB0_2669;
	shr.u32 	%r7882, %r3775, 23;
	st.local.u32 	[%rd3+24], %rd10050;
	and.b32  	%r3779, %r7882, 31;
	and.b32  	%r7883, %r7882, 224;
	add.s32 	%r7884, %r7883, -128;
	shr.u32 	%r7885, %r7884, 5;
	mul.wide.u32 	%rd4192, %r7885, 4;
	sub.s64 	%rd2170, %rd3, %rd4192;
	ld.local.u32 	%r20962, [%rd2170+24];
	ld.local.u32 	%r20963, [%rd2170+20];
	setp.eq.s32 	%p621, %r3779, 0;
	@%p621 bra 	$L__BB0_2672;
	shf.l.wrap.b32 	%r20962, %r20963, %r20962, %r3779;
	ld.local.u32 	%r7886, [%rd2170+16];
	shf.l.wrap.b32 	%r20963, %r7886, %r20963, %r3779;
$L__BB0_2672:
	shr.u32 	%r7887, %r20962, 30;
	shf.l.wrap.b32 	%r7888, %r20963, %r20962, 2;
	shl.b32 	%r7889, %r20963, 2;
	shr.u32 	%r7890, %r7888, 31;
	add.s32 	%r7891, %r7890, %r7887;
	neg.s32 	%r7892, %r7891;
	setp.lt.s32 	%p622, %r3775, 0;
	selp.b32 	%r20964, %r7892, %r7891, %p622;
	xor.b32  	%r7893, %r7888, %r3775;
	shr.s32 	%r7894, %r7888, 31;
	xor.b32  	%r7895, %r7894, %r7888;
	xor.b32  	%r7896, %r7894, %r7889;
	cvt.u64.u32 	%rd4193, %r7895;
	shl.b64 	%rd4194, %rd4193, 32;
	cvt.u64.u32 	%rd4195, %r7896;
	or.b64  	%rd4196, %rd4194, %rd4195;
	cvt.rn.f64.s64 	%fd247, %rd4196;
	mul.f64 	%fd248, %fd247, 0d3BF921FB54442D19;
	cvt.rn.f32.f64 	%f3414, %fd248;
	neg.f32 	%f3415, %f3414;
	setp.lt.s32 	%p623, %r7893, 0;
	selp.f32 	%f11761, %f3415, %f3414, %p623;
	bra.uni 	$L__BB0_2674;
$L__BB0_2673:
	mov.f32 	%f3416, 0f00000000;
	mul.rn.f32 	%f11761, %f1177, %f3416;
	mov.b32 	%r20964, 0;
$L__BB0_2674:
	mul.rn.f32 	%f3418, %f11761, %f11761;
	and.b32  	%r7898, %r20964, 1;
	setp.eq.b32 	%p624, %r7898, 1;
	selp.f32 	%f3419, 0f3F800000, %f11761, %p624;
	fma.rn.f32 	%f3420, %f3418, %f3419, 0f00000000;
	fma.rn.f32 	%f3421, %f3418, 0f37CBAC00, 0fBAB607ED;
	selp.f32 	%f3422, %f3421, 0fB94D4153, %p624;
	selp.f32 	%f3423, 0f3D2AAABB, 0f3C0885E4, %p624;
	fma.rn.f32 	%f3424, %f3422, %f3418, %f3423;
	selp.f32 	%f3425, 0fBEFFFFFF, 0fBE2AAAA8, %p624;
	fma.rn.f32 	%f3426, %f3424, %f3418, %f3425;
	fma.rn.f32 	%f3427, %f3426, %f3420, %f3419;
	and.b32  	%r7899, %r20964, 2;
	setp.eq.s32 	%p625, %r7899, 0;
	mov.f32 	%f3428, 0f00000000;
	sub.f32 	%f3429, %f3428, %f3427;
	selp.f32 	%f3430, %f3427, %f3429, %p625;
	neg.f32 	%f3417, %f3430;
	// begin inline asm
	{  cvt.rn.f16.f32 %rs993, %f3417;}

	// end inline asm
	add.s64 	%rd4201, %rd4150, %rd1622;
	add.s64 	%rd4202, %rd4201, %rd1622;
	ld.global.u16 	%rs1001, [%rd4202+64];
	add.s64 	%rd4203, %rd1607, %rd1622;
	add.s64 	%rd4204, %rd4203, %rd1622;
	add.s64 	%rd4205, %rd4204, %rd1622;
	add.s64 	%rd4206, %rd4205, %rd1622;
	add.s64 	%rd4207, %rd4206, %rd1622;
	add.s64 	%rd4208, %rd4207, %rd1622;
	ld.global.u16 	%rs995, [%rd4208+64];
	// begin inline asm
	{mul.f16 %rs994,%rs995,%rs993;
}
	// end inline asm
	// begin inline asm
	{mul.f16 %rs997,%rs269,%rs994;
}
	// end inline asm
	// begin inline asm
	{fma.rn.f16 %rs1000,%rs1001,%rs992,%rs997;
}
	// end inline asm
	st.shared.u16 	[%r2761+1216], %rs1000;
	// begin inline asm
	{mul.f16 %rs1004,%rs995,%rs992;
}
	// end inline asm
	// begin inline asm
	{fma.rn.f16 %rs1007,%rs1001,%rs993,%rs1004;
}
	// end inline asm
	st.shared.u16 	[%r2761+9408], %rs1007;
	mul.f64 	%fd249, %fd5, 0d4045FDBBE9BBA775;
	div.rn.f64 	%fd250, %fd249, %fd2;
	cvt.rn.f32.f64 	%f1186, %fd250;
	mul.f32 	%f3431, %f1186, 0f3F22F983;
	cvt.rni.s32.f32 	%r20972, %f3431;
	cvt.rn.f32.s32 	%f3432, %r20972;
	fma.rn.f32 	%f3433, %f3432, 0fBFC90FDA, %f1186;
	fma.rn.f32 	%f3434, %f3432, 0fB3A22168, %f3433;
	fma.rn.f32 	%f11763, %f3432, 0fA7C234C5, %f3434;
	abs.f32 	%f1188, %f1186;
	setp.ltu.f32 	%p626, %f1188, 0f47CE4780;
	mov.u32 	%r20968, %r20972;
	mov.f32 	%f11762, %f11763;
	@%p626 bra 	$L__BB0_2682;
	setp.eq.f32 	%p627, %f1188, 0f7F800000;
	@%p627 bra 	$L__BB0_2681;
	mov.b32 	%r3789, %f1186;
	shl.b32 	%r7901, %r3789, 8;
	or.b32  	%r3790, %r7901, -2147483648;
	mov.b64 	%rd10053, 0;
	mov.b32 	%r20965, 0;
	mov.u64 	%rd10051, __cudart_i2opi_f;
	mov.u64 	%rd10052, %rd4;
$L__BB0_2677:
	.pragma "nounroll";
	ld.global.nc.u32 	%r7902, [%rd10051];
	mad.wide.u32 	%rd4211, %r7902, %r3790, %rd10053;
	shr.u64 	%rd10053, %rd4211, 32;
	st.local.u32 	[%rd10052], %rd4211;
	add.s32 	%r20965, %r20965, 1;
	add.s64 	%rd10052, %rd10052, 4;
	add.s64 	%rd10051, %rd10051, 4;
	setp.ne.s32 	%p628, %r20965, 6;
	@%p628 bra 	$L__BB0_2677;
	shr.u32 	%r7903, %r3789, 23;
	st.local.u32 	[%rd4+24], %rd10053;
	and.b32  	%r3793, %r7903, 31;
	and.b32  	%r7904, %r7903, 224;
	add.s32 	%r7905, %r7904, -128;
	shr.u32 	%r7906, %r7905, 5;
	mul.wide.u32 	%rd4212, %r7906, 4;
	sub.s64 	%rd2177, %rd4, %rd4212;
	ld.local.u32 	%r20966, [%rd2177+24];
	ld.local.u32 	%r20967, [%rd2177+20];
	setp.eq.s32 	%p629, %r3793, 0;
	@%p629 bra 	$L__BB0_2680;
	shf.l.wrap.b32 	%r20966, %r20967, %r20966, %r3793;
	ld.local.u32 	%r7907, [%rd2177+16];
	shf.l.wrap.b32 	%r20967, %r7907, %r20967, %r3793;
$L__BB0_2680:
	shr.u32 	%r7908, %r20966, 30;
	shf.l.wrap.b32 	%r7909, %r20967, %r20966, 2;
	shl.b32 	%r7910, %r20967, 2;
	shr.u32 	%r7911, %r7909, 31;
	add.s32 	%r7912, %r7911, %r7908;
	neg.s32 	%r7913, %r7912;
	setp.lt.s32 	%p630, %r3789, 0;
	selp.b32 	%r20968, %r7913, %r7912, %p630;
	xor.b32  	%r7914, %r7909, %r3789;
	shr.s32 	%r7915, %r7909, 31;
	xor.b32  	%r7916, %r7915, %r7909;
	xor.b32  	%r7917, %r7915, %r7910;
	cvt.u64.u32 	%rd4213, %r7916;
	shl.b64 	%rd4214, %rd4213, 32;
	cvt.u64.u32 	%rd4215, %r7917;
	or.b64  	%rd4216, %rd4214, %rd4215;
	cvt.rn.f64.s64 	%fd251, %rd4216;
	mul.f64 	%fd252, %fd251, 0d3BF921FB54442D19;
	cvt.rn.f32.f64 	%f3435, %fd252;
	neg.f32 	%f3436, %f3435;
	setp.lt.s32 	%p631, %r7914, 0;
	selp.f32 	%f11762, %f3436, %f3435, %p631;
	bra.uni 	$L__BB0_2682;
$L__BB0_2681:
	mov.f32 	%f3437, 0f00000000;
	mul.rn.f32 	%f11762, %f1186, %f3437;
	mov.b32 	%r20968, 0;
$L__BB0_2682:
	setp.ltu.f32 	%p632, %f1188, 0f47CE4780;
	add.s32 	%r7919, %r20968, 1;
	mul.rn.f32 	%f3439, %f11762, %f11762;
	and.b32  	%r7920, %r20968, 1;
	setp.eq.b32 	%p633, %r7920, 1;
	selp.f32 	%f3440, %f11762, 0f3F800000, %p633;
	fma.rn.f32 	%f3441, %f3439, %f3440, 0f00000000;
	fma.rn.f32 	%f3442, %f3439, 0f37CBAC00, 0fBAB607ED;
	selp.f32 	%f3443, 0fB94D4153, %f3442, %p633;
	selp.f32 	%f3444, 0f3C0885E4, 0f3D2AAABB, %p633;
	fma.rn.f32 	%f3445, %f3443, %f3439, %f3444;
	selp.f32 	%f3446, 0fBE2AAAA8, 0fBEFFFFFF, %p633;
	fma.rn.f32 	%f3447, %f3445, %f3439, %f3446;
	fma.rn.f32 	%f3448, %f3447, %f3441, %f3440;
	and.b32  	%r7921, %r7919, 2;
	setp.eq.s32 	%p634, %r7921, 0;
	mov.f32 	%f3449, 0f00000000;
	sub.f32 	%f3450, %f3449, %f3448;
	selp.f32 	%f3438, %f3448, %f3450, %p634;
	// begin inline asm
	{  cvt.rn.f16.f32 %rs1011, %f3438;}

	// end inline asm
	@%p632 bra 	$L__BB0_2690;
	setp.eq.f32 	%p635, %f1188, 0f7F800000;
	@%p635 bra 	$L__BB0_2689;
	mov.b32 	%r3802, %f1186;
	shl.b32 	%r7923, %r3802, 8;
	or.b32  	%r3803, %r7923, -2147483648;
	mov.b64 	%rd10056, 0;
	mov.b32 	%r20969, 0;
	mov.u64 	%rd10054, __cudart_i2opi_f;
	mov.u64 	%rd10055, %rd3;
$L__BB0_2685:
	.pragma "nounroll";
	ld.global.nc.u32 	%r7924, [%rd10054];
	mad.wide.u32 	%rd4219, %r7924, %r3803, %rd10056;
	shr.u64 	%rd10056, %rd4219, 32;
	st.local.u32 	[%rd10055], %rd4219;
	add.s32 	%r20969, %r20969, 1;
	add.s64 	%rd10055, %rd10055, 4;
	add.s64 	%rd10054, %rd10054, 4;
	setp.ne.s32 	%p636, %r20969, 6;
	@%p636 bra 	$L__BB0_2685;
	shr.u32 	%r7925, %r3802, 23;
	st.local.u32 	[%rd3+24], %rd10056;
	and.b32  	%r3806, %r7925, 31;
	and.b32  	%r7926, %r7925, 224;
	add.s32 	%r7927, %r7926, -128;
	shr.u32 	%r7928, %r7927, 5;
	mul.wide.u32 	%rd4220, %r7928, 4;
	sub.s64 	%rd2184, %rd3, %rd4220;
	ld.local.u32 	%r20970, [%rd2184+24];
	ld.local.u32 	%r20971, [%rd2184+20];
	setp.eq.s32 	%p637, %r3806, 0;
	@%p637 bra 	$L__BB0_2688;
	shf.l.wrap.b32 	%r20970, %r20971, %r20970, %r3806;
	ld.local.u32 	%r7929, [%rd2184+16];
	shf.l.wrap.b32 	%r20971, %r7929, %r20971, %r3806;
$L__BB0_2688:
	shr.u32 	%r7930, %r20970, 30;
	shf.l.wrap.b32 	%r7931, %r20971, %r20970, 2;
	shl.b32 	%r7932, %r20971, 2;
	shr.u32 	%r7933, %r7931, 31;
	add.s32 	%r7934, %r7933, %r7930;
	neg.s32 	%r7935, %r7934;
	setp.lt.s32 	%p638, %r3802, 0;
	selp.b32 	%r20972, %r7935, %r7934, %p638;
	xor.b32  	%r7936, %r7931, %r3802;
	shr.s32 	%r7937, %r7931, 31;
	xor.b32  	%r7938, %r7937, %r7931;
	xor.b32  	%r7939, %r7937, %r7932;
	cvt.u64.u32 	%rd4221, %r7938;
	shl.b64 	%rd4222, %rd4221, 32;
	cvt.u64.u32 	%rd4223, %r7939;
	or.b64  	%rd4224, %rd4222, %rd4223;
	cvt.rn.f64.s64 	%fd253, %rd4224;
	mul.f64 	%fd254, %fd253, 0d3BF921FB54442D19;
	cvt.rn.f32.f64 	%f3451, %fd254;
	neg.f32 	%f3452, %f3451;
	setp.lt.s32 	%p639, %r7936, 0;
	selp.f32 	%f11763, %f3452, %f3451, %p639;
	bra.uni 	$L__BB0_2690;
$L__BB0_2689:
	mov.f32 	%f3453, 0f00000000;
	mul.rn.f32 	%f11763, %f1186, %f3453;
	mov.b32 	%r20972, 0;
$L__BB0_2690:
	mul.rn.f32 	%f3455, %f11763, %f11763;
	and.b32  	%r7941, %r20972, 1;
	setp.eq.b32 	%p640, %r7941, 1;
	selp.f32 	%f3456, 0f3F800000, %f11763, %p640;
	fma.rn.f32 	%f3457, %f3455, %f3456, 0f00000000;
	fma.rn.f32 	%f3458, %f3455, 0f37CBAC00, 0fBAB607ED;
	selp.f32 	%f3459, %f3458, 0fB94D4153, %p640;
	selp.f32 	%f3460, 0f3D2AAABB, 0f3C0885E4, %p640;
	fma.rn.f32 	%f3461, %f3459, %f3455, %f3460;
	selp.f32 	%f3462, 0fBEFFFFFF, 0fBE2AAAA8, %p640;
	fma.rn.f32 	%f3463, %f3461, %f3455, %f3462;
	fma.rn.f32 	%f3464, %f3463, %f3457, %f3456;
	and.b32  	%r7942, %r20972, 2;
	setp.eq.s32 	%p641, %r7942, 0;
	mov.f32 	%f3465, 0f00000000;
	sub.f32 	%f3466, %f3465, %f3464;
	selp.f32 	%f3467, %f3464, %f3466, %p641;
	neg.f32 	%f3454, %f3467;
	// begin inline asm
	{  cvt.rn.f16.f32 %rs1012, %f3454;}

	// end inline asm
	add.s64 	%rd4229, %rd4150, %rd1622;
	add.s64 	%rd4230, %rd4229, %rd1622;
	add.s64 	%rd4231, %rd4230, %rd1622;
	ld.global.u16 	%rs1020, [%rd4231+64];
	add.s64 	%rd4232, %rd1607, %rd1622;
	add.s64 	%rd4233, %rd4232, %rd1622;
	add.s64 	%rd4234, %rd4233, %rd1622;
	add.s64 	%rd4235, %rd4234, %rd1622;
	add.s64 	%rd4236, %rd4235, %rd1622;
	add.s64 	%rd4237, %rd4236, %rd1622;
	add.s64 	%rd4238, %rd4237, %rd1622;
	ld.global.u16 	%rs1014, [%rd4238+64];
	// begin inline asm
	{mul.f16 %rs1013,%rs1014,%rs1012;
}
	// end inline asm
	// begin inline asm
	{mul.f16 %rs1016,%rs269,%rs1013;
}
	// end inline asm
	// begin inline asm
	{fma.rn.f16 %rs1019,%rs1020,%rs1011,%rs1016;
}
	// end inline asm
	st.shared.u16 	[%r2761+1248], %rs1019;
	// begin inline asm
	{mul.f16 %rs1023,%rs1014,%rs1011;
}
	// end inline asm
	// begin inline asm
	{fma.rn.f16 %rs1026,%rs1020,%rs1012,%rs1023;
}
	// end inline asm
	st.shared.u16 	[%r2761+9440], %rs1026;
	mul.f64 	%fd255, %fd5, 0d404921FB54442D18;
	div.rn.f64 	%fd256, %fd255, %fd2;
	cvt.rn.f32.f64 	%f1195, %fd256;
	mul.f32 	%f3468, %f1195, 0f3F22F983;
	cvt.rni.s32.f32 	%r20980, %f3468;
	cvt.rn.f32.s32 	%f3469, %r20980;
	fma.rn.f32 	%f3470, %f3469, 0fBFC90FDA, %f1195;
	fma.rn.f32 	%f3471, %f3469, 0fB3A22168, %f3470;
	fma.rn.f32 	%f11765, %f3469, 0fA7C234C5, %f3471;
	abs.f32 	%f1197, %f1195;
	setp.ltu.f32 	%p642, %f1197, 0f47CE4780;
	mov.u32 	%r20976, %r20980;
	mov.f32 	%f11764, %f11765;
	@%p642 bra 	$L__BB0_2698;
	setp.eq.f32 	%p643, %f1197, 0f7F800000;
	@%p643 bra 	$L__BB0_2697;
	mov.b32 	%r3816, %f1195;
	shl.b32 	%r7944, %r3816, 8;
	or.b32  	%r3817, %r7944, -2147483648;
	mov.b64 	%rd10059, 0;
	mov.b32 	%r20973, 0;
	mov.u64 	%rd10057, __cudart_i2opi_f;
	mov.u64 	%rd10058, %rd4;
$L__BB0_2693:
	.pragma "nounroll";
	ld.global.nc.u32 	%r7945, [%rd10057];
	mad.wide.u32 	%rd4241, %r7945, %r3817, %rd10059;
	shr.u64 	%rd10059, %rd4241, 32;
	st.local.u32 	[%rd10058], %rd4241;
	add.s32 	%r20973, %r20973, 1;
	add.s64 	%rd10058, %rd10058, 4;
	add.s64 	%rd10057, %rd10057, 4;
	setp.ne.s32 	%p644, %r20973, 6;
	@%p644 bra 	$L__BB0_2693;
	shr.u32 	%r7946, %r3816, 23;
	st.local.u32 	[%rd4+24], %rd10059;
	and.b32  	%r3820, %r7946, 31;
	and.b32  	%r7947, %r7946, 224;
	add.s32 	%r7948, %r7947, -128;
	shr.u32 	%r7949, %r7948, 5;
	mul.wide.u32 	%rd4242, %r7949, 4;
	sub.s64 	%rd2191, %rd4, %rd4242;
	ld.local.u32 	%r20974, [%rd2191+24];
	ld.local.u32 	%r20975, [%rd2191+20];
	setp.eq.s32 	%p645, %r3820, 0;
	@%p645 bra 	$L__BB0_2696;
	shf.l.wrap.b32 	%r20974, %r20975, %r20974, %r3820;
	ld.local.u32 	%r7950, [%rd2191+16];
	shf.l.wrap.b32 	%r20975, %r7950, %r20975, %r3820;
$L__BB0_2696:
	shr.u32 	%r7951, %r20974, 30;
	shf.l.wrap.b32 	%r7952, %r20975, %r20974, 2;
	shl.b32 	%r7953, %r20975, 2;
	shr.u32 	%r7954, %r7952, 31;
	add.s32 	%r7955, %r7954, %r7951;
	neg.s32 	%r7956, %r7955;
	setp.lt.s32 	%p646, %r3816, 0;
	selp.b32 	%r20976, %r7956, %r7955, %p646;
	xor.b32  	%r7957, %r7952, %r3816;
	shr.s32 	%r7958, %r7952, 31;
	xor.b32  	%r7959, %r7958, %r7952;
	xor.b32  	%r7960, %r7958, %r7953;
	cvt.u64.u32 	%rd4243, %r7959;
	shl.b64 	%rd4244, %rd4243, 32;
	cvt.u64.u32 	%rd4245, %r7960;
	or.b64  	%rd4246, %rd4244, %rd4245;
	cvt.rn.f64.s64 	%fd257, %rd4246;
	mul.f64 	%fd258, %fd257, 0d3BF921FB54442D19;
	cvt.rn.f32.f64 	%f3472, %fd258;
	neg.f32 	%f3473, %f3472;
	setp.lt.s32 	%p647, %r7957, 0;
	selp.f32 	%f11764, %f3473, %f3472, %p647;
	bra.uni 	$L__BB0_2698;
$L__BB0_2697:
	mov.f32 	%f3474, 0f00000000;
	mul.rn.f32 	%f11764, %f1195, %f3474;
	mov.b32 	%r20976, 0;
$L__BB0_2698:
	setp.ltu.f32 	%p648, %f1197, 0f47CE4780;
	add.s32 	%r7962, %r20976, 1;
	mul.rn.f32 	%f3476, %f11764, %f11764;
	and.b32  	%r7963, %r20976, 1;
	setp.eq.b32 	%p649, %r7963, 1;
	selp.f32 	%f3477, %f11764, 0f3F800000, %p649;
	fma.rn.f32 	%f3478, %f3476, %f3477, 0f00000000;
	fma.rn.f32 	%f3479, %f3476, 0f37CBAC00, 0fBAB607ED;
	selp.f32 	%f3480, 0fB94D4153, %f3479, %p649;
	selp.f32 	%f3481, 0f3C0885E4, 0f3D2AAABB, %p649;
	fma.rn.f32 	%f3482, %f3480, %f3476, %f3481;
	selp.f32 	%f3483, 0fBE2AAAA8, 0fBEFFFFFF, %p649;
	fma.rn.f32 	%f3484, %f3482, %f3476, %f3483;
	fma.rn.f32 	%f3485, %f3484, %f3478, %f3477;
	and.b32  	%r7964, %r7962, 2;
	setp.eq.s32 	%p650, %r7964, 0;
	mov.f32 	%f3486, 0f00000000;
	sub.f32 	%f3487, %f3486, %f3485;
	selp.f32 	%f3475, %f3485, %f3487, %p650;
	// begin inline asm
	{  cvt.rn.f16.f32 %rs1030, %f3475;}

	// end inline asm
	@%p648 bra 	$L__BB0_2706;
	setp.eq.f32 	%p651, %f1197, 0f7F800000;
	@%p651 bra 	$L__BB0_2705;
	mov.b32 	%r3829, %f1195;
	shl.b32 	%r7966, %r3829, 8;
	or.b32  	%r3830, %r7966, -2147483648;
	mov.b64 	%rd10062, 0;
	mov.b32 	%r20977, 0;
	mov.u64 	%rd10060, __cudart_i2opi_f;
	mov.u64 	%rd10061, %rd3;
$L__BB0_2701:
	.pragma "nounroll";
	ld.global.nc.u32 	%r7967, [%rd10060];
	mad.wide.u32 	%rd4249, %r7967, %r3830, %rd10062;
	shr.u64 	%rd10062, %rd4249, 32;
	st.local.u32 	[%rd10061], %rd4249;
	add.s32 	%r20977, %r20977, 1;
	add.s64 	%rd10061, %rd10061, 4;
	add.s64 	%rd10060, %rd10060, 4;
	setp.ne.s32 	%p652, %r20977, 6;
	@%p652 bra 	$L__BB0_2701;
	shr.u32 	%r7968, %r3829, 23;
	st.local.u32 	[%rd3+24], %rd10062;
	and.b32  	%r3833, %r7968, 31;
	and.b32  	%r7969, %r7968, 224;
	add.s32 	%r7970, %r7969, -128;
	shr.u32 	%r7971, %r7970, 5;
	mul.wide.u32 	%rd4250, %r7971, 4;
	sub.s64 	%rd2198, %rd3, %rd4250;
	ld.local.u32 	%r20978, [%rd2198+24];
	ld.local.u32 	%r20979, [%rd2198+20];
	setp.eq.s32 	%p653, %r3833, 0;
	@%p653 bra 	$L__BB0_2704;
	shf.l.wrap.b32 	%r20978, %r20979, %r20978, %r3833;
	ld.local.u32 	%r7972, [%rd2198+16];
	shf.l.wrap.b32 	%r20979, %r7972, %r20979, %r3833;
$L__BB0_2704:
	shr.u32 	%r7973, %r20978, 30;
	shf.l.wrap.b32 	%r7974, %r20979, %r20978, 2;
	shl.b32 	%r7975, %r20979, 2;
	shr.u32 	%r7976, %r7974, 31;
	add.s32 	%r7977, %r7976, %r7973;
	neg.s32 	%r7978, %r7977;
	setp.lt.s32 	%p654, %r3829, 0;
	selp.b32 	%r20980, %r7978, %r7977, %p654;
	xor.b32  	%r7979, %r7974, %r3829;
	shr.s32 	%r7980, %r7974, 31;
	xor.b32  	%r7981, %r7980, %r7974;
	xor.b32  	%r7982, %r7980, %r7975;
	cvt.u64.u32 	%rd4251, %r7981;
	shl.b64 	%rd4252, %rd4251, 32;
	cvt.u64.u32 	%rd4253, %r7982;
	or.b64  	%rd4254, %rd4252, %rd4253;
	cvt.rn.f64.s64 	%fd259, %rd4254;
	mul.f64 	%fd260, %fd259, 0d3BF921FB54442D19;
	cvt.rn.f32.f64 	%f3488, %fd260;
	neg.f32 	%f3489, %f3488;
	setp.lt.s32 	%p655, %r7979, 0;
	selp.f32 	%f11765, %f3489, %f3488, %p655;
	bra.uni 	$L__BB0_2706;
$L__BB0_2705:
	mov.f32 	%f3490, 0f00000000;
	mul.rn.f32 	%f11765, %f1195, %f3490;
	mov.b32 	%r20980, 0;
$L__BB0_2706:
	mul.rn.f32 	%f3492, %f11765, %f11765;
	and.b32  	%r7984, %r20980, 1;
	setp.eq.b32 	%p656, %r7984, 1;
	selp.f32 	%f3493, 0f3F800000, %f11765, %p656;
	fma.rn.f32 	%f3494, %f3492, %f3493, 0f00000000;
	fma.rn.f32 	%f3495, %f3492, 0f37CBAC00, 0fBAB607ED;
	selp.f32 	%f3496, %f3495, 0fB94D4153, %p656;
	selp.f32 	%f3497, 0f3D2AAABB, 0f3C0885E4, %p656;
	fma.rn.f32 	%f3498, %f3496, %f3492, %f3497;
	selp.f32 	%f3499, 0fBEFFFFFF, 0fBE2AAAA8, %p656;
	fma.rn.f32 	%f3500, %f3498, %f3492, %f3499;
	fma.rn.f32 	%f3501, %f3500, %f3494, %f3493;
	and.b32  	%r7985, %r20980, 2;
	setp.eq.s32 	%p657, %r7985, 0;
	mov.f32 	%f3502, 0f00000000;
	sub.f32 	%f3503, %f3502, %f3501;
	selp.f32 	%f3504, %f3501, %f3503, %p657;
	neg.f32 	%f3491, %f3504;
	// begin inline asm
	{  cvt.rn.f16.f32 %rs1031, %f3491;}

	// end inline asm
	add.s64 	%rd4259, %rd4150, %rd1622;
	add.s64 	%rd4260, %rd4259, %rd1622;
	add.s64 	%rd4261, %rd4260, %rd1622;
	add.s64 	%rd4262, %rd4261, %rd1622;
	ld.global.u16 	%rs1039, [%rd4262+64];
	add.s64 	%rd4263, %rd1607, %rd1622;
	add.s64 	%rd4264, %rd4263, %rd1622;
	add.s64 	%rd4265, %rd4264, %rd1622;
	add.s64 	%rd4266, %rd4265, %rd1622;
	add.s64 	%rd4267, %rd4266, %rd1622;
	add.s64 	%rd4268, %rd4267, %rd1622;
	add.s64 	%rd4269, %rd4268, %rd1622;
	add.s64 	%rd4270, %rd4269, %rd1622;
	ld.global.u16 	%rs1033, [%rd4270+64];
	// begin inline asm
	{mul.f16 %rs1032,%rs1033,%rs1031;
}
	// end inline asm
	// begin inline asm
	{mul.f16 %rs1035,%rs269,%rs1032;
}
	// end inline asm
	// begin inline asm
	{fma.rn.f16 %rs1038,%rs1039,%rs1030,%rs1035;
}
	// end inline asm
	st.shared.u16 	[%r2761+1280], %rs1038;
	// begin inline asm
	{mul.f16 %rs1042,%rs1033,%rs1030;
}
	// end inline asm
	// begin inline asm
	{fma.rn.f16 %rs1045,%rs1039,%rs1031,%rs1042;
}
	// end inline asm
	st.shared.u16 	[%r2761+9472], %rs1045;
	mul.f64 	%fd261, %fd5, 0d404C463ABECCB2BB;
	div.rn.f64 	%fd262, %fd261, %fd2;
	cvt.rn.f32.f64 	%f1204, %fd262;
	mul.f32 	%f3505, %f1204, 0f3F22F983;
	cvt.rni.s32.f32 	%r20988, %f3505;
	cvt.rn.f32.s32 	%f3506, %r20988;
	fma.rn.f32 	%f3507, %f3506, 0fBFC90FDA, %f1204;
	fma.rn.f32 	%f3508, %f3506, 0fB3A22168, %f3507;
	fma.rn.f32 	%f11767, %f3506, 0fA7C234C5, %f3508;
	abs.f32 	%f1206, %f1204;
	setp.ltu.f32 	%p658, %f1206, 0f47CE4780;
	mov.u32 	%r20984, %r20988;
	mov.f32 	%f11766, %f11767;
	@%p658 bra 	$L__BB0_2714;
	setp.eq.f32 	%p659, %f1206, 0f7F800000;
	@%p659 bra 	$L__BB0_2713;
	mov.b32 	%r3843, %f1204;
	shl.b32 	%r7987, %r3843, 8;
	or.b32  	%r3844, %r7987, -2147483648;
	mov.b64 	%rd10065, 0;
	mov.b32 	%r20981, 0;
	mov.u64 	%rd10063, __cudart_i2opi_f;
	mov.u64 	%rd10064, %rd4;
$L__BB0_2709:
	.pragma "nounroll";
	ld.global.nc.u32 	%r7988, [%rd10063];
	mad.wide.u32 	%rd4273, %r7988, %r3844, %rd10065;
	shr.u64 	%rd10065, %rd4273, 32;
	st.local.u32 	[%rd10064], %rd4273;
	add.s32 	%r20981, %r20981, 1;
	add.s64 	%rd10064, %rd10064, 4;
	add.s64 	%rd10063, %rd10063, 4;
	setp.ne.s32 	%p660, %r20981, 6;
	@%p660 bra 	$L__BB0_2709;
	shr.u32 	%r7989, %r3843, 23;
	st.local.u32 	[%rd4+24], %rd10065;
	and.b32  	%r3847, %r7989, 31;
	and.b32  	%r7990, %r7989, 224;
	add.s32 	%r7991, %r7990, -128;
	shr.u32 	%r7992, %r7991, 5;
	mul.wide.u32 	%rd4274, %r7992, 4;
	sub.s64 	%rd2205, %rd4, %rd4274;
	ld.local.u32 	%r20982, [%rd2205+24];
	ld.local.u32 	%r20983, [%rd2205+20];
	setp.eq.s32 	%p661, %r3847, 0;
	@%p661 bra 	$L__BB0_2712;
	shf.l.wrap.b32 	%r20982, %r20983, %r20982, %r3847;
	ld.local.u32 	%r7993, [%rd2205+16];
	shf.l.wrap.b32 	%r20983, %r7993, %r20983, %r3847;
$L__BB0_2712:
	shr.u32 	%r7994, %r20982, 30;
	shf.l.wrap.b32 	%r7995, %r20983, %r20982, 2;
	shl.b32 	%r7996, %r20983, 2;
	shr.u32 	%r7997, %r7995, 31;
	add.s32 	%r7998, %r7997, %r7994;
	neg.s32 	%r7999, %r7998;
	setp.lt.s32 	%p662, %r3843, 0;
	selp.b32 	%r20984, %r7999, %r7998, %p662;
	xor.b32  	%r8000, %r7995, %r3843;
	shr.s32 	%r8001, %r7995, 31;
	xor.b32  	%r8002, %r8001, %r7995;
	xor.b32  	%r8003, %r8001, %r7996;
	cvt.u64.u32 	%rd4275, %r8002;
	shl.b64 	%rd4276, %rd4275, 32;
	cvt.u64.u32 	%rd4277, %r8003;
	or.b64  	%rd4278, %rd4276, %rd4277;
	cvt.rn.f64.s64 	%fd263, %rd4278;
	mul.f64 	%fd264, %fd263, 0d3BF921FB54442D19;
	cvt.rn.f32.f64 	%f3509, %fd264;
	neg.f32 	%f3510, %f3509;
	setp.lt.s32 	%p663, %r8000, 0;
	selp.f32 	%f11766, %f3510, %f3509, %p663;
	bra.uni 	$L__BB0_2714;
$L__BB0_2713:
	mov.f32 	%f3511, 0f00000000;
	mul.rn.f32 	%f11766, %f1204, %f3511;
	mov.b32 	%r20984, 0;
$L__BB0_2714:
	setp.ltu.f32 	%p664, %f1206, 0f47CE4780;
	add.s32 	%r8005, %r20984, 1;
	mul.rn.f32 	%f3513, %f11766, %f11766;
	and.b32  	%r8006, %r20984, 1;
	setp.eq.b32 	%p665, %r8006, 1;
	selp.f32 	%f3514, %f11766, 0f3F800000, %p665;
	fma.rn.f32 	%f3515, %f3513, %f3514, 0f00000000;
	fma.rn.f32 	%f3516, %f3513, 0f37CBAC00, 0fBAB607ED;
	selp.f32 	%f3517, 0fB94D4153, %f3516, %p665;
	selp.f32 	%f3518, 0f3C0885E4, 0f3D2AAABB, %p665;
	fma.rn.f32 	%f3519, %f3517, %f3513, %f3518;
	selp.f32 	%f3520, 0fBE2AAAA8, 0fBEFFFFFF, %p665;
	fma.rn.f32 	%f3521, %f3519, %f3513, %f3520;
	fma.rn.f32 	%f3522, %f3521, %f3515, %f3514;
	and.b32  	%r8007, %r8005, 2;
	setp.eq.s32 	%p666, %r8007, 0;
	mov.f32 	%f3523, 0f00000000;
	sub.f32 	%f3524, %f3523, %f3522;
	selp.f32 	%f3512, %f3522, %f3524, %p666;
	// begin inline asm
	{  cvt.rn.f16.f32 %rs1049, %f3512;}

	// end inline asm
	@%p664 bra 	$L__BB0_2722;
	setp.eq.f32 	%p667, %f1206, 0f7F800000;
	@%p667 bra 	$L__BB0_2721;
	mov.b32 	%r3856, %f1204;
	shl.b32 	%r8009, %r3856, 8;
	or.b32  	%r3857, %r8009, -2147483648;
	mov.b64 	%rd10068, 0;
	mov.b32 	%r20985, 0;
	mov.u64 	%rd10066, __cudart_i2opi_f;
	mov.u64 	%rd10067, %rd3;
$L__BB0_2717:
	.pragma "nounroll";
	ld.global.nc.u32 	%r8010, [%rd10066];
	mad.wide.u32 	%rd4281, %r8010, %r3857, %rd10068;
	shr.u64 	%rd10068, %rd4281, 32;
	st.local.u32 	[%rd10067], %rd4281;
	add.s32 	%r20985, %r20985, 1;
	add.s64 	%rd10067, %rd10067, 4;
	add.s64 	%rd10066, %rd10066, 4;
	setp.ne.s32 	%p668, %r20985, 6;
	@%p668 bra 	$L__BB0_2717;
	shr.u32 	%r8011, %r3856, 23;
	st.local.u32 	[%rd3+24], %rd10068;
	and.b32  	%r3860, %r8011, 31;
	and.b32  	%r8012, %r8011, 224;
	add.s32 	%r8013, %r8012, -128;
	shr.u32 	%r8014, %r8013, 5;
	mul.wide.u32 	%rd4282, %r8014, 4;
	sub.s64 	%rd2212, %rd3, %rd4282;
	ld.local.u32 	%r20986, [%rd2212+24];
	ld.local.u32 	%r20987, [%rd2212+20];
	setp.eq.s32 	%p669, %r3860, 0;
	@%p669 bra 	$L__BB0_2720;
	shf.l.wrap.b32 	%r20986, %r20987, %r20986, %r3860;
	ld.local.u32 	%r8015, [%rd2212+16];
	shf.l.wrap.b32 	%r20987, %r8015, %r20987, %r3860;
$L__BB0_2720:
	shr.u32 	%r8016, %r20986, 30;
	shf.l.wrap.b32 	%r8017, %r20987, %r20986, 2;
	shl.b32 	%r8018, %r20987, 2;
	shr.u32 	%r8019, %r8017, 31;
	add.s32 	%r8020, %r8019, %r8016;
	neg.s32 	%r8021, %r8020;
	setp.lt.s32 	%p670, %r3856, 0;
	selp.b32 	%r20988, %r8021, %r8020, %p670;
	xor.b32  	%r8022, %r8017, %r3856;
	shr.s32 	%r8023, %r8017, 31;
	xor.b32  	%r8024, %r8023, %r8017;
	xor.b32  	%r8025, %r8023, %r8018;
	cvt.u64.u32 	%rd4283, %r8024;
	shl.b64 	%rd4284, %rd4283, 32;
	cvt.u64.u32 	%rd4285, %r8025;
	or.b64  	%rd4286, %rd4284, %rd4285;
	cvt.rn.f64.s64 	%fd265, %rd4286;
	mul.f64 	%fd266, %fd265, 0d3BF921FB54442D19;
	cvt.rn.f32.f64 	%f3525, %fd266;
	neg.f32 	%f3526, %f3525;
	setp.lt.s32 	%p671, %r8022, 0;
	selp.f32 	%f11767, %f3526, %f3525, %p671;
	bra.uni 	$L__BB0_2722;
$L__BB0_2721:
	mov.f32 	%f3527, 0f00000000;
	mul.rn.f32 	%f11767, %f1204, %f3527;
	mov.b32 	%r20988, 0;
$L__BB0_2722:
	mul.rn.f32 	%f3529, %f11767, %f11767;
	and.b32  	%r8027, %r20988, 1;
	setp.eq.b32 	%p672, %r8027, 1;
	selp.f32 	%f3530, 0f3F800000, %f11767, %p672;
	fma.rn.f32 	%f3531, %f3529, %f3530, 0f00000000;
	fma.rn.f32 	%f3532, %f3529, 0f37CBAC00, 0fBAB607ED;
	selp.f32 	%f3533, %f3532, 0fB94D4153, %p672;
	selp.f32 	%f3534, 0f3D2AAABB, 0f3C0885E4, %p672;
	fma.rn.f32 	%f3535, %f3533, %f3529, %f3534;
	selp.f32 	%f3536, 0fBEFFFFFF, 0fBE2AAAA8, %p672;
	fma.rn.f32 	%f3537, %f3535, %f3529, %f3536;
	fma.rn.f32 	%f3538, %f3537, %f3531, %f3530;
	and.b32  	%r8028, %r20988, 2;
	setp.eq.s32 	%p673, %r8028, 0;
	mov.f32 	%f3539, 0f00000000;
	sub.f32 	%f3540, %f3539, %f3538;
	selp.f32 	%f3541, %f3538, %f3540, %p673;
	neg.f32 	%f3528, %f3541;
	// begin inline asm
	{  cvt.rn.f16.f32 %rs1050, %f3528;}

	// end inline asm
	add.s64 	%rd4291, %rd4150, %rd1622;
	add.s64 	%rd4292, %rd4291, %rd1622;
	add.s64 	%rd4293, %rd4292, %rd1622;
	add.s64 	%rd4294, %rd4293, %rd1622;
	add.s64 	%rd4295, %rd4294, %rd1622;
	ld.global.u16 	%rs1058, [%rd4295+64];
	add.s64 	%rd4296, %rd1607, %rd1622;
	add.s64 	%rd4297, %rd4296, %rd1622;
	add.s64 	%rd4298, %rd4297, %rd1622;
	add.s64 	%rd4299, %rd4298, %rd1622;
	add.s64 	%rd4300, %rd4299, %rd1622;
	add.s64 	%rd4301, %rd4300, %rd1622;
	add.s64 	%rd4302, %rd4301, %rd1622;
	add.s64 	%rd4303, %rd4302, %rd1622;
	add.s64 	%rd4304, %rd4303, %rd1622;
	ld.global.u16 	%rs1052, [%rd4304+64];
	// begin inline asm
	{mul.f16 %rs1051,%rs1052,%rs1050;
}
	// end inline asm
	// begin inline asm
	{mul.f16 %rs1054,%rs269,%rs1051;
}
	// end inline asm
	// begin inline asm
	{fma.rn.f16 %rs1057,%rs1058,%rs1049,%rs1054;
}
	// end inline asm
	st.shared.u16 	[%r2761+1312], %rs1057;
	// begin inline asm
	{mul.f16 %rs1061,%rs1052,%rs1049;
}
	// end inline asm
	// begin inline asm
	{fma.rn.f16 %rs1064,%rs1058,%rs1050,%rs1061;
}
	// end inline asm
	st.shared.u16 	[%r2761+9504], %rs1064;
	mul.f64 	%fd267, %fd5, 0d404F6A7A2955385E;
	div.rn.f64 	%fd268, %fd267, %fd2;
	cvt.rn.f32.f64 	%f1213, %fd268;
	mul.f32 	%f3542, %f1213, 0f3F22F983;
	cvt.rni.s32.f32 	%r20996, %f3542;
	cvt.rn.f32.s32 	%f3543, %r20996;
	fma.rn.f32 	%f3544, %f3543, 0fBFC90FDA, %f1213;
	fma.rn.f32 	%f3545, %f3543, 0fB3A22168, %f3544;
	fma.rn.f32 	%f11769, %f3543, 0fA7C234C5, %f3545;
	abs.f32 	%f1215, %f1213;
	setp.ltu.f32 	%p674, %f1215, 0f47CE4780;
	mov.u32 	%r20992, %r20996;
	mov.f32 	%f11768, %f11769;
	@%p674 bra 	$L__BB0_2730;
	setp.eq.f32 	%p675, %f1215, 0f7F800000;
	@%p675 bra 	$L__BB0_2729;
	mov.b32 	%r3870, %f1213;
	shl.b32 	%r8030, %r3870, 8;
	or.b32  	%r3871, %r8030, -2147483648;
	mov.b64 	%rd10071, 0;
	mov.b32 	%r20989, 0;
	mov.u64 	%rd10069, __cudart_i2opi_f;
	mov.u64 	%rd10070, %rd4;
$L__BB0_2725:
	.pragma "nounroll";
	ld.global.nc.u32 	%r8031, [%rd10069];
	mad.wide.u32 	%rd4307, %r8031, %r3871, %rd10071;
	shr.u64 	%rd10071, %rd4307, 32;
	st.local.u32 	[%rd10070], %rd4307;
	add.s32 	%r20989, %r20989, 1;
	add.s64 	%rd10070, %rd10070, 4;
	add.s64 	%rd10069, %rd10069, 4;
	setp.ne.s32 	%p676, %r20989, 6;
	@%p676 bra 	$L__BB0_2725;
	shr.u32 	%r8032, %r3870, 23;
	st.local.u32 	[%rd4+24], %rd10071;
	and.b32  	%r3874, %r8032, 31;
	and.b32  	%r8033, %r8032, 224;
	add.s32 	%r8034, %r8033, -128;
	shr.u32 	%r8035, %r8034, 5;
	mul.wide.u32 	%rd4308, %r8035, 4;
	sub.s64 	%rd2219, %rd4, %rd4308;
	ld.local.u32 	%r20990, [%rd2219+24];
	ld.local.u32 	%r20991, [%rd2219+20];
	setp.eq.s32 	%p677, %r3874, 0;
	@%p677 bra 	$L__BB0_2728;
	shf.l.wrap.b32 	%r20990, %r20991, %r20990, %r3874;
	ld.local.u32 	%r8036, [%rd2219+16];
	shf.l.wrap.b32 	%r20991, %r8036, %r20991, %r3874;
$L__BB0_2728:
	shr.u32 	%r8037, %r20990, 30;
	shf.l.wrap.b32 	%r8038, %r20991, %r20990, 2;
	shl.b32 	%r8039, %r20991, 2;
	shr.u32 	%r8040, %r8038, 31;
	add.s32 	%r8041, %r8040, %r8037;
	neg.s32 	%r8042, %r8041;
	setp.lt.s32 	%p678, %r3870, 0;
	selp.b32 	%r20992, %r8042, %r8041, %p678;
	xor.b32  	%r8043, %r8038, %r3870;
	shr.s32 	%r8044, %r8038, 31;
	xor.b32  	%r8045, %r8044, %r8038;
	xor.b32  	%r8046, %r8044, %r8039;
	cvt.u64.u32 	%rd4309, %r8045;
	shl.b64 	%rd4310, %rd4309, 32;
	cvt.u64.u32 	%rd4311, %r8046;
	or.b64  	%rd4312, %rd4310, %rd4311;
	cvt.rn.f64.s64 	%fd269, %rd4312;
	mul.f64 	%fd270, %fd269, 0d3BF921FB54442D19;
	cvt.rn.f32.f64 	%f3546, %fd270;
	neg.f32 	%f3547, %f3546;
	setp.lt.s32 	%p679, %r8043, 0;
	selp.f32 	%f11768, %f3547, %f3546, %p679;
	bra.uni 	$L__BB0_2730;
$L__BB0_2729:
	mov.f32 	%f3548, 0f00000000;
	mul.rn.f32 	%f11768, %f1213, %f3548;
	mov.b32 	%r20992, 0;
$L__BB0_2730:
	setp.ltu.f32 	%p680, %f1215, 0f47CE4780;
	add.s32 	%r8048, %r20992, 1;
	mul.rn.f32 	%f3550, %f11768, %f11768;
	and.b32  	%r8049, %r20992, 1;
	setp.eq.b32 	%p681, %r8049, 1;
	selp.f32 	%f3551, %f11768, 0f3F800000, %p681;
	fma.rn.f32 	%f3552, %f3550, %f3551, 0f00000000;
	fma.rn.f32 	%f3553, %f3550, 0f37CBAC00, 0fBAB607ED;
	selp.f32 	%f3554, 0fB94D4153, %f3553, %p681;
	selp.f32 	%f3555, 0f3C0885E4, 0f3D2AAABB, %p681;
	fma.rn.f32 	%f3556, %f3554, %f3550, %f3555;
	selp.f32 	%f3557, 0fBE2AAAA8, 0fBEFFFFFF, %p681;
	fma.rn.f32 	%f3558, %f3556, %f3550, %f3557;
	fma.rn.f32 	%f3559, %f3558, %f3552, %f3551;
	and.b32  	%r8050, %r8048, 2;
	setp.eq.s32 	%p682, %r8050, 0;
	mov.f32 	%f3560, 0f00000000;
	sub.f32 	%f3561, %f3560, %f3559;
	selp.f32 	%f3549, %f3559, %f3561, %p682;
	// begin inline asm
	{  cvt.rn.f16.f32 %rs1068, %f3549;}

	// end inline asm
	@%p680 bra 	$L__BB0_2738;
	setp.eq.f32 	%p683, %f1215, 0f7F800000;
	@%p683 bra 	$L__BB0_2737;
	mov.b32 	%r3883, %f1213;
	shl.b32 	%r8052, %r3883, 8;
	or.b32  	%r3884, %r8052, -2147483648;
	mov.b64 	%rd10074, 0;
	mov.b32 	%r20993, 0;
	mov.u64 	%rd10072, __cudart_i2opi_f;
	mov.u64 	%rd10073, %rd3;
$L__BB0_2733:
	.pragma "nounroll";
	ld.global.nc.u32 	%r8053, [%rd10072];
	mad.wide.u32 	%rd4315, %r8053, %r3884, %rd10074;
	shr.u64 	%rd10074, %rd4315, 32;
	st.local.u32 	[%rd10073], %rd4315;
	add.s32 	%r20993, %r20993, 1;
	add.s64 	%rd10073, %rd10073, 4;
	add.s64 	%rd10072, %rd10072, 4;
	setp.ne.s32 	%p684, %r20993, 6;
	@%p684 bra 	$L__BB0_2733;
	shr.u32 	%r8054, %r3883, 23;
	st.local.u32 	[%rd3+24], %rd10074;
	and.b32  	%r3887, %r8054, 31;
	and.b32  	%r8055, %r8054, 224;
	add.s32 	%r8056, %r8055, -128;
	shr.u32 	%r8057, %r8056, 5;
	mul.wide.u32 	%rd4316, %r8057, 4;
	sub.s64 	%rd2226, %rd3, %rd4316;
	ld.local.u32 	%r20994, [%rd2226+24];
	ld.local.u32 	%r20995, [%rd2226+20];
	setp.eq.s32 	%p685, %r3887, 0;
	@%p685 bra 	$L__BB0_2736;
	shf.l.wrap.b32 	%r20994, %r20995, %r20994, %r3887;
	ld.local.u32 	%r8058, [%rd2226+16];
	shf.l.wrap.b32 	%r20995, %r8058, %r20995, %r3887;
$L__BB0_2736:
	shr.u32 	%r8059, %r20994, 30;
	shf.l.wrap.b32 	%r8060, %r20995, %r20994, 2;
	shl.b32 	%r8061, %r20995, 2;
	shr.u32 	%r8062, %r8060, 31;
	add.s32 	%r8063, %r8062, %r8059;
	neg.s32 	%r8064, %r8063;
	setp.lt.s32 	%p686, %r3883, 0;
	selp.b32 	%r20996, %r8064, %r8063, %p686;
	xor.b32  	%r8065, %r8060, %r3883;
	shr.s32 	%r8066, %r8060, 31;
	xor.b32  	%r8067, %r8066, %r8060;
	xor.b32  	%r8068, %r8066, %r8061;
	cvt.u64.u32 	%rd4317, %r8067;
	shl.b64 	%rd4318, %rd4317, 32;
	cvt.u64.u32 	%rd4319, %r8068;
	or.b64  	%rd4320, %rd4318, %rd4319;
	cvt.rn.f64.s64 	%fd271, %rd4320;
	mul.f64 	%fd272, %fd271, 0d3BF921FB54442D19;
	cvt.rn.f32.f64 	%f3562, %fd272;
	neg.f32 	%f3563, %f3562;
	setp.lt.s32 	%p687, %r8065, 0;
	selp.f32 	%f11769, %f3563, %f3562, %p687;
	bra.uni 	$L__BB0_2738;
$L__BB0_2737:
	mov.f32 	%f3564, 0f00000000;
	mul.rn.f32 	%f11769, %f1213, %f3564;
	mov.b32 	%r20996, 0;
$L__BB0_2738:
	mul.rn.f32 	%f3566, %f11769, %f11769;
	and.b32  	%r8070, %r20996, 1;
	setp.eq.b32 	%p688, %r8070, 1;
	selp.f32 	%f3567, 0f3F800000, %f11769, %p688;
	fma.rn.f32 	%f3568, %f3566, %f3567, 0f00000000;
	fma.rn.f32 	%f3569, %f3566, 0f37CBAC00, 0fBAB607ED;
	selp.f32 	%f3570, %f3569, 0fB94D4153, %p688;
	selp.f32 	%f3571, 0f3D2AAABB, 0f3C0885E4, %p688;
	fma.rn.f32 	%f3572, %f3570, %f3566, %f3571;
	selp.f32 	%f3573, 0fBEFFFFFF, 0fBE2AAAA8, %p688;
	fma.rn.f32 	%f3574, %f3572, %f3566, %f3573;
	fma.rn.f32 	%f3575, %f3574, %f3568, %f3567;
	and.b32  	%r8071, %r20996, 2;
	setp.eq.s32 	%p689, %r8071, 0;
	mov.f32 	%f3576, 0f00000000;
	sub.f32 	%f3577, %f3576, %f3575;
	selp.f32 	%f3578, %f3575, %f3577, %p689;
	neg.f32 	%f3565, %f3578;
	// begin inline asm
	{  cvt.rn.f16.f32 %rs1069, %f3565;}

	// end inline asm
	add.s64 	%rd4325, %rd4150, %rd1622;
	add.s64 	%rd4326, %rd4325, %rd1622;
	add.s64 	%rd4327, %rd4326, %rd1622;
	add.s64 	%rd4328, %rd4327, %rd1622;
	add.s64 	%rd4329, %rd4328, %rd1622;
	add.s64 	%rd4330, %rd4329, %rd1622;
	ld.global.u16 	%rs1077, [%rd4330+64];
	add.s64 	%rd4331, %rd1607, %rd1622;
	add.s64 	%rd4332, %rd4331, %rd1622;
	add.s64 	%rd4333, %rd4332, %rd1622;
	add.s64 	%rd4334, %rd4333, %rd1622;
	add.s64 	%rd4335, %rd4334, %rd1622;
	add.s64 	%rd4336, %rd4335, %rd1622;
	add.s64 	%rd4337, %rd4336, %rd1622;
	add.s64 	%rd4338, %rd4337, %rd1622;
	add.s64 	%rd4339, %rd4338, %rd1622;
	add.s64 	%rd4340, %rd4339, %rd1622;
	ld.global.u16 	%rs1071, [%rd4340+64];
	// begin inline asm
	{mul.f16 %rs1070,%rs1071,%rs1069;
}
	// end inline asm
	// begin inline asm
	{mul.f16 %rs1073,%rs269,%rs1070;
}
	// end inline asm
	// begin inline asm
	{fma.rn.f16 %rs1076,%rs1077,%rs1068,%rs1073;
}
	// end inline asm
	st.shared.u16 	[%r2761+1344], %rs1076;
	// begin inline asm
	{mul.f16 %rs1080,%rs1071,%rs1068;
}
	// end inline asm
	// begin inline asm
	{fma.rn.f16 %rs1083,%rs1077,%rs1069,%rs1080;
}
	// end inline asm
	st.shared.u16 	[%r2761+9536], %rs1083;
	mul.f64 	%fd273, %fd5, 0d4051475CC9EEDF00;
	div.rn.f64 	%fd274, %fd273, %fd2;
	cvt.rn.f32.f64 	%f1222, %fd274;
	mul.f32 	%f3579, %f1222, 0f3F22F983;
	cvt.rni.s32.f32 	%r21004, %f3579;
	cvt.rn.f32.s32 	%f3580, %r21004;
	fma.rn.f32 	%f3581, %f3580, 0fBFC90FDA, %f1222;
	fma.rn.f32 	%f3582, %f3580, 0fB3A22168, %f3581;
	fma.rn.f32 	%f11771, %f3580, 0fA7C234C5, %f3582;
	abs.f32 	%f1224, %f1222;
	setp.ltu.f32 	%p690, %f1224, 0f47CE4780;
	mov.u32 	%r21000, %r21004;
	mov.f32 	%f11770, %f11771;
	@%p690 bra 	$L__BB0_2746;
	setp.eq.f32 	%p691, %f1224, 0f7F800000;
	@%p691 bra 	$L__BB0_2745;
	mov.b32 	%r3897, %f1222;
	shl.b32 	%r8073, %r3897, 8;
	or.b32  	%r3898, %r8073, -2147483648;
	mov.b64 	%rd10077, 0;
	mov.b32 	%r20997, 0;
	mov.u64 	%rd10075, __cudart_i2opi_f;
	mov.u64 	%rd10076, %rd4;
$L__BB0_2741:
	.pragma "nounroll";
	ld.global.nc.u32 	%r8074, [%rd10075];
	mad.wide.u32 	%rd4343, %r8074, %r3898, %rd10077;
	shr.u64 	%rd10077, %rd4343, 32;
	st.local.u32 	[%rd10076], %rd4343;
	add.s32 	%r20997, %r20997, 1;
	add.s64 	%rd10076, %rd10076, 4;
	add.s64 	%rd10075, %rd10075, 4;
	setp.ne.s32 	%p692, %r20997, 6;
	@%p692 bra 	$L__BB0_2741;
	shr.u32 	%r8075, %r3897, 23;
	st.local.u32 	[%rd4+24], %rd10077;
	and.b32  	%r3901, %r8075, 31;
	and.b32  	%r8076, %r8075, 224;
	add.s32 	%r8077, %r8076, -128;
	shr.u32 	%r8078, %r8077, 5;
	mul.wide.u32 	%rd4344, %r8078, 4;
	sub.s64 	%rd2233, %rd4, %rd4344;
	ld.local.u32 	%r20998, [%rd2233+24];
	ld.local.u32 	%r20999, [%rd2233+20];
	setp.eq.s32 	%p693, %r3901, 0;
	@%p693 bra 	$L__BB0_2744;
	shf.l.wrap.b32 	%r20998, %r20999, %r20998, %r3901;
	ld.local.u32 	%r8079, [%rd2233+16];
	shf.l.wrap.b32 	%r20999, %r8079, %r20999, %r3901;
$L__BB0_2744:
	shr.u32 	%r8080, %r20998, 30;
	shf.l.wrap.b32 	%r8081, %r20999, %r20998, 2;
	shl.b32 	%r8082, %r20999, 2;
	shr.u32 	%r8083, %r8081, 31;
	add.s32 	%r8084, %r8083, %r8080;
	neg.s32 	%r8085, %r8084;
	setp.lt.s32 	%p694, %r3897, 0;
	selp.b32 	%r21000, %r8085, %r8084, %p694;
	xor.b32  	%r8086, %r8081, %r3897;
	shr.s32 	%r8087, %r8081, 31;
	xor.b32  	%r8088, %r8087, %r8081;
	xor.b32  	%r8089, %r8087, %r8082;
	cvt.u64.u32 	%rd4345, %r8088;
	shl.b64 	%rd4346, %rd4345, 32;
	cvt.u64.u32 	%rd4347, %r8089;
	or.b64  	%rd4348, %rd4346, %rd4347;
	cvt.rn.f64.s64 	%fd275, %rd4348;
	mul.f64 	%fd276, %fd275, 0d3BF921FB54442D19;
	cvt.rn.f32.f64 	%f3583, %fd276;
	neg.f32 	%f3584, %f3583;
	setp.lt.s32 	%p695, %r8086, 0;
	selp.f32 	%f11770, %f3584, %f3583, %p695;
	bra.uni 	$L__BB0_2746;
$L__BB0_2745:
	mov.f32 	%f3585, 0f00000000;
	mul.rn.f32 	%f11770, %f1222, %f3585;
	mov.b32 	%r21000, 0;
$L__BB0_2746:
	setp.ltu.f32 	%p696, %f1224, 0f47CE4780;
	add.s32 	%r8091, %r21000, 1;
	mul.rn.f32 	%f3587, %f11770, %f11770;
	and.b32  	%r8092, %r21000, 1;
	setp.eq.b32 	%p697, %r8092, 1;
	selp.f32 	%f3588, %f11770, 0f3F800000, %p697;
	fma.rn.f32 	%f3589, %f3587, %f3588, 0f00000000;
	fma.rn.f32 	%f3590, %f3587, 0f37CBAC00, 0fBAB607ED;
	selp.f32 	%f3591, 0fB94D4153, %f3590, %p697;
	selp.f32 	%f3592, 0f3C0885E4, 0f3D2AAABB, %p697;
	fma.rn.f32 	%f3593, %f3591, %f3587, %f3592;
	selp.f32 	%f3594, 0fBE2AAAA8, 0fBEFFFFFF, %p697;
	fma.rn.f32 	%f3595, %f3593, %f3587, %f3594;
	fma.rn.f32 	%f3596, %f3595, %f3589, %f3588;
	and.b32  	%r8093, %r8091, 2;
	setp.eq.s32 	%p698, %r8093, 0;
	mov.f32 	%f3597, 0f00000000;
	sub.f32 	%f3598, %f3597, %f3596;
	selp.f32 	%f3586, %f3596, %f3598, %p698;
	// begin inline asm
	{  cvt.rn.f16.f32 %rs1087, %f3586;}

	// end inline asm
	@%p696 bra 	$L__BB0_2754;
	setp.eq.f32 	%p699, %f1224, 0f7F800000;
	@%p699 bra 	$L__BB0_2753;
	mov.b32 	%r3910, %f1222;
	shl.b32 	%r8095, %r3910, 8;
	or.b32  	%r3911, %r8095, -2147483648;
	mov.b64 	%rd10080, 0;
	mov.b32 	%r21001, 0;
	mov.u64 	%rd10078, __cudart_i2opi_f;
	mov.u64 	%rd10079, %rd3;
$L__BB0_2749:
	.pragma "nounroll";
	ld.global.nc.u32 	%r8096, [%rd10078];
	mad.wide.u32 	%rd4351, %r8096, %r3911, %rd10080;
	shr.u64 	%rd10080, %rd4351, 32;
	st.local.u32 	[%rd10079], %rd4351;
	add.s32 	%r21001, %r21001, 1;
	add.s64 	%rd10079, %rd10079, 4;
	add.s64 	%rd10078, %rd10078, 4;
	setp.ne.s32 	%p700, %r21001, 6;
	@%p700 bra 	$L__BB0_2749;
	shr.u32 	%r8097, %r3910, 23;
	st.local.u32 	[%rd3+24], %rd10080;
	and.b32  	%r3914, %r8097, 31;
	and.b32  	%r8098, %r8097, 224;
	add.s32 	%r8099, %r8098, -128;
	shr.u32 	%r8100, %r8099, 5;
	mul.wide.u32 	%rd4352, %r8100, 4;
	sub.s64 	%rd2240, %rd3, %rd4352;
	ld.local.u32 	%r21002, [%rd2240+24];
	ld.local.u32 	%r21003, [%rd2240+20];
	setp.eq.s32 	%p701, %r3914, 0;
	@%p701 bra 	$L__BB0_2752;
	shf.l.wrap.b32 	%r21002, %r21003, %r21002, %r3914;
	ld.local.u32 	%r8101, [%rd2240+16];
	shf.l.wrap.b32 	%r21003, %r8101, %r21003, %r3914;
$L__BB0_2752:
	shr.u32 	%r8102, %r21002, 30;
	shf.l.wrap.b32 	%r8103, %r21003, %r21002, 2;
	shl.b32 	%r8104, %r21003, 2;
	shr.u32 	%r8105, %r8103, 31;
	add.s32 	%r8106, %r8105, %r8102;
	neg.s32 	%r8107, %r8106;
	setp.lt.s32 	%p702, %r3910, 0;
	selp.b32 	%r21004, %r8107, %r8106, %p702;
	xor.b32  	%r8108, %r8103, %r3910;
	shr.s32 	%r8109, %r8103, 31;
	xor.b32  	%r8110, %r8109, %r8103;
	xor.b32  	%r8111, %r8109, %r8104;
	cvt.u64.u32 	%rd4353, %r8110;
	shl.b64 	%rd4354, %rd4353, 32;
	cvt.u64.u32 	%rd4355, %r8111;
	or.b64  	%rd4356, %rd4354, %rd4355;
	cvt.rn.f64.s64 	%fd277, %rd4356;
	mul.f64 	%fd278, %fd277, 0d3BF921FB54442D19;
	cvt.rn.f32.f64 	%f3599, %fd278;
	neg.f32 	%f3600, %f3599;
	setp.lt.s32 	%p703, %r8108, 0;
	selp.f32 	%f11771, %f3600, %f3599, %p703;
	bra.uni 	$L__BB0_2754;
$L__BB0_2753:
	mov.f32 	%f3601, 0f00000000;
	mul.rn.f32 	%f11771, %f1222, %f3601;
	mov.b32 	%r21004, 0;
$L__BB0_2754:
	mul.rn.f32 	%f3603, %f11771, %f11771;
	and.b32  	%r8113, %r21004, 1;
	setp.eq.b32 	%p704, %r8113, 1;
	selp.f32 	%f3604, 0f3F800000, %f11771, %p704;
	fma.rn.f32 	%f3605, %f3603, %f3604, 0f00000000;
	fma.rn.f32 	%f3606, %f3603, 0f37CBAC00, 0fBAB607ED;
	selp.f32 	%f3607, %f3606, 0fB94D4153, %p704;
	selp.f32 	%f3608, 0f3D2AAABB, 0f3C0885E4, %p704;
	fma.rn.f32 	%f3609, %f3607, %f3603, %f3608;
	selp.f32 	%f3610, 0fBEFFFFFF, 0fBE2AAAA8, %p704;
	fma.rn.f32 	%f3611, %f3609, %f3603, %f3610;
	fma.rn.f32 	%f3612, %f3611, %f3605, %f3604;
	and.b32  	%r8114, %r21004, 2;
	setp.eq.s32 	%p705, %r8114, 0;
	mov.f32 	%f3613, 0f00000000;
	sub.f32 	%f3614, %f3613, %f3612;
	selp.f32 	%f3615, %f3612, %f3614, %p705;
	neg.f32 	%f3602, %f3615;
	// begin inline asm
	{  cvt.rn.f16.f32 %rs1088, %f3602;}

	// end inline asm
	ld.global.u16 	%rs1096, [%rd1783+64];
	ld.global.u16 	%rs1090, [%rd1784+64];
	// begin inline asm
	{mul.f16 %rs1089,%rs1090,%rs1088;
}
	// end inline asm
	// begin inline asm
	{mul.f16 %rs1092,%rs269,%rs1089;
}
	// end inline asm
	// begin inline asm
	{fma.rn.f16 %rs1095,%rs1096,%rs1087,%rs1092;
}
	// end inline asm
	st.shared.u16 	[%r2761+1376], %rs1095;
	// begin inline asm
	{mul.f16 %rs1099,%rs1090,%rs1087;
}
	// end inline asm
	// begin inline asm
	{fma.rn.f16 %rs1102,%rs1096,%rs1088,%rs1099;
}
	// end inline asm
	st.shared.u16 	[%r2761+9568], %rs1102;
	mul.f64 	%fd279, %fd5, 0d4052D97C7F3321D2;
	div.rn.f64 	%fd280, %fd279, %fd2;
	cvt.rn.f32.f64 	%f1231, %fd280;
	mul.f32 	%f3616, %f1231, 0f3F22F983;
	cvt.rni.s32.f32 	%r21012, %f3616;
	cvt.rn.f32.s32 	%f3617, %r21012;
	fma.rn.f32 	%f3618, %f3617, 0fBFC90FDA, %f1231;
	fma.rn.f32 	%f3619, %f3617, 0fB3A22168, %f3618;
	fma.rn.f32 	%f11773, %f3617, 0fA7C234C5, %f3619;
	abs.f32 	%f1233, %f1231;
	setp.ltu.f32 	%p706, %f1233, 0f47CE4780;
	mov.u32 	%r21008, %r21012;
	mov.f32 	%f11772, %f11773;
	@%p706 bra 	$L__BB0_2762;
	setp.eq.f32 	%p707, %f1233, 0f7F800000;
	@%p707 bra 	$L__BB0_2761;
	mov.b32 	%r3924, %f1231;
	shl.b32 	%r8116, %r3924, 8;
	or.b32  	%r3925, %r8116, -2147483648;
	mov.b64 	%rd10083, 0;
	mov.b32 	%r21005, 0;
	mov.u64 	%rd10081, __cudart_i2opi_f;
	mov.u64 	%rd10082, %rd4;
$L__BB0_2757:
	.pragma "nounroll";
	ld.global.nc.u32 	%r8117, [%rd10081];
	mad.wide.u32 	%rd4359, %r8117, %r3925, %rd10083;
	shr.u64 	%rd10083, %rd4359, 32;
	st.local.u32 	[%rd10082], %rd4359;
	add.s32 	%r21005, %r21005, 1;
	add.s64 	%rd10082, %rd10082, 4;
	add.s64 	%rd10081, %rd10081, 4;
	setp.ne.s32 	%p708, %r21005, 6;
	@%p708 bra 	$L__BB0_2757;
	shr.u32 	%r8118, %r3924, 23;
	st.local.u32 	[%rd4+24], %rd10083;
	and.b32  	%r3928, %r8118, 31;
	and.b32  	%r8119, %r8118, 224;
	add.s32 	%r8120, %r8119, -128;
	shr.u32 	%r8121, %r8120, 5;
	mul.wide.u32 	%rd4360, %r8121, 4;
	sub.s64 	%rd2247, %rd4, %rd4360;
	ld.local.u32 	%r21006, [%rd2247+24];
	ld.local.u32 	%r21007, [%rd2247+20];
	setp.eq.s32 	%p709, %r3928, 0;
	@%p709 bra 	$L__BB0_2760;
	shf.l.wrap.b32 	%r21006, %r21007, %r21006, %r3928;
	ld.local.u32 	%r8122, [%rd2247+16];
	shf.l.wrap.b32 	%r21007, %r8122, %r21007, %r3928;
$L__BB0_2760:
	shr.u32 	%r8123, %r21006, 30;
	shf.l.wrap.b32 	%r8124, %r21007, %r21006, 2;
	shl.b32 	%r8125, %r21007, 2;
	shr.u32 	%r8126, %r8124, 31;
	add.s32 	%r8127, %r8126, %r8123;
	neg.s32 	%r8128, %r8127;
	setp.lt.s32 	%p710, %r3924, 0;
	selp.b32 	%r21008, %r8128, %r8127, %p710;
	xor.b32  	%r8129, %r8124, %r3924;
	shr.s32 	%r8130, %r8124, 31;
	xor.b32  	%r8131, %r8130, %r8124;
	xor.b32  	%r8132, %r8130, %r8125;
	cvt.u64.u32 	%rd4361, %r8131;
	shl.b64 	%rd4362, %rd4361, 32;
	cvt.u64.u32 	%rd4363, %r8132;
	or.b64  	%rd4364, %rd4362, %rd4363;
	cvt.rn.f64.s64 	%fd281, %rd4364;
	mul.f64 	%fd282, %fd281, 0d3BF921FB54442D19;
	cvt.rn.f32.f64 	%f3620, %fd282;
	neg.f32 	%f3621, %f3620;
	setp.lt.s32 	%p711, %r8129, 0;
	selp.f32 	%f11772, %f3621, %f3620, %p711;
	bra.uni 	$L__BB0_2762;
$L__BB0_2761:
	mov.f32 	%f3622, 0f00000000;
	mul.rn.f32 	%f11772, %f1231, %f3622;
	mov.b32 	%r21008, 0;
$L__BB0_2762:
	setp.ltu.f32 	%p712, %f1233, 0f47CE4780;
	add.s32 	%r8134, %r21008, 1;
	mul.rn.f32 	%f3624, %f11772, %f11772;
	and.b32  	%r8135, %r21008, 1;
	setp.eq.b32 	%p713, %r8135, 1;
	selp.f32 	%f3625, %f11772, 0f3F800000, %p713;
	fma.rn.f32 	%f3626, %f3624, %f3625, 0f00000000;
	fma.rn.f32 	%f3627, %f3624, 0f37CBAC00, 0fBAB607ED;
	selp.f32 	%f3628, 0fB94D4153, %f3627, %p713;
	selp.f32 	%f3629, 0f3C0885E4, 0f3D2AAABB, %p713;
	fma.rn.f32 	%f3630, %f3628, %f3624, %f3629;
	selp.f32 	%f3631, 0fBE2AAAA8, 0fBEFFFFFF, %p713;
	fma.rn.f32 	%f3632, %f3630, %f3624, %f3631;
	fma.rn.f32 	%f3633, %f3632, %f3626, %f3625;
	and.b32  	%r8136, %r8134, 2;
	setp.eq.s32 	%p714, %r8136, 0;
	mov.f32 	%f3634, 0f00000000;
	sub.f32 	%f3635, %f3634, %f3633;
	selp.f32 	%f3623, %f3633, %f3635, %p714;
	// begin inline asm
	{  cvt.rn.f16.f32 %rs1106, %f3623;}

	// end inline asm
	@%p712 bra 	$L__BB0_2770;
	setp.eq.f32 	%p715, %f1233, 0f7F800000;
	@%p715 bra 	$L__BB0_2769;
	mov.b32 	%r3937, %f1231;
	shl.b32 	%r8138, %r3937, 8;
	or.b32  	%r3938, %r8138, -2147483648;
	mov.b64 	%rd10086, 0;
	mov.b32 	%r21009, 0;
	mov.u64 	%rd10084, __cudart_i2opi_f;
	mov.u64 	%rd10085, %rd3;
$L__BB0_2765:
	.pragma "nounroll";
	ld.global.nc.u32 	%r8139, [%rd10084];
	mad.wide.u32 	%rd4367, %r8139, %r3938, %rd10086;
	shr.u64 	%rd10086, %rd4367, 32;
	st.local.u32 	[%rd10085], %rd4367;
	add.s32 	%r21009, %r21009, 1;
	add.s64 	%rd10085, %rd10085, 4;
	add.s64 	%rd10084, %rd10084, 4;
	setp.ne.s32 	%p716, %r21009, 6;
	@%p716 bra 	$L__BB0_2765;
	shr.u32 	%r8140, %r3937, 23;
	st.local.u32 	[%rd3+24], %rd10086;
	and.b32  	%r3941, %r8140, 31;
	and.b32  	%r8141, %r8140, 224;
	add.s32 	%r8142, %r8141, -128;
	shr.u32 	%r8143, %r8142, 5;
	mul.wide.u32 	%rd4368, %r8143, 4;
	sub.s64 	%rd2254, %rd3, %rd4368;
	ld.local.u32 	%r21010, [%rd2254+24];
	ld.local.u32 	%r21011, [%rd2254+20];
	setp.eq.s32 	%p717, %r3941, 0;
	@%p717 bra 	$L__BB0_2768;
	shf.l.wrap.b32 	%r21010, %r21011, %r21010, %r3941;
	ld.local.u32 	%r8144, [%rd2254+16];
	shf.l.wrap.b32 	%r21011, %r8144, %r21011, %r3941;
$L__BB0_2768:
	shr.u32 	%r8145, %r21010, 30;
	shf.l.wrap.b32 	%r8146, %r21011, %r21010, 2;
	shl.b32 	%r8147, %r21011, 2;
	shr.u32 	%r8148, %r8146, 31;
	add.s32 	%r8149, %r8148, %r8145;
	neg.s32 	%r8150, %r8149;
	setp.lt.s32 	%p718, %r3937, 0;
	selp.b32 	%r21012, %r8150, %r8149, %p718;
	xor.b32  	%r8151, %r8146, %r3937;
	shr.s32 	%r8152, %r8146, 31;
	xor.b32  	%r8153, %r8152, %r8146;
	xor.b32  	%r8154, %r8152, %r8147;
	cvt.u64.u32 	%rd4369, %r8153;
	shl.b64 	%rd4370, %rd4369, 32;
	cvt.u64.u32 	%rd4371, %r8154;
	or.b64  	%rd4372, %rd4370, %rd4371;
	cvt.rn.f64.s64 	%fd283, %rd4372;
	mul.f64 	%fd284, %fd283, 0d3BF921FB54442D19;
	cvt.rn.f32.f64 	%f3636, %fd284;
	neg.f32 	%f3637, %f3636;
	setp.lt.s32 	%p719, %r8151, 0;
	selp.f32 	%f11773, %f3637, %f3636, %p719;
	bra.uni 	$L__BB0_2770;
$L__BB0_2769:
	mov.f32 	%f3638, 0f00000000;
	mul.rn.f32 	%f11773, %f1231, %f3638;
	mov.b32 	%r21012, 0;
$L__BB0_2770:
	mul.rn.f32 	%f3640, %f11773, %f11773;
	and.b32  	%r8156, %r21012, 1;
	setp.eq.b32 	%p720, %r8156, 1;
	selp.f32 	%f3641, 0f3F800000, %f11773, %p720;
	fma.rn.f32 	%f3642, %f3640, %f3641, 0f00000000;
	fma.rn.f32 	%f3643, %f3640, 0f37CBAC00, 0fBAB607ED;
	selp.f32 	%f3644, %f3643, 0fB94D4153, %p720;
	selp.f32 	%f3645, 0f3D2AAABB, 0f3C0885E4, %p720;
	fma.rn.f32 	%f3646, %f3644, %f3640, %f3645;
	selp.f32 	%f3647, 0fBEFFFFFF, 0fBE2AAAA8, %p720;
	fma.rn.f32 	%f3648, %f3646, %f3640, %f3647;
	fma.rn.f32 	%f3649, %f3648, %f3642, %f3641;
	and.b32  	%r8157, %r21012, 2;
	setp.eq.s32 	%p721, %r8157, 0;
	mov.f32 	%f3650, 0f00000000;
	sub.f32 	%f3651, %f3650, %f3649;
	selp.f32 	%f3652, %f3649, %f3651, %p721;
	neg.f32 	%f3639, %f3652;
	// begin inline asm
	{  cvt.rn.f16.f32 %rs1107, %f3639;}

	// end inline asm
	ld.global.u16 	%rs1115, [%rd1799+64];
	ld.global.u16 	%rs1109, [%rd1800+64];
	// begin inline asm
	{mul.f16 %rs1108,%rs1109,%rs1107;
}
	// end inline asm
	// begin inline asm
	{mul.f16 %rs1111,%rs269,%rs1108;
}
	// end inline asm
	// begin inline asm
	{fma.rn.f16 %rs1114,%rs1115,%rs1106,%rs1111;
}
	// end inline asm
	st.shared.u16 	[%r2761+1408], %rs1114;
	// begin inline asm
	{mul.f16 %rs1118,%rs1109,%rs1106;
}
	// end inline asm
	// begin inline asm
	{fma.rn.f16 %rs1121,%rs1115,%rs1107,%rs1118;
}
	// end inline asm
	st.shared.u16 	[%r2761+9600], %rs1121;
	mul.f64 	%fd285, %fd5, 0d40546B9C347764A4;
	div.rn.f64 	%fd286, %fd285, %fd2;
	cvt.rn.f32.f64 	%f1240, %fd286;
	mul.f32 	%f3653, %f1240, 0f3F22F983;
	cvt.rni.s32.f32 	%r21020, %f3653;
	cvt.rn.f32.s32 	%f3654, %r21020;
	fma.rn.f32 	%f3655, %f3654, 0fBFC90FDA, %f1240;
	fma.rn.f32 	%f3656, %f3654, 0fB3A22168, %f3655;
	fma.rn.f32 	%f11775, %f3654, 0fA7C234C5, %f3656;
	abs.f32 	%f1242, %f1240;
	setp.ltu.f32 	%p722, %f1242, 0f47CE4780;
	mov.u32 	%r21016, %r21020;
	mov.f32 	%f11774, %f11775;
	@%p722 bra 	$L__BB0_2778;
	setp.eq.f32 	%p723, %f1242, 0f7F800000;
	@%p723 bra 	$L__BB0_2777;
	mov.b32 	%r3951, %f1240;
	shl.b32 	%r8159, %r3951, 8;
	or.b32  	%r3952, %r8159, -2147483648;
	mov.b64 	%rd10089, 0;
	mov.b32 	%r21013, 0;
	mov.u64 	%rd10087, __cudart_i2opi_f;
	mov.u64 	%rd10088, %rd4;
$L__BB0_2773:
	.pragma "nounroll";
	ld.global.nc.u32 	%r8160, [%rd10087];
	mad.wide.u32 	%rd4375, %r8160, %r3952, %rd10089;
	shr.u64 	%rd10089, %rd4375, 32;
	st.local.u32 	[%rd10088], %rd4375;
	add.s32 	%r21013, %r21013, 1;
	add.s64 	%rd10088, %rd10088, 4;
	add.s64 	%rd10087, %rd10087, 4;
	setp.ne.s32 	%p724, %r21013, 6;
	@%p724 bra 	$L__BB0_2773;
	shr.u32 	%r8161, %r3951, 23;
	st.local.u32 	[%rd4+24], %rd10089;
	and.b32  	%r3955, %r8161, 31;
	and.b32  	%r8162, %r8161, 224;
	add.s32 	%r8163, %r8162, -128;
	shr.u32 	%r8164, %r8163, 5;
	mul.wide.u32 	%rd4376, %r8164, 4;
	sub.s64 	%rd2261, %rd4, %rd4376;
	ld.local.u32 	%r21014, [%rd2261+24];
	ld.local.u32 	%r21015, [%rd2261+20];
	setp.eq.s32 	%p725, %r3955, 0;
	@%p725 bra 	$L__BB0_2776;
	shf.l.wrap.b32 	%r21014, %r21015, %r21014, %r3955;
	ld.local.u32 	%r8165, [%rd2261+16];
	shf.l.wrap.b32 	%r21015, %r8165, %r21015, %r3955;
$L__BB0_2776:
	shr.u32 	%r8166, %r21014, 30;
	shf.l.wrap.b32 	%r8167, %r21015, %r21014, 2;
	shl.b32 	%r8168, %r21015, 2;
	shr.u32 	%r8169, %r8167, 31;
	add.s32 	%r8170, %r8169, %r8166;
	neg.s32 	%r8171, %r8170;
	setp.lt.s32 	%p726, %r3951, 0;
	selp.b32 	%r21016, %r8171, %r8170, %p726;
	xor.b32  	%r8172, %r8167, %r3951;
	shr.s32 	%r8173, %r8167, 31;
	xor.b32  	%r8174, %r8173, %r8167;
	xor.b32  	%r8175, %r8173, %r8168;
	cvt.u64.u32 	%rd4377, %r8174;
	shl.b64 	%rd4378, %rd4377, 32;
	cvt.u64.u32 	%rd4379, %r8175;
	or.b64  	%rd4380, %rd4378, %rd4379;
	cvt.rn.f64.s64 	%fd287, %rd4380;
	mul.f64 	%fd288, %fd287, 0d3BF921FB54442D19;
	cvt.rn.f32.f64 	%f3657, %fd288;
	neg.f32 	%f3658, %f3657;
	setp.lt.s32 	%p727, %r8172, 0;
	selp.f32 	%f11774, %f3658, %f3657, %p727;
	bra.uni 	$L__BB0_2778;
$L__BB0_2777:
	mov.f32 	%f3659, 0f00000000;
	mul.rn.f32 	%f11774, %f1240, %f3659;
	mov.b32 	%r21016, 0;
$L__BB0_2778:
	setp.ltu.f32 	%p728, %f1242, 0f47CE4780;
	add.s32 	%r8177, %r21016, 1;
	mul.rn.f32 	%f3661, %f11774, %f11774;
	and.b32  	%r8178, %r21016, 1;
	setp.eq.b32 	%p729, %r8178, 1;
	selp.f32 	%f3662, %f11774, 0f3F800000, %p729;
	fma.rn.f32 	%f3663, %f3661, %f3662, 0f00000000;
	fma.rn.f32 	%f3664, %f3661, 0f37CBAC00, 0fBAB607ED;
	selp.f32 	%f3665, 0fB94D4153, %f3664, %p729;
	selp.f32 	%f3666, 0f3C0885E4, 0f3D2AAABB, %p729;
	fma.rn.f32 	%f3667, %f3665, %f3661, %f3666;
	selp.f32 	%f3668, 0fBE2AAAA8, 0fBEFFFFFF, %p729;
	fma.rn.f32 	%f3669, %f3667, %f3661, %f3668;
	fma.rn.f32 	%f3670, %f3669, %f3663, %f3662;
	and.b32  	%r8179, %r8177, 2;
	setp.eq.s32 	%p730, %r8179, 0;
	mov.f32 	%f3671, 0f00000000;
	sub.f32 	%f3672, %f3671, %f3670;
	selp.f32 	%f3660, %f3670, %f3672, %p730;
	// begin inline asm
	{  cvt.rn.f16.f32 %rs1125, %f3660;}

	// end inline asm
	@%p728 bra 	$L__BB0_2786;
	setp.eq.f32 	%p731, %f1242, 0f7F800000;
	@%p731 bra 	$L__BB0_2785;
	mov.b32 	%r3964, %f1240;
	shl.b32 	%r8181, %r3964, 8;
	or.b32  	%r3965, %r8181, -2147483648;
	mov.b64 	%rd10092, 0;
	mov.b32 	%r21017, 0;
	mov.u64 	%rd10090, __cudart_i2opi_f;
	mov.u64 	%rd10091, %rd3;
$L__BB0_2781:
	.pragma "nounroll";
	ld.global.nc.u32 	%r8182, [%rd10090];
	mad.wide.u32 	%rd4383, %r8182, %r3965, %rd10092;
	shr.u64 	%rd10092, %rd4383, 32;
	st.local.u32 	[%rd10091], %rd4383;
	add.s32 	%r21017, %r21017, 1;
	add.s64 	%rd10091, %rd10091, 4;
	add.s64 	%rd10090, %rd10090, 4;
	setp.ne.s32 	%p732, %r21017, 6;
	@%p732 bra 	$L__BB0_2781;
	shr.u32 	%r8183, %r3964, 23;
	st.local.u32 	[%rd3+24], %rd10092;
	and.b32  	%r3968, %r8183, 31;
	and.b32  	%r8184, %r8183, 224;
	add.s32 	%r8185, %r8184, -128;
	shr.u32 	%r8186, %r8185, 5;
	mul.wide.u32 	%rd4384, %r8186, 4;
	sub.s64 	%rd2268, %rd3, %rd4384;
	ld.local.u32 	%r21018, [%rd2268+24];
	ld.local.u32 	%r21019, [%rd2268+20];
	setp.eq.s32 	%p733, %r3968, 0;
	@%p733 bra 	$L__BB0_2784;
	shf.l.wrap.b32 	%r21018, %r21019, %r21018, %r3968;
	ld.local.u32 	%r8187, [%rd2268+16];
	shf.l.wrap.b32 	%r21019, %r8187, %r21019, %r3968;
$L__BB0_2784:
	shr.u32 	%r8188, %r21018, 30;
	shf.l.wrap.b32 	%r8189, %r21019, %r21018, 2;
	shl.b32 	%r8190, %r21019, 2;
	shr.u32 	%r8191, %r8189, 31;
	add.s32 	%r8192, %r8191, %r8188;
	neg.s32 	%r8193, %r8192;
	setp.lt.s32 	%p734, %r3964, 0;
	selp.b32 	%r21020, %r8193, %r8192, %p734;
	xor.b32  	%r8194, %r8189, %r3964;
	shr.s32 	%r8195, %r8189, 31;
	xor.b32  	%r8196, %r8195, %r8189;
	xor.b32  	%r8197, %r8195, %r8190;
	cvt.u64.u32 	%rd4385, %r8196;
	shl.b64 	%rd4386, %rd4385, 32;
	cvt.u64.u32 	%rd4387, %r8197;
	or.b64  	%rd4388, %rd4386, %rd4387;
	cvt.rn.f64.s64 	%fd289, %rd4388;
	mul.f64 	%fd290, %fd289, 0d3BF921FB54442D19;
	cvt.rn.f32.f64 	%f3673, %fd290;
	neg.f32 	%f3674, %f3673;
	setp.lt.s32 	%p735, %r8194, 0;
	selp.f32 	%f11775, %f3674, %f3673, %p735;
	bra.uni 	$L__BB0_2786;
$L__BB0_2785:
	mov.f32 	%f3675, 0f00000000;
	mul.rn.f32 	%f11775, %f1240, %f3675;
	mov.b32 	%r21020, 0;
$L__BB0_2786:
	mul.rn.f32 	%f3677, %f11775, %f11775;
	and.b32  	%r8199, %r21020, 1;
	setp.eq.b32 	%p736, %r8199, 1;
	selp.f32 	%f3678, 0f3F800000, %f11775, %p736;
	fma.rn.f32 	%f3679, %f3677, %f3678, 0f00000000;
	fma.rn.f32 	%f3680, %f3677, 0f37CBAC00, 0fBAB607ED;
	selp.f32 	%f3681, %f3680, 0fB94D4153, %p736;
	selp.f32 	%f3682, 0f3D2AAABB, 0f3C0885E4, %p736;
	fma.rn.f32 	%f3683, %f3681, %f3677, %f3682;
	selp.f32 	%f3684, 0fBEFFFFFF, 0fBE2AAAA8, %p736;
	fma.rn.f32 	%f3685, %f3683, %f3677, %f3684;
	fma.rn.f32 	%f3686, %f3685, %f3679, %f3678;
	and.b32  	%r8200, %r21020, 2;
	setp.eq.s32 	%p737, %r8200, 0;
	mov.f32 	%f3687, 0f00000000;
	sub.f32 	%f3688, %f3687, %f3686;
	selp.f32 	%f3689, %f3686, %f3688, %p737;
	neg.f32 	%f3676, %f3689;
	// begin inline asm
	{  cvt.rn.f16.f32 %rs1126, %f3676;}

	// end inline asm
	ld.global.u16 	%rs1134, [%rd1815+64];
	ld.global.u16 	%rs1128, [%rd1816+64];
	// begin inline asm
	{mul.f16 %rs1127,%rs1128,%rs1126;
}
	// end inline asm
	// begin inline asm
	{mul.f16 %rs1130,%rs269,%rs1127;
}
	// end inline asm
	// begin inline asm
	{fma.rn.f16 %rs1133,%rs1134,%rs1125,%rs1130;
}
	// end inline asm
	st.shared.u16 	[%r2761+1440], %rs1133;
	// begin inline asm
	{mul.f16 %rs1137,%rs1128,%rs1125;
}
	// end inline asm
	// begin inline asm
	{fma.rn.f16 %rs1140,%rs1134,%rs1126,%rs1137;
}
	// end inline asm
	st.shared.u16 	[%r2761+9632], %rs1140;
	mul.f64 	%fd291, %fd5, 0d4055FDBBE9BBA775;
	div.rn.f64 	%fd292, %fd291, %fd2;
	cvt.rn.f32.f64 	%f1249, %fd292;
	mul.f32 	%f3690, %f1249, 0f3F22F983;
	cvt.rni.s32.f32 	%r21028, %f3690;
	cvt.rn.f32.s32 	%f3691, %r21028;
	fma.rn.f32 	%f3692, %f3691, 0fBFC90FDA, %f1249;
	fma.rn.f32 	%f3693, %f3691, 0fB3A22168, %f3692;
	fma.rn.f32 	%f11777, %f3691, 0fA7C234C5, %f3693;
	abs.f32 	%f1251, %f1249;
	setp.ltu.f32 	%p738, %f1251, 0f47CE4780;
	mov.u32 	%r21024, %r21028;
	mov.f32 	%f11776, %f11777;
	@%p738 bra 	$L__BB0_2794;
	setp.eq.f32 	%p739, %f1251, 0f7F800000;
	@%p739 bra 	$L__BB0_2793;
	mov.b32 	%r3978, %f1249;
	shl.b32 	%r8202, %r3978, 8;
	or.b32  	%r3979, %r8202, -2147483648;
	mov.b64 	%rd10095, 0;
	mov.b32 	%r21021, 0;
	mov.u64 	%rd10093, __cudart_i2opi_f;
	mov.u64 	%rd10094, %rd4;
$L__BB0_2789:
	.pragma "nounroll";
	ld.global.nc.u32 	%r8203, [%rd10093];
	mad.wide.u32 	%rd4391, %r8203, %r3979, %rd10095;
	shr.u64 	%rd10095, %rd4391, 32;
	st.local.u32 	[%rd10094], %rd4391;
	add.s32 	%r21021, %r21021, 1;
	add.s64 	%rd10094, %rd10094, 4;
	add.s64 	%rd10093, %rd10093, 4;
	setp.ne.s32 	%p740, %r21021, 6;
	@%p740 bra 	$L__BB0_2789;
	shr.u32 	%r8204, %r3978, 23;
	st.local.u32 	[%rd4+24], %rd10095;
	and.b32  	%r3982, %r8204, 31;
	and.b32  	%r8205, %r8204, 224;
	add.s32 	%r8206, %r8205, -128;
	shr.u32 	%r8207, %r8206, 5;
	mul.wide.u32 	%rd4392, %r8207, 4;
	sub.s64 	%rd2275, %rd4, %rd4392;
	ld.local.u32 	%r21022, [%rd2275+24];
	ld.local.u32 	%r21023, [%rd2275+20];
	setp.eq.s32 	%p741, %r3982, 0;
	@%p741 bra 	$L__BB0_2792;
	shf.l.wrap.b32 	%r21022, %r21023, %r21022, %r3982;
	ld.local.u32 	%r8208, [%rd2275+16];
	shf.l.wrap.b32 	%r21023, %r8208, %r21023, %r3982;
$L__BB0_2792:
	shr.u32 	%r8209, %r21022, 30;
	shf.l.wrap.b32 	%r8210, %r21023, %r21022, 2;
	shl.b32 	%r8211, %r21023, 2;
	shr.u32 	%r8212, %r8210, 31;
	add.s32 	%r8213, %r8212, %r8209;
	neg.s32 	%r8214, %r8213;
	setp.lt.s32 	%p742, %r3978, 0;
	selp.b32 	%r21024, %r8214, %r8213, %p742;
	xor.b32  	%r8215, %r8210, %r3978;
	shr.s32 	%r8216, %r8210, 31;
	xor.b32  	%r8217, %r8216, %r8210;
	xor.b32  	%r8218, %r8216, %r8211;
	cvt.u64.u32 	%rd4393, %r8217;
	shl.b64 	%rd4394, %rd4393, 32;
	cvt.u64.u32 	%rd4395, %r8218;
	or.b64  	%rd4396, %rd4394, %rd4395;
	cvt.rn.f64.s64 	%fd293, %rd4396;
	mul.f64 	%fd294, %fd293, 0d3BF921FB54442D19;
	cvt.rn.f32.f64 	%f3694, %fd294;
	neg.f32 	%f3695, %f3694;
	setp.lt.s32 	%p743, %r8215, 0;
	selp.f32 	%f11776, %f3695, %f3694, %p743;
	bra.uni 	$L__BB0_2794;
$L__BB0_2793:
	mov.f32 	%f3696, 0f00000000;
	mul.rn.f32 	%f11776, %f1249, %f3696;
	mov.b32 	%r21024, 0;
$L__BB0_2794:
	setp.ltu.f32 	%p744, %f1251, 0f47CE4780;
	add.s32 	%r8220, %r21024, 1;
	mul.rn.f32 	%f3698, %f11776, %f11776;
	and.b32  	%r8221, %r21024, 1;
	setp.eq.b32 	%p745, %r8221, 1;
	selp.f32 	%f3699, %f11776, 0f3F800000, %p745;
	fma.rn.f32 	%f3700, %f3698, %f3699, 0f00000000;
	fma.rn.f32 	%f3701, %f3698, 0f37CBAC00, 0fBAB607ED;
	selp.f32 	%f3702, 0fB94D4153, %f3701, %p745;
	selp.f32 	%f3703, 0f3C0885E4, 0f3D2AAABB, %p745;
	fma.rn.f32 	%f3704, %f3702, %f3698, %f3703;
	selp.f32 	%f3705, 0fBE2AAAA8, 0fBEFFFFFF, %p745;
	fma.rn.f32 	%f3706, %f3704, %f3698, %f3705;
	fma.rn.f32 	%f3707, %f3706, %f3700, %f3699;
	and.b32  	%r8222, %r8220, 2;
	setp.eq.s32 	%p746, %r8222, 0;
	mov.f32 	%f3708, 0f00000000;
	sub.f32 	%f3709, %f3708, %f3707;
	selp.f32 	%f3697, %f3707, %f3709, %p746;
	// begin inline asm
	{  cvt.rn.f16.f32 %rs1144, %f3697;}

	// end inline asm
	@%p744 bra 	$L__BB0_2802;
	setp.eq.f32 	%p747, %f1251, 0f7F800000;
	@%p747 bra 	$L__BB0_2801;
	mov.b32 	%r3991, %f1249;
	shl.b32 	%r8224, %r3991, 8;
	or.b32  	%r3992, %r8224, -2147483648;
	mov.b64 	%rd10098, 0;
	mov.b32 	%r21025, 0;
	mov.u64 	%rd10096, __cudart_i2opi_f;
	mov.u64 	%rd10097, %rd3;
$L__BB0_2797:
	.pragma "nounroll";
	ld.global.nc.u32 	%r8225, [%rd10096];
	mad.wide.u32 	%rd4399, %r8225, %r3992, %rd10098;
	shr.u64 	%rd10098, %rd4399, 32;
	st.local.u32 	[%rd10097], %rd4399;
	add.s32 	%r21025, %r21025, 1;
	add.s64 	%rd10097, %rd10097, 4;
	add.s64 	%rd10096, %rd10096, 4;
	setp.ne.s32 	%p748, %r21025, 6;
	@%p748 bra 	$L__BB0_2797;
	shr.u32 	%r8226, %r3991, 23;
	st.local.u32 	[%rd3+24], %rd10098;
	and.b32  	%r3995, %r8226, 31;
	and.b32  	%r8227, %r8226, 224;
	add.s32 	%r8228, %r8227, -128;
	shr.u32 	%r8229, %r8228, 5;
	mul.wide.u32 	%rd4400, %r8229, 4;
	sub.s64 	%rd2282, %rd3, %rd4400;
	ld.local.u32 	%r21026, [%rd2282+24];
	ld.local.u32 	%r21027, [%rd2282+20];
	setp.eq.s32 	%p749, %r3995, 0;
	@%p749 bra 	$L__BB0_2800;
	shf.l.wrap.b32 	%r21026, %r21027, %r21026, %r3995;
	ld.local.u32 	%r8230, [%rd2282+16];
	shf.l.wrap.b32 	%r21027, %r8230, %r21027, %r3995;
$L__BB0_2800:
	shr.u32 	%r8231, %r21026, 30;
	shf.l.wrap.b32 	%r8232, %r21027, %r21026, 2;
	shl.b32 	%r8233, %r21027, 2;
	shr.u32 	%r8234, %r8232, 31;
	add.s32 	%r8235, %r8234, %r8231;
	neg.s32 	%r8236, %r8235;
	setp.lt.s32 	%p750, %r3991, 0;
	selp.b32 	%r21028, %r8236, %r8235, %p750;
	xor.b32  	%r8237, %r8232, %r3991;
	shr.s32 	%r8238, %r8232, 31;
	xor.b32  	%r8239, %r8238, %r8232;
	xor.b32  	%r8240, %r8238, %r8233;
	cvt.u64.u32 	%rd4401, %r8239;
	shl.b64 	%rd4402, %rd4401, 32;
	cvt.u64.u32 	%rd4403, %r8240;
	or.b64  	%rd4404, %rd4402, %rd4403;
	cvt.rn.f64.s64 	%fd295, %rd4404;
	mul.f64 	%fd296, %fd295, 0d3BF921FB54442D19;
	cvt.rn.f32.f64 	%f3710, %fd296;
	neg.f32 	%f3711, %f3710;
	setp.lt.s32 	%p751, %r8237, 0;
	selp.f32 	%f11777, %f3711, %f3710, %p751;
	bra.uni 	$L__BB0_2802;
$L__BB0_2801:
	mov.f32 	%f3712, 0f00000000;
	mul.rn.f32 	%f11777, %f1249, %f3712;
	mov.b32 	%r21028, 0;
$L__BB0_2802:
	mul.rn.f32 	%f3714, %f11777, %f11777;
	and.b32  	%r8242, %r21028, 1;
	setp.eq.b32 	%p752, %r8242, 1;
	selp.f32 	%f3715, 0f3F800000, %f11777, %p752;
	fma.rn.f32 	%f3716, %f3714, %f3715, 0f00000000;
	fma.rn.f32 	%f3717, %f3714, 0f37CBAC00, 0fBAB607ED;
	selp.f32 	%f3718, %f3717, 0fB94D4153, %p752;
	selp.f32 	%f3719, 0f3D2AAABB, 0f3C0885E4, %p752;
	fma.rn.f32 	%f3720, %f3718, %f3714, %f3719;
	selp.f32 	%f3721, 0fBEFFFFFF, 0fBE2AAAA8, %p752;
	fma.rn.f32 	%f3722, %f3720, %f3714, %f3721;
	fma.rn.f32 	%f3723, %f3722, %f3716, %f3715;
	and.b32  	%r8243, %r21028, 2;
	setp.eq.s32 	%p753, %r8243, 0;
	mov.f32 	%f3724, 0f00000000;
	sub.f32 	%f3725, %f3724, %f3723;
	selp.f32 	%f3726, %f3723, %f3725, %p753;
	neg.f32 	%f3713, %f3726;
	// begin inline asm
	{  cvt.rn.f16.f32 %rs1145, %f3713;}

	// end inline asm
	ld.global.u16 	%rs1153, [%rd1831+64];
	ld.global.u16 	%rs1147, [%rd1832+64];
	// begin inline asm
	{mul.f16 %rs1146,%rs1147,%rs1145;
}
	// end inline asm
	// begin inline asm
	{mul.f16 %rs1149,%rs269,%rs1146;
}
	// end inline asm
	// begin inline asm
	{fma.rn.f16 %rs1152,%rs1153,%rs1144,%rs1149;
}
	// end inline asm
	st.shared.u16 	[%r2761+1472], %rs1152;
	// begin inline asm
	{mul.f16 %rs1156,%rs1147,%rs1144;
}
	// end inline asm
	// begin inline asm
	{fma.rn.f16 %rs1159,%rs1153,%rs1145,%rs1156;
}
	// end inline asm
	st.shared.u16 	[%r2761+9664], %rs1159;
	mul.f64 	%fd297, %fd5, 0d40578FDB9EFFEA46;
	div.rn.f64 	%fd298, %fd297, %fd2;
	cvt.rn.f32.f64 	%f1258, %fd298;
	mul.f32 	%f3727, %f1258, 0f3F22F983;
	cvt.rni.s32.f32 	%r21036, %f3727;
	cvt.rn.f32.s32 	%f3728, %r21036;
	fma.rn.f32 	%f3729, %f3728, 0fBFC90FDA, %f1258;
	fma.rn.f32 	%f3730, %f3728, 0fB3A22168, %f3729;
	fma.rn.f32 	%f11779, %f3728, 0fA7C234C5, %f3730;
	abs.f32 	%f1260, %f1258;
	setp.ltu.f32 	%p754, %f1260, 0f47CE4780;
	mov.u32 	%r21032, %r21036;
	mov.f32 	%f11778, %f11779;
	@%p754 bra 	$L__BB0_2810;
	setp.eq.f32 	%p755, %f1260, 0f7F800000;
	@%p755 bra 	$L__BB0_2809;
	mov.b32 	%r4005, %f1258;
	shl.b32 	%r8245, %r4005, 8;
	or.b32  	%r4006, %r8245, -2147483648;
	mov.b64 	%rd10101, 0;
	mov.b32 	%r21029, 0;
	mov.u64 	%rd10099, __cudart_i2opi_f;
	mov.u64 	%rd10100, %rd4;
$L__BB0_2805:
	.pragma "nounroll";
	ld.global.nc.u32 	%r8246, [%rd10099];
	mad.wide.u32 	%rd4407, %r8246, %r4006, %rd10101;
	shr.u64 	%rd10101, %rd4407, 32;
	st.local.u32 	[%rd10100], %rd4407;
	add.s32 	%r21029, %r21029, 1;
	add.s64 	%rd10100, %rd10100, 4;
	add.s64 	%rd10099, %rd10099, 4;
	setp.ne.s32 	%p756, %r21029, 6;
	@%p756 bra 	$L__BB0_2805;
	shr.u32 	%r8247, %r4005, 23;
	st.local.u32 	[%rd4+24], %rd10101;
	and.b32  	%r4009, %r8247, 31;
	and.b32  	%r8248, %r8247, 224;
	add.s32 	%r8249, %r8248, -128;
	shr.u32 	%r8250, %r8249, 5;
	mul.wide.u32 	%rd4408, %r8250, 4;
	sub.s64 	%rd2289, %rd4, %rd4408;
	ld.local.u32 	%r21030, [%rd2289+24];
	ld.local.u32 	%r21031, [%rd2289+20];
	setp.eq.s32 	%p757, %r4009, 0;
	@%p757 bra 	$L__BB0_2808;
	shf.l.wrap.b32 	%r21030, %r21031, %r21030, %r4009;
	ld.local.u32 	%r8251, [%rd2289+16];
	shf.l.wrap.b32 	%r21031, %r8251, %r21031, %r4009;
$L__BB0_2808:
	shr.u32 	%r8252, %r21030, 30;
	shf.l.wrap.b32 	%r8253, %r21031, %r21030, 2;
	shl.b32 	%r8254, %r21031, 2;
	shr.u32 	%r8255, %r8253, 31;
	add.s32 	%r8256, %r8255, %r8252;
	neg.s32 	%r8257, %r8256;
	setp.lt.s32 	%p758, %r4005, 0;
	selp.b32 	%r21032, %r8257, %r8256, %p758;
	xor.b32  	%r8258, %r8253, %r4005;
	shr.s32 	%r8259, %r8253, 31;
	xor.b32  	%r8260, %r8259, %r8253;
	xor.b32  	%r8261, %r8259, %r8254;
	cvt.u64.u32 	%rd4409, %r8260;
	shl.b64 	%rd4410, %rd4409, 32;
	cvt.u64.u32 	%rd4411, %r8261;
	or.b64  	%rd4412, %rd4410, %rd4411;
	cvt.rn.f64.s64 	%fd299, %rd4412;
	mul.f64 	%fd300, %fd299, 0d3BF921FB54442D19;
	cvt.rn.f32.f64 	%f3731, %fd300;
	neg.f32 	%f3732, %f3731;
	setp.lt.s32 	%p759, %r8258, 0;
	selp.f32 	%f11778, %f3732, %f3731, %p759;
	bra.uni 	$L__BB0_2810;
$L__BB0_2809:
	mov.f32 	%f3733, 0f00000000;
	mul.rn.f32 	%f11778, %f1258, %f3733;
	mov.b32 	%r21032, 0;
$L__BB0_2810:
	setp.ltu.f32 	%p760, %f1260, 0f47CE4780;
	add.s32 	%r8263, %r21032, 1;
	mul.rn.f32 	%f3735, %f11778, %f11778;
	and.b32  	%r8264, %r21032, 1;
	setp.eq.b32 	%p761, %r8264, 1;
	selp.f32 	%f3736, %f11778, 0f3F800000, %p761;
	fma.rn.f32 	%f3737, %f3735, %f3736, 0f00000000;
	fma.rn.f32 	%f3738, %f3735, 0f37CBAC00, 0fBAB607ED;
	selp.f32 	%f3739, 0fB94D4153, %f3738, %p761;
	selp.f32 	%f3740, 0f3C0885E4, 0f3D2AAABB, %p761;
	fma.rn.f32 	%f3741, %f3739, %f3735, %f3740;
	selp.f32 	%f3742, 0fBE2AAAA8, 0fBEFFFFFF, %p761;
	fma.rn.f32 	%f3743, %f3741, %f3735, %f3742;
	fma.rn.f32 	%f3744, %f3743, %f3737, %f3736;
	and.b32  	%r8265, %r8263, 2;
	setp.eq.s32 	%p762, %r8265, 0;
	mov.f32 	%f3745, 0f00000000;
	sub.f32 	%f3746, %f3745, %f3744;
	selp.f32 	%f3734, %f3744, %f3746, %p762;
	// begin inline asm
	{  cvt.rn.f16.f32 %rs1163, %f3734;}

	// end inline asm
	@%p760 bra 	$L__BB0_2818;
	setp.eq.f32 	%p763, %f1260, 0f7F800000;
	@%p763 bra 	$L__BB0_2817;
	mov.b32 	%r4018, %f1258;
	shl.b32 	%r8267, %r4018, 8;
	or.b32  	%r4019, %r8267, -2147483648;
	mov.b64 	%rd10104, 0;
	mov.b32 	%r21033, 0;
	mov.u64 	%rd10102, __cudart_i2opi_f;
	mov.u64 	%rd10103, %rd3;
$L__BB0_2813:
	.pragma "nounroll";
	ld.global.nc.u32 	%r8268, [%rd10102];
	mad.wide.u32 	%rd4415, %r8268, %r4019, %rd10104;
	shr.u64 	%rd10104, %rd4415, 32;
	st.local.u32 	[%rd10103], %rd4415;
	add.s32 	%r21033, %r21033, 1;
	add.s64 	%rd10103, %rd10103, 4;
	add.s64 	%rd10102, %rd10102, 4;
	setp.ne.s32 	%p764, %r21033, 6;
	@%p764 bra 	$L__BB0_2813;
	shr.u32 	%r8269, %r4018, 23;
	st.local.u32 	[%rd3+24], %rd10104;
	and.b32  	%r4022, %r8269, 31;
	and.b32  	%r8270, %r8269, 224;
	add.s32 	%r8271, %r8270, -128;
	shr.u32 	%r8272, %r8271, 5;
	mul.wide.u32 	%rd4416, %r8272, 4;
	sub.s64 	%rd2296, %rd3, %rd4416;
	ld.local.u32 	%r21034, [%rd2296+24];
	ld.local.u32 	%r21035, [%rd2296+20];
	setp.eq.s32 	%p765, %r4022, 0;
	@%p765 bra 	$L__BB0_2816;
	shf.l.wrap.b32 	%r21034, %r21035, %r21034, %r4022;
	ld.local.u32 	%r8273, [%rd2296+16];
	shf.l.wrap.b32 	%r21035, %r8273, %r21035, %r4022;
$L__BB0_2816:
	shr.u32 	%r8274, %r21034, 30;
	shf.l.wrap.b32 	%r8275, %r21035, %r21034, 2;
	shl.b32 	%r8276, %r21035, 2;
	shr.u32 	%r8277, %r8275, 31;
	add.s32 	%r8278, %r8277, %r8274;
	neg.s32 	%r8279, %r8278;
	setp.lt.s32 	%p766, %r4018, 0;
	selp.b32 	%r21036, %r8279, %r8278, %p766;
	xor.b32  	%r8280, %r8275, %r4018;
	shr.s32 	%r8281, %r8275, 31;
	xor.b32  	%r8282, %r8281, %r8275;
	xor.b32  	%r8283, %r8281, %r8276;
	cvt.u64.u32 	%rd4417, %r8282;
	shl.b64 	%rd4418, %rd4417, 32;
	cvt.u64.u32 	%rd4419, %r8283;
	or.b64  	%rd4420, %rd4418, %rd4419;
	cvt.rn.f64.s64 	%fd301, %rd4420;
	mul.f64 	%fd302, %fd301, 0d3BF921FB54442D19;
	cvt.rn.f32.f64 	%f3747, %fd302;
	neg.f32 	%f3748, %f3747;
	setp.lt.s32 	%p767, %r8280, 0;
	selp.f32 	%f11779, %f3748, %f3747, %p767;
	bra.uni 	$L__BB0_2818;
$L__BB0_2817:
	mov.f32 	%f3749, 0f00000000;
	mul.rn.f32 	%f11779, %f1258, %f3749;
	mov.b32 	%r21036, 0;
$L__BB0_2818:
	mul.rn.f32 	%f3751, %f11779, %f11779;
	and.b32  	%r8285, %r21036, 1;
	setp.eq.b32 	%p768, %r8285, 1;
	selp.f32 	%f3752, 0f3F800000, %f11779, %p768;
	fma.rn.f32 	%f3753, %f3751, %f3752, 0f00000000;
	fma.rn.f32 	%f3754, %f3751, 0f37CBAC00, 0fBAB607ED;
	selp.f32 	%f3755, %f3754, 0fB94D4153, %p768;
	selp.f32 	%f3756, 0f3D2AAABB, 0f3C0885E4, %p768;
	fma.rn.f32 	%f3757, %f3755, %f3751, %f3756;
	selp.f32 	%f3758, 0fBEFFFFFF, 0fBE2AAAA8, %p768;
	fma.rn.f32 	%f3759, %f3757, %f3751, %f3758;
	fma.rn.f32 	%f3760, %f3759, %f3753, %f3752;
	and.b32  	%r8286, %r21036, 2;
	setp.eq.s32 	%p769, %r8286, 0;
	mov.f32 	%f3761, 0f00000000;
	sub.f32 	%f3762, %f3761, %f3760;
	selp.f32 	%f3763, %f3760, %f3762, %p769;
	neg.f32 	%f3750, %f3763;
	// begin inline asm
	{  cvt.rn.f16.f32 %rs1164, %f3750;}

	// end inline asm
	ld.global.u16 	%rs1172, [%rd1847+64];
	ld.global.u16 	%rs1166, [%rd1848+64];
	// begin inline asm
	{mul.f16 %rs1165,%rs1166,%rs1164;
}
	// end inline asm
	// begin inline asm
	{mul.f16 %rs1168,%rs269,%rs1165;
}
	// end inline asm
	// begin inline asm
	{fma.rn.f16 %rs1171,%rs1172,%rs1163,%rs1168;
}
	// end inline asm
	st.shared.u16 	[%r2761+1504], %rs1171;
	// begin inline asm
	{mul.f16 %rs1175,%rs1166,%rs1163;
}
	// end inline asm
	// begin inline asm
	{fma.rn.f16 %rs1178,%rs1172,%rs1164,%rs1175;
}
	// end inline asm
	st.shared.u16 	[%r2761+9696], %rs1178;
	add.s32 	%r8287, %r2732, 48;
	cvt.rn.f64.s32 	%fd6, %r8287;
	mov.f64 	%fd303, 0d0000000000000000;
	copysign.f64 	%fd304, %fd6, %fd303;
	div.rn.f64 	%fd305, %fd304, %fd2;
	cvt.rn.f32.f64 	%f1267, %fd305;
	mul.f32 	%f3764, %f1267, 0f3F22F983;
	cvt.rni.s32.f32 	%r21044, %f3764;
	cvt.rn.f32.s32 	%f3765, %r21044;
	fma.rn.f32 	%f3766, %f3765, 0fBFC90FDA, %f1267;
	fma.rn.f32 	%f3767, %f3765, 0fB3A22168, %f3766;
	fma.rn.f32 	%f11781, %f3765, 0fA7C234C5, %f3767;
	abs.f32 	%f1269, %f1267;
	setp.ltu.f32 	%p770, %f1269, 0f47CE4780;
	mov.u32 	%r21040, %r21044;
	mov.f32 	%f11780, %f11781;
	@%p770 bra 	$L__BB0_2826;
	setp.eq.f32 	%p771, %f1269, 0f7F800000;
	@%p771 bra 	$L__BB0_2825;
	mov.b32 	%r4032, %f1267;
	shl.b32 	%r8289, %r4032, 8;
	or.b32  	%r4033, %r8289, -2147483648;
	mov.b64 	%rd10107, 0;
	mov.b32 	%r21037, 0;
	mov.u64 	%rd10105, __cudart_i2opi_f;
	mov.u64 	%rd10106, %rd4;
$L__BB0_2821:
	.pragma "nounroll";
	ld.global.nc.u32 	%r8290, [%rd10105];
	mad.wide.u32 	%rd4423, %r8290, %r4033, %rd10107;
	shr.u64 	%rd10107, %rd4423, 32;
	st.local.u32 	[%rd10106], %rd4423;
	add.s32 	%r21037, %r21037, 1;
	add.s64 	%rd10106, %rd10106, 4;
	add.s64 	%rd10105, %rd10105, 4;
	setp.ne.s32 	%p772, %r21037, 6;
	@%p772 bra 	$L__BB0_2821;
	shr.u32 	%r8291, %r4032, 23;
	st.local.u32 	[%rd4+24], %rd10107;
	and.b32  	%r4036, %r8291, 31;
	and.b32  	%r8292, %r8291, 224;
	add.s32 	%r8293, %r8292, -128;
	shr.u32 	%r8294, %r8293, 5;
	mul.wide.u32 	%rd4424, %r8294, 4;
	sub.s64 	%rd2303, %rd4, %rd4424;
	ld.local.u32 	%r21038, [%rd2303+24];
	ld.local.u32 	%r21039, [%rd2303+20];
	setp.eq.s32 	%p773, %r4036, 0;
	@%p773 bra 	$L__BB0_2824;
	shf.l.wrap.b32 	%r21038, %r21039, %r21038, %r4036;
	ld.local.u32 	%r8295, [%rd2303+16];
	shf.l.wrap.b32 	%r21039, %r8295, %r21039, %r4036;
$L__BB0_2824:
	shr.u32 	%r8296, %r21038, 30;
	shf.l.wrap.b32 	%r8297, %r21039, %r21038, 2;
	shl.b32 	%r8298, %r21039, 2;
	shr.u32 	%r8299, %r8297, 31;
	add.s32 	%r8300, %r8299, %r8296;
	neg.s32 	%r8301, %r8300;
	setp.lt.s32 	%p774, %r4032, 0;
	selp.b32 	%r21040, %r8301, %r8300, %p774;
	xor.b32  	%r8302, %r8297, %r4032;
	shr.s32 	%r8303, %r8297, 31;
	xor.b32  	%r8304, %r8303, %r8297;
	xor.b32  	%r8305, %r8303, %r8298;
	cvt.u64.u32 	%rd4425, %r8304;
	shl.b64 	%rd4426, %rd4425, 32;
	cvt.u64.u32 	%rd4427, %r8305;
	or.b64  	%rd4428, %rd4426, %rd4427;
	cvt.rn.f64.s64 	%fd306, %rd4428;
	mul.f64 	%fd307, %fd306, 0d3BF921FB54442D19;
	cvt.rn.f32.f64 	%f3768, %fd307;
	neg.f32 	%f3769, %f3768;
	setp.lt.s32 	%p775, %r8302, 0;
	selp.f32 	%f11780, %f3769, %f3768, %p775;
	bra.uni 	$L__BB0_2826;
$L__BB0_2825:
	mov.f32 	%f3770, 0f00000000;
	mul.rn.f32 	%f11780, %f1267, %f3770;
	mov.b32 	%r21040, 0;
$L__BB0_2826:
	setp.ltu.f32 	%p776, %f1269, 0f47CE4780;
	add.s32 	%r8307, %r21040, 1;
	mul.rn.f32 	%f3772, %f11780, %f11780;
	and.b32  	%r8308, %r21040, 1;
	setp.eq.b32 	%p777, %r8308, 1;
	selp.f32 	%f3773, %f11780, 0f3F800000, %p777;
	fma.rn.f32 	%f3774, %f3772, %f3773, 0f00000000;
	fma.rn.f32 	%f3775, %f3772, 0f37CBAC00, 0fBAB607ED;
	selp.f32 	%f3776, 0fB94D4153, %f3775, %p777;
	selp.f32 	%f3777, 0f3C0885E4, 0f3D2AAABB, %p777;
	fma.rn.f32 	%f3778, %f3776, %f3772, %f3777;
	selp.f32 	%f3779, 0fBE2AAAA8, 0fBEFFFFFF, %p777;
	fma.rn.f32 	%f3780, %f3778, %f3772, %f3779;
	fma.rn.f32 	%f3781, %f3780, %f3774, %f3773;
	and.b32  	%r8309, %r8307, 2;
	setp.eq.s32 	%p778, %r8309, 0;
	mov.f32 	%f3782, 0f00000000;
	sub.f32 	%f3783, %f3782, %f3781;
	selp.f32 	%f3771, %f3781, %f3783, %p778;
	// begin inline asm
	{  cvt.rn.f16.f32 %rs1182, %f3771;}

	// end inline asm
	@%p776 bra 	$L__BB0_2834;
	setp.eq.f32 	%p779, %f1269, 0f7F800000;
	@%p779 bra 	$L__BB0_2833;
	mov.b32 	%r4045, %f1267;
	shl.b32 	%r8311, %r4045, 8;
	or.b32  	%r4046, %r8311, -2147483648;
	mov.b64 	%rd10110, 0;
	mov.b32 	%r21041, 0;
	mov.u64 	%rd10108, __cudart_i2opi_f;
	mov.u64 	%rd10109, %rd3;
$L__BB0_2829:
	.pragma "nounroll";
	ld.global.nc.u32 	%r8312, [%rd10108];
	mad.wide.u32 	%rd4431, %r8312, %r4046, %rd10110;
	shr.u64 	%rd10110, %rd4431, 32;
	st.local.u32 	[%rd10109], %rd4431;
	add.s32 	%r21041, %r21041, 1;
	add.s64 	%rd10109, %rd10109, 4;
	add.s64 	%rd10108, %rd10108, 4;
	setp.ne.s32 	%p780, %r21041, 6;
	@%p780 bra 	$L__BB0_2829;
	shr.u32 	%r8313, %r4045, 23;
	st.local.u32 	[%rd3+24], %rd10110;
	and.b32  	%r4049, %r8313, 31;
	and.b32  	%r8314, %r8313, 224;
	add.s32 	%r8315, %r8314, -128;
	shr.u32 	%r8316, %r8315, 5;
	mul.wide.u32 	%rd4432, %r8316, 4;
	sub.s64 	%rd2310, %rd3, %rd4432;
	ld.local.u32 	%r21042, [%rd2310+24];
	ld.local.u32 	%r21043, [%rd2310+20];
	setp.eq.s32 	%p781, %r4049, 0;
	@%p781 bra 	$L__BB0_2832;
	shf.l.wrap.b32 	%r21042, %r21043, %r21042, %r4049;
	ld.local.u32 	%r8317, [%rd2310+16];
	shf.l.wrap.b32 	%r21043, %r8317, %r21043, %r4049;
$L__BB0_2832:
	shr.u32 	%r8318, %r21042, 30;
	shf.l.wrap.b32 	%r8319, %r21043, %r21042, 2;
	shl.b32 	%r8320, %r21043, 2;
	shr.u32 	%r8321, %r8319, 31;
	add.s32 	%r8322, %r8321, %r8318;
	neg.s32 	%r8323, %r8322;
	setp.lt.s32 	%p782, %r4045, 0;
	selp.b32 	%r21044, %r8323, %r8322, %p782;
	xor.b32  	%r8324, %r8319, %r4045;
	shr.s32 	%r8325, %r8319, 31;
	xor.b32  	%r8326, %r8325, %r8319;
	xor.b32  	%r8327, %r8325, %r8320;
	cvt.u64.u32 	%rd4433, %r8326;
	shl.b64 	%rd4434, %rd4433, 32;
	cvt.u64.u32 	%rd4435, %r8327;
	or.b64  	%rd4436, %rd4434, %rd4435;
	cvt.rn.f64.s64 	%fd308, %rd4436;
	mul.f64 	%fd309, %fd308, 0d3BF921FB54442D19;
	cvt.rn.f32.f64 	%f3784, %fd309;
	neg.f32 	%f3785, %f3784;
	setp.lt.s32 	%p783, %r8324, 0;
	selp.f32 	%f11781, %f3785, %f3784, %p783;
	bra.uni 	$L__BB0_2834;
$L__BB0_2833:
	mov.f32 	%f3786, 0f00000000;
	mul.rn.f32 	%f11781, %f1267, %f3786;
	mov.b32 	%r21044, 0;
$L__BB0_2834:
	mul.rn.f32 	%f3788, %f11781, %f11781;
	and.b32  	%r8329, %r21044, 1;
	setp.eq.b32 	%p784, %r8329, 1;
	selp.f32 	%f3789, 0f3F800000, %f11781, %p784;
	fma.rn.f32 	%f3790, %f3788, %f3789, 0f00000000;
	fma.rn.f32 	%f3791, %f3788, 0f37CBAC00, 0fBAB607ED;
	selp.f32 	%f3792, %f3791, 0fB94D4153, %p784;
	selp.f32 	%f3793, 0f3D2AAABB, 0f3C0885E4, %p784;
	fma.rn.f32 	%f3794, %f3792, %f3788, %f3793;
	selp.f32 	%f3795, 0fBEFFFFFF, 0fBE2AAAA8, %p784;
	fma.rn.f32 	%f3796, %f3794, %f3788, %f3795;
	fma.rn.f32 	%f3797, %f3796, %f3790, %f3789;
	and.b32  	%r8330, %r21044, 2;
	setp.eq.s32 	%p785, %r8330, 0;
	mov.f32 	%f3798, 0f00000000;
	sub.f32 	%f3799, %f3798, %f3797;
	selp.f32 	%f3800, %f3797, %f3799, %p785;
	neg.f32 	%f3787, %f3800;
	// begin inline asm
	{  cvt.rn.f16.f32 %rs1183, %f3787;}

	// end inline asm
	ld.global.u16 	%rs1191, [%rd1606+96];
	ld.global.u16 	%rs1185, [%rd1607+96];
	// begin inline asm
	{mul.f16 %rs1184,%rs1185,%rs1183;
}
	// end inline asm
	// begin inline asm
	{mul.f16 %rs1187,%rs269,%rs1184;
}
	// end inline asm
	// begin inline asm
	{fma.rn.f16 %rs1190,%rs1191,%rs1182,%rs1187;
}
	// end inline asm
	st.shared.u16 	[%r2761+1536], %rs1190;
	// begin inline asm
	{mul.f16 %rs1194,%rs1185,%rs1182;
}
	// end inline asm
	// begin inline asm
	{fma.rn.f16 %rs1197,%rs1191,%rs1183,%rs1194;
}
	// end inline asm
	st.shared.u16 	[%r2761+9728], %rs1197;
	mul.f64 	%fd310, %fd6, 0d401921FB54442D18;
	div.rn.f64 	%fd311, %fd310, %fd2;
	cvt.rn.f32.f64 	%f1276, %fd311;
	mul.f32 	%f3801, %f1276, 0f3F22F983;
	cvt.rni.s32.f32 	%r21052, %f3801;
	cvt.rn.f32.s32 	%f3802, %r21052;
	fma.rn.f32 	%f3803, %f3802, 0fBFC90FDA, %f1276;
	fma.rn.f32 	%f3804, %f3802, 0fB3A22168, %f3803;
	fma.rn.f32 	%f11783, %f3802, 0fA7C234C5, %f3804;
	abs.f32 	%f1278, %f1276;
	setp.ltu.f32 	%p786, %f1278, 0f47CE4780;
	mov.u32 	%r21048, %r21052;
	mov.f32 	%f11782, %f11783;
	@%p786 bra 	$L__BB0_2842;
	setp.eq.f32 	%p787, %f1278, 0f7F800000;
	@%p787 bra 	$L__BB0_2841;
	mov.b32 	%r4059, %f1276;
	shl.b32 	%r8332, %r4059, 8;
	or.b32  	%r4060, %r8332, -2147483648;
	mov.b64 	%rd10113, 0;
	mov.b32 	%r21045, 0;
	mov.u64 	%rd10111, __cudart_i2opi_f;
	mov.u64 	%rd10112, %rd4;
$L__BB0_2837:
	.pragma "nounroll";
	ld.global.nc.u32 	%r8333, [%rd10111];
	mad.wide.u32 	%rd4439, %r8333, %r4060, %rd10113;
	shr.u64 	%rd10113, %rd4439, 32;
	st.local.u32 	[%rd10112], %rd4439;
	add.s32 	%r21045, %r21045, 1;
	add.s64 	%rd10112, %rd10112, 4;
	add.s64 	%rd10111, %rd10111, 4;
	setp.ne.s32 	%p788, %r21045, 6;
	@%p788 bra 	$L__BB0_2837;
	shr.u32 	%r8334, %r4059, 23;
	st.local.u32 	[%rd4+24], %rd10113;
	and.b32  	%r4063, %r8334, 31;
	and.b32  	%r8335, %r8334, 224;
	add.s32 	%r8336, %r8335, -128;
	shr.u32 	%r8337, %r8336, 5;
	mul.wide.u32 	%rd4440, %r8337, 4;
	sub.s64 	%rd2317, %rd4, %rd4440;
	ld.local.u32 	%r21046, [%rd2317+24];
	ld.local.u32 	%r21047, [%rd2317+20];
	setp.eq.s32 	%p789, %r4063, 0;
	@%p789 bra 	$L__BB0_2840;
	shf.l.wrap.b32 	%r21046, %r21047, %r21046, %r4063;
	ld.local.u32 	%r8338, [%rd2317+16];
	shf.l.wrap.b32 	%r21047, %r8338, %r21047, %r4063;
$L__BB0_2840:
	shr.u32 	%r8339, %r21046, 30;
	shf.l.wrap.b32 	%r8340, %r21047, %r21046, 2;
	shl.b32 	%r8341, %r21047, 2;
	shr.u32 	%r8342, %r8340, 31;
	add.s32 	%r8343, %r8342, %r8339;
	neg.s32 	%r8344, %r8343;
	setp.lt.s32 	%p790, %r4059, 0;
	selp.b32 	%r21048, %r8344, %r8343, %p790;
	xor.b32  	%r8345, %r8340, %r4059;
	shr.s32 	%r8346, %r8340, 31;
	xor.b32  	%r8347, %r8346, %r8340;
	xor.b32  	%r8348, %r8346, %r8341;
	cvt.u64.u32 	%rd4441, %r8347;
	shl.b64 	%rd4442, %rd4441, 32;
	cvt.u64.u32 	%rd4443, %r8348;
	or.b64  	%rd4444, %rd4442, %rd4443;
	cvt.rn.f64.s64 	%fd312, %rd4444;
	mul.f64 	%fd313, %fd312, 0d3BF921FB54442D19;
	cvt.rn.f32.f64 	%f3805, %fd313;
	neg.f32 	%f3806, %f3805;
	setp.lt.s32 	%p791, %r8345, 0;
	selp.f32 	%f11782, %f3806, %f3805, %p791;
	bra.uni 	$L__BB0_2842;
$L__BB0_2841:
	mov.f32 	%f3807, 0f00000000;
	mul.rn.f32 	%f11782, %f1276, %f3807;
	mov.b32 	%r21048, 0;
$L__BB0_2842:
	setp.ltu.f32 	%p792, %f1278, 0f47CE4780;
	add.s32 	%r8350, %r21048, 1;
	mul.rn.f32 	%f3809, %f11782, %f11782;
	and.b32  	%r8351, %r21048, 1;
	setp.eq.b32 	%p793, %r8351, 1;
	selp.f32 	%f3810, %f11782, 0f3F800000, %p793;
	fma.rn.f32 	%f3811, %f3809, %f3810, 0f00000000;
	fma.rn.f32 	%f3812, %f3809, 0f37CBAC00, 0fBAB607ED;
	selp.f32 	%f3813, 0fB94D4153, %f3812, %p793;
	selp.f32 	%f3814, 0f3C0885E4, 0f3D2AAABB, %p793;
	fma.rn.f32 	%f3815, %f3813, %f3809, %f3814;
	selp.f32 	%f3816, 0fBE2AAAA8, 0fBEFFFFFF, %p793;
	fma.rn.f32 	%f3817, %f3815, %f3809, %f3816;
	fma.rn.f32 	%f3818, %f3817, %f3811, %f3810;
	and.b32  	%r8352, %r8350, 2;
	setp.eq.s32 	%p794, %r8352, 0;
	mov.f32 	%f3819, 0f00000000;
	sub.f32 	%f3820, %f3819, %f3818;
	selp.f32 	%f3808, %f3818, %f3820, %p794;
	// begin inline asm
	{  cvt.rn.f16.f32 %rs1201, %f3808;}

	// end inline asm
	@%p792 bra 	$L__BB0_2850;
	setp.eq.f32 	%p795, %f1278, 0f7F800000;
	@%p795 bra 	$L__BB0_2849;
	mov.b32 	%r4072, %f1276;
	shl.b32 	%r8354, %r4072, 8;
	or.b32  	%r4073, %r8354, -2147483648;
	mov.b64 	%rd10116, 0;
	mov.b32 	%r21049, 0;
	mov.u64 	%rd10114, __cudart_i2opi_f;
	mov.u64 	%rd10115, %rd3;
$L__BB0_2845:
	.pragma "nounroll";
	ld.global.nc.u32 	%r8355, [%rd10114];
	mad.wide.u32 	%rd4447, %r8355, %r4073, %rd10116;
	shr.u64 	%rd10116, %rd4447, 32;
	st.local.u32 	[%rd10115], %rd4447;
	add.s32 	%r21049, %r21049, 1;
	add.s64 	%rd10115, %rd10115, 4;
	add.s64 	%rd10114, %rd10114, 4;
	setp.ne.s32 	%p796, %r21049, 6;
	@%p796 bra 	$L__BB0_2845;
	shr.u32 	%r8356, %r4072, 23;
	st.local.u32 	[%rd3+24], %rd10116;
	and.b32  	%r4076, %r8356, 31;
	and.b32  	%r8357, %r8356, 224;
	add.s32 	%r8358, %r8357, -128;
	shr.u32 	%r8359, %r8358, 5;
	mul.wide.u32 	%rd4448, %r8359, 4;
	sub.s64 	%rd2324, %rd3, %rd4448;
	ld.local.u32 	%r21050, [%rd2324+24];
	ld.local.u32 	%r21051, [%rd2324+20];
	setp.eq.s32 	%p797, %r4076, 0;
	@%p797 bra 	$L__BB0_2848;
	shf.l.wrap.b32 	%r21050, %r21051, %r21050, %r4076;
	ld.local.u32 	%r8360, [%rd2324+16];
	shf.l.wrap.b32 	%r21051, %r8360, %r21051, %r4076;
$L__BB0_2848:
	shr.u32 	%r8361, %r21050, 30;
	shf.l.wrap.b32 	%r8362, %r21051, %r21050, 2;
	shl.b32 	%r8363, %r21051, 2;
	shr.u32 	%r8364, %r8362, 31;
	add.s32 	%r8365, %r8364, %r8361;
	neg.s32 	%r8366, %r8365;
	setp.lt.s32 	%p798, %r4072, 0;
	selp.b32 	%r21052, %r8366, %r8365, %p798;
	xor.b32  	%r8367, %r8362, %r4072;
	shr.s32 	%r8368, %r8362, 31;
	xor.b32  	%r8369, %r8368, %r8362;
	xor.b32  	%r8370, %r8368, %r8363;
	cvt.u64.u32 	%rd4449, %r8369;
	shl.b64 	%rd4450, %rd4449, 32;
	cvt.u64.u32 	%rd4451, %r8370;
	or.b64  	%rd4452, %rd4450, %rd4451;
	cvt.rn.f64.s64 	%fd314, %rd4452;
	mul.f64 	%fd315, %fd314, 0d3BF921FB54442D19;
	cvt.rn.f32.f64 	%f3821, %fd315;
	neg.f32 	%f3822, %f3821;
	setp.lt.s32 	%p799, %r8367, 0;
	selp.f32 	%f11783, %f3822, %f3821, %p799;
	bra.uni 	$L__BB0_2850;
$L__BB0_2849:
	mov.f32 	%f3823, 0f00000000;
	mul.rn.f32 	%f11783, %f1276, %f3823;
	mov.b32 	%r21052, 0;
$L__BB0_2850:
	mul.rn.f32 	%f3825, %f11783, %f11783;
	and.b32  	%r8372, %r21052, 1;
	setp.eq.b32 	%p800, %r8372, 1;
	selp.f32 	%f3826, 0f3F800000, %f11783, %p800;
	fma.rn.f32 	%f3827, %f3825, %f3826, 0f00000000;
	fma.rn.f32 	%f3828, %f3825, 0f37CBAC00, 0fBAB607ED;
	selp.f32 	%f3829, %f3828, 0fB94D4153, %p800;
	selp.f32 	%f3830, 0f3D2AAABB, 0f3C0885E4, %p800;
	fma.rn.f32 	%f3831, %f3829, %f3825, %f3830;
	selp.f32 	%f3832, 0fBEFFFFFF, 0fBE2AAAA8, %p800;
	fma.rn.f32 	%f3833, %f3831, %f3825, %f3832;
	fma.rn.f32 	%f3834, %f3833, %f3827, %f3826;
	and.b32  	%r8373, %r21052, 2;
	setp.eq.s32 	%p801, %r8373, 0;
	mov.f32 	%f3835, 0f00000000;
	sub.f32 	%f3836, %f3835, %f3834;
	selp.f32 	%f3837, %f3834, %f3836, %p801;
	neg.f32 	%f3824, %f3837;
	// begin inline asm
	{  cvt.rn.f16.f32 %rs1202, %f3824;}

	// end inline asm
	ld.global.u16 	%rs1210, [%rd1623+96];
	ld.global.u16 	%rs1204, [%rd4331+96];
	// begin inline asm
	{mul.f16 %rs1203,%rs1204,%rs1202;
}
	// end inline asm
	// begin inline asm
	{mul.f16 %rs1206,%rs269,%rs1203;
}
	// end inline asm
	// begin inline asm
	{fma.rn.f16 %rs1209,%rs1210,%rs1201,%rs1206;
}
	// end inline asm
	st.shared.u16 	[%r2761+1568], %rs1209;
	// begin inline asm
	{mul.f16 %rs1213,%rs1204,%rs1201;
}
	// end inline asm
	// begin inline asm
	{fma.rn.f16 %rs1216,%rs1210,%rs1202,%rs1213;
}
	// end inline asm
	st.shared.u16 	[%r2761+9760], %rs1216;
	mul.f64 	%fd316, %fd6, 0d402921FB54442D18;
	div.rn.f64 	%fd317, %fd316, %fd2;
	cvt.rn.f32.f64 	%f1285, %fd317;
	mul.f32 	%f3838, %f1285, 0f3F22F983;
	cvt.rni.s32.f32 	%r21060, %f3838;
	cvt.rn.f32.s32 	%f3839, %r21060;
	fma.rn.f32 	%f3840, %f3839, 0fBFC90FDA, %f1285;
	fma.rn.f32 	%f3841, %f3839, 0fB3A22168, %f3840;
	fma.rn.f32 	%f11785, %f3839, 0fA7C234C5, %f3841;
	abs.f32 	%f1287, %f1285;
	setp.ltu.f32 	%p802, %f1287, 0f47CE4780;
	mov.u32 	%r21056, %r21060;
	mov.f32 	%f11784, %f11785;
	@%p802 bra 	$L__BB0_2858;
	setp.eq.f32 	%p803, %f1287, 0f7F800000;
	@%p803 bra 	$L__BB0_2857;
	mov.b32 	%r4086, %f1285;
	shl.b32 	%r8375, %r4086, 8;
	or.b32  	%r4087, %r8375, -2147483648;
	mov.b64 	%rd10119, 0;
	mov.b32 	%r21053, 0;
	mov.u64 	%rd10117, __cudart_i2opi_f;
	mov.u64 	%rd10118, %rd4;
$L__BB0_2853:
	.pragma "nounroll";
	ld.global.nc.u32 	%r8376, [%rd10117];
	mad.wide.u32 	%rd4457, %r8376, %r4087, %rd10119;
	shr.u64 	%rd10119, %rd4457, 32;
	st.local.u32 	[%rd10118], %rd4457;
	add.s32 	%r21053, %r21053, 1;
	add.s64 	%rd10118, %rd10118, 4;
	add.s64 	%rd10117, %rd10117, 4;
	setp.ne.s32 	%p804, %r21053, 6;
	@%p804 bra 	$L__BB0_2853;
	shr.u32 	%r8377, %r4086, 23;
	st.local.u32 	[%rd4+24], %rd10119;
	and.b32  	%r4090, %r8377, 31;
	and.b32  	%r8378, %r8377, 224;
	add.s32 	%r8379, %r8378, -128;
	shr.u32 	%r8380, %r8379, 5;
	mul.wide.u32 	%rd4458, %r8380, 4;
	sub.s64 	%rd2331, %rd4, %rd4458;
	ld.local.u32 	%r21054, [%rd2331+24];
	ld.local.u32 	%r21055, [%rd2331+20];
	setp.eq.s32 	%p805, %r4090, 0;
	@%p805 bra 	$L__BB0_2856;
	shf.l.wrap.b32 	%r21054, %r21055, %r21054, %r4090;
	ld.local.u32 	%r8381, [%rd2331+16];
	shf.l.wrap.b32 	%r21055, %r8381, %r21055, %r4090;
$L__BB0_2856:
	shr.u32 	%r8382, %r21054, 30;
	shf.l.wrap.b32 	%r8383, %r21055, %r21054, 2;
	shl.b32 	%r8384, %r21055, 2;
	shr.u32 	%r8385, %r8383, 31;
	add.s32 	%r8386, %r8385, %r8382;
	neg.s32 	%r8387, %r8386;
	setp.lt.s32 	%p806, %r4086, 0;
	selp.b32 	%r21056, %r8387, %r8386, %p806;
	xor.b32  	%r8388, %r8383, %r4086;
	shr.s32 	%r8389, %r8383, 31;
	xor.b32  	%r8390, %r8389, %r8383;
	xor.b32  	%r8391, %r8389, %r8384;
	cvt.u64.u32 	%rd4459, %r8390;
	shl.b64 	%rd4460, %rd4459, 32;
	cvt.u64.u32 	%rd4461, %r8391;
	or.b64  	%rd4462, %rd4460, %rd4461;
	cvt.rn.f64.s64 	%fd318, %rd4462;
	mul.f64 	%fd319, %fd318, 0d3BF921FB54442D19;
	cvt.rn.f32.f64 	%f3842, %fd319;
	neg.f32 	%f3843, %f3842;
	setp.lt.s32 	%p807, %r8388, 0;
	selp.f32 	%f11784, %f3843, %f3842, %p807;
	bra.uni 	$L__BB0_2858;
$L__BB0_2857:
	mov.f32 	%f3844, 0f00000000;
	mul.rn.f32 	%f11784, %f1285, %f3844;
	mov.b32 	%r21056, 0;
$L__BB0_2858:
	setp.ltu.f32 	%p808, %f1287, 0f47CE4780;
	add.s32 	%r8393, %r21056, 1;
	mul.rn.f32 	%f3846, %f11784, %f11784;
	and.b32  	%r8394, %r21056, 1;
	setp.eq.b32 	%p809, %r8394, 1;
	selp.f32 	%f3847, %f11784, 0f3F800000, %p809;
	fma.rn.f32 	%f3848, %f3846, %f3847, 0f00000000;
	fma.rn.f32 	%f3849, %f3846, 0f37CBAC00, 0fBAB607ED;
	selp.f32 	%f3850, 0fB94D4153, %f3849, %p809;
	selp.f32 	%f3851, 0f3C0885E4, 0f3D2AAABB, %p809;
	fma.rn.f32 	%f3852, %f3850, %f3846, %f3851;
	selp.f32 	%f3853, 0fBE2AAAA8, 0fBEFFFFFF, %p809;
	fma.rn.f32 	%f3854, %f3852, %f3846, %f3853;
	fma.rn.f32 	%f3855, %f3854, %f3848, %f3847;
	and.b32  	%r8395, %r8393, 2;
	setp.eq.s32 	%p810, %r8395, 0;
	mov.f32 	%f3856, 0f00000000;
	sub.f32 	%f3857, %f3856, %f3855;
	selp.f32 	%f3845, %f3855, %f3857, %p810;
	// begin inline asm
	{  cvt.rn.f16.f32 %rs1220, %f3845;}

	// end inline asm
	@%p808 bra 	$L__BB0_2866;
	setp.eq.f32 	%p811, %f1287, 0f7F800000;
	@%p811 bra 	$L__BB0_2865;
	mov.b32 	%r4099, %f1285;
	shl.b32 	%r8397, %r4099, 8;
	or.b32  	%r4100, %r8397, -2147483648;
	mov.b64 	%rd10122, 0;
	mov.b32 	%r21057, 0;
	mov.u64 	%rd10120, __cudart_i2opi_f;
	mov.u64 	%rd10121, %rd3;
$L__BB0_2861:
	.pragma "nounroll";
	ld.global.nc.u32 	%r8398, [%rd10120];
	mad.wide.u32 	%rd4465, %r8398, %r4100, %rd10122;
	shr.u64 	%rd10122, %rd4465, 32;
	st.local.u32 	[%rd10121], %rd4465;
	add.s32 	%r21057, %r21057, 1;
	add.s64 	%rd10121, %rd10121, 4;
	add.s64 	%rd10120, %rd10120, 4;
	setp.ne.s32 	%p812, %r21057, 6;
	@%p812 bra 	$L__BB0_2861;
	shr.u32 	%r8399, %r4099, 23;
	st.local.u32 	[%rd3+24], %rd10122;
	and.b32  	%r4103, %r8399, 31;
	and.b32  	%r8400, %r8399, 224;
	add.s32 	%r8401, %r8400, -128;
	shr.u32 	%r8402, %r8401, 5;
	mul.wide.u32 	%rd4466, %r8402, 4;
	sub.s64 	%rd2338, %rd3, %rd4466;
	ld.local.u32 	%r21058, [%rd2338+24];
	ld.local.u32 	%r21059, [%rd2338+20];
	setp.eq.s32 	%p813, %r4103, 0;
	@%p813 bra 	$L__BB0_2864;
	shf.l.wrap.b32 	%r21058, %r21059, %r21058, %r4103;
	ld.local.u32 	%r8403, [%rd2338+16];
	shf.l.wrap.b32 	%r21059, %r8403, %r21059, %r4103;
$L__BB0_2864:
	shr.u32 	%r8404, %r21058, 30;
	shf.l.wrap.b32 	%r8405, %r21059, %r21058, 2;
	shl.b32 	%r8406, %r21059, 2;
	shr.u32 	%r8407, %r8405, 31;
	add.s32 	%r8408, %r8407, %r8404;
	neg.s32 	%r8409, %r8408;
	setp.lt.s32 	%p814, %r4099, 0;
	selp.b32 	%r21060, %r8409, %r8408, %p814;
	xor.b32  	%r8410, %r8405, %r4099;
	shr.s32 	%r8411, %r8405, 31;
	xor.b32  	%r8412, %r8411, %r8405;
	xor.b32  	%r8413, %r8411, %r8406;
	cvt.u64.u32 	%rd4467, %r8412;
	shl.b64 	%rd4468, %rd4467, 32;
	cvt.u64.u32 	%rd4469, %r8413;
	or.b64  	%rd4470, %rd4468, %rd4469;
	cvt.rn.f64.s64 	%fd320, %rd4470;
	mul.f64 	%fd321, %fd320, 0d3BF921FB54442D19;
	cvt.rn.f32.f64 	%f3858, %fd321;
	neg.f32 	%f3859, %f3858;
	setp.lt.s32 	%p815, %r8410, 0;
	selp.f32 	%f11785, %f3859, %f3858, %p815;
	bra.uni 	$L__BB0_2866;
$L__BB0_2865:
	mov.f32 	%f3860, 0f00000000;
	mul.rn.f32 	%f11785, %f1285, %f3860;
	mov.b32 	%r21060, 0;
$L__BB0_2866:
	mul.rn.f32 	%f3862, %f11785, %f11785;
	and.b32  	%r8415, %r21060, 1;
	setp.eq.b32 	%p816, %r8415, 1;
	selp.f32 	%f3863, 0f3F800000, %f11785, %p816;
	fma.rn.f32 	%f3864, %f3862, %f3863, 0f00000000;
	fma.rn.f32 	%f3865, %f3862, 0f37CBAC00, 0fBAB607ED;
	selp.f32 	%f3866, %f3865, 0fB94D4153, %p816;
	selp.f32 	%f3867, 0f3D2AAABB, 0f3C0885E4, %p816;
	fma.rn.f32 	%f3868, %f3866, %f3862, %f3867;
	selp.f32 	%f3869, 0fBEFFFFFF, 0fBE2AAAA8, %p816;
	fma.rn.f32 	%f3870, %f3868, %f3862, %f3869;
	fma.rn.f32 	%f3871, %f3870, %f3864, %f3863;
	and.b32  	%r8416, %r21060, 2;
	setp.eq.s32 	%p817, %r8416, 0;
	mov.f32 	%f3872, 0f00000000;
	sub.f32 	%f3873, %f3872, %f3871;
	selp.f32 	%f3874, %f3871, %f3873, %p817;
	neg.f32 	%f3861, %f3874;
	// begin inline asm
	{  cvt.rn.f16.f32 %rs1221, %f3861;}

	// end inline asm
	ld.global.u16 	%rs1229, [%rd4106+96];
	add.s64 	%rd4474, %rd4331, %rd1622;
	ld.global.u16 	%rs1223, [%rd4474+96];
	// begin inline asm
	{mul.f16 %rs1222,%rs1223,%rs1221;
}
	// end inline asm
	// begin inline asm
	{mul.f16 %rs1225,%rs269,%rs1222;
}
	// end inline asm
	// begin inline asm
	{fma.rn.f16 %rs1228,%rs1229,%rs1220,%rs1225;
}
	// end inline asm
	st.shared.u16 	[%r2761+1600], %rs1228;
	// begin inline asm
	{mul.f16 %rs1232,%rs1223,%rs1220;
}
	// end inline asm
	// begin inline asm
	{fma.rn.f16 %rs1235,%rs1229,%rs1221,%rs1232;
}
	// end inline asm
	st.shared.u16 	[%r2761+9792], %rs1235;
	mul.f64 	%fd322, %fd6, 0d4032D97C7F3321D2;
	div.rn.f64 	%fd323, %fd322, %fd2;
	cvt.rn.f32.f64 	%f1294, %fd323;
	mul.f32 	%f3875, %f1294, 0f3F22F983;
	cvt.rni.s32.f32 	%r21068, %f3875;
	cvt.rn.f32.s32 	%f3876, %r21068;
	fma.rn.f32 	%f3877, %f3876, 0fBFC90FDA, %f1294;
	fma.rn.f32 	%f3878, %f3876, 0fB3A22168, %f3877;
	fma.rn.f32 	%f11787, %f3876, 0fA7C234C5, %f3878;
	abs.f32 	%f1296, %f1294;
	setp.ltu.f32 	%p818, %f1296, 0f47CE4780;
	mov.u32 	%r21064, %r21068;
	mov.f32 	%f11786, %f11787;
	@%p818 bra 	$L__BB0_2874;
	setp.eq.f32 	%p819, %f1296, 0f7F800000;
	@%p819 bra 	$L__BB0_2873;
	mov.b32 	%r4113, %f1294;
	shl.b32 	%r8418, %r4113, 8;
	or.b32  	%r4114, %r8418, -2147483648;
	mov.b64 	%rd10125, 0;
	mov.b32 	%r21061, 0;
	mov.u64 	%rd10123, __cudart_i2opi_f;
	mov.u64 	%rd10124, %rd4;
$L__BB0_2869:
	.pragma "nounroll";
	ld.global.nc.u32 	%r8419, [%rd10123];
	mad.wide.u32 	%rd4477, %r8419, %r4114, %rd10125;
	shr.u64 	%rd10125, %rd4477, 32;
	st.local.u32 	[%rd10124], %rd4477;
	add.s32 	%r21061, %r21061, 1;
	add.s64 	%rd10124, %rd10124, 4;
	add.s64 	%rd10123, %rd10123, 4;
	setp.ne.s32 	%p820, %r21061, 6;
	@%p820 bra 	$L__BB0_2869;
	shr.u32 	%r8420, %r4113, 23;
	st.local.u32 	[%rd4+24], %rd10125;
	and.b32  	%r4117, %r8420, 31;
	and.b32  	%r8421, %r8420, 224;
	add.s32 	%r8422, %r8421, -128;
	shr.u32 	%r8423, %r8422, 5;
	mul.wide.u32 	%rd4478, %r8423, 4;
	sub.s64 	%rd2345, %rd4, %rd4478;
	ld.local.u32 	%r21062, [%rd2345+24];
	ld.local.u32 	%r21063, [%rd2345+20];
	setp.eq.s32 	%p821, %r4117, 0;
	@%p821 bra 	$L__BB0_2872;
	shf.l.wrap.b32 	%r21062, %r21063, %r21062, %r4117;
	ld.local.u32 	%r8424, [%rd2345+16];
	shf.l.wrap.b32 	%r21063, %r8424, %r21063, %r4117;
$L__BB0_2872:
	shr.u32 	%r8425, %r21062, 30;
	shf.l.wrap.b32 	%r8426, %r21063, %r21062, 2;
	shl.b32 	%r8427, %r21063, 2;
	shr.u32 	%r8428, %r8426, 31;
	add.s32 	%r8429, %r8428, %r8425;
	neg.s32 	%r8430, %r8429;
	setp.lt.s32 	%p822, %r4113, 0;
	selp.b32 	%r21064, %r8430, %r8429, %p822;
	xor.b32  	%r8431, %r8426, %r4113;
	shr.s32 	%r8432, %r8426, 31;
	xor.b32  	%r8433, %r8432, %r8426;
	xor.b32  	%r8434, %r8432, %r8427;
	cvt.u64.u32 	%rd4479, %r8433;
	shl.b64 	%rd4480, %rd4479, 32;
	cvt.u64.u32 	%rd4481, %r8434;
	or.b64  	%rd4482, %rd4480, %rd4481;
	cvt.rn.f64.s64 	%fd324, %rd4482;
	mul.f64 	%fd325, %fd324, 0d3BF921FB54442D19;
	cvt.rn.f32.f64 	%f3879, %fd325;
	neg.f32 	%f3880, %f3879;
	setp.lt.s32 	%p823, %r8431, 0;
	selp.f32 	%f11786, %f3880, %f3879, %p823;
	bra.uni 	$L__BB0_2874;
$L__BB0_2873:
	mov.f32 	%f3881, 0f00000000;
	mul.rn.f32 	%f11786, %f1294, %f3881;
	mov.b32 	%r21064, 0;
$L__BB0_2874:
	setp.ltu.f32 	%p824, %f1296, 0f47CE4780;
	add.s32 	%r8436, %r21064, 1;
	mul.rn.f32 	%f3883, %f11786, %f11786;
	and.b32  	%r8437, %r21064, 1;
	setp.eq.b32 	%p825, %r8437, 1;
	selp.f32 	%f3884, %f11786, 0f3F800000, %p825;
	fma.rn.f32 	%f3885, %f3883, %f3884, 0f00000000;
	fma.rn.f32 	%f3886, %f3883, 0f37CBAC00, 0fBAB607ED;
	selp.f32 	%f3887, 0fB94D4153, %f3886, %p825;
	selp.f32 	%f3888, 0f3C0885E4, 0f3D2AAABB, %p825;
	fma.rn.f32 	%f3889, %f3887, %f3883, %f3888;
	selp.f32 	%f3890, 0fBE2AAAA8, 0fBEFFFFFF, %p825;
	fma.rn.f32 	%f3891, %f3889, %f3883, %f3890;
	fma.rn.f32 	%f3892, %f3891, %f3885, %f3884;
	and.b32  	%r8438, %r8436, 2;
	setp.eq.s32 	%p826, %r8438, 0;
	mov.f32 	%f3893, 0f00000000;
	sub.f32 	%f3894, %f3893, %f3892;
	selp.f32 	%f3882, %f3892, %f3894, %p826;
	// begin inline asm
	{  cvt.rn.f16.f32 %rs1239, %f3882;}

	// end inline asm
	@%p824 bra 	$L__BB0_2882;
	setp.eq.f32 	%p827, %f1296, 0f7F800000;
	@%p827 bra 	$L__BB0_2881;
	mov.b32 	%r4126, %f1294;
	shl.b32 	%r8440, %r4126, 8;
	or.b32  	%r4127, %r8440, -2147483648;
	mov.b64 	%rd10128, 0;
	mov.b32 	%r21065, 0;
	mov.u64 	%rd10126, __cudart_i2opi_f;
	mov.u64 	%rd10127, %rd3;
$L__BB0_2877:
	.pragma "nounroll";
	ld.global.nc.u32 	%r8441, [%rd10126];
	mad.wide.u32 	%rd4485, %r8441, %r4127, %rd10128;
	shr.u64 	%rd10128, %rd4485, 32;
	st.local.u32 	[%rd10127], %rd4485;
	add.s32 	%r21065, %r21065, 1;
	add.s64 	%rd10127, %rd10127, 4;
	add.s64 	%rd10126, %rd10126, 4;
	setp.ne.s32 	%p828, %r21065, 6;
	@%p828 bra 	$L__BB0_2877;
	shr.u32 	%r8442, %r4126, 23;
	st.local.u32 	[%rd3+24], %rd10128;
	and.b32  	%r4130, %r8442, 31;
	and.b32  	%r8443, %r8442, 224;
	add.s32 	%r8444, %r8443, -128;
	shr.u32 	%r8445, %r8444, 5;
	mul.wide.u32 	%rd4486, %r8445, 4;
	sub.s64 	%rd2352, %rd3, %rd4486;
	ld.local.u32 	%r21066, [%rd2352+24];
	ld.local.u32 	%r21067, [%rd2352+20];
	setp.eq.s32 	%p829, %r4130, 0;
	@%p829 bra 	$L__BB0_2880;
	shf.l.wrap.b32 	%r21066, %r21067, %r21066, %r4130;
	ld.local.u32 	%r8446, [%rd2352+16];
	shf.l.wrap.b32 	%r21067, %r8446, %r21067, %r4130;
$L__BB0_2880:
	shr.u32 	%r8447, %r21066, 30;
	shf.l.wrap.b32 	%r8448, %r21067, %r21066, 2;
	shl.b32 	%r8449, %r21067, 2;
	shr.u32 	%r8450, %r8448, 31;
	add.s32 	%r8451, %r8450, %r8447;
	neg.s32 	%r8452, %r8451;
	setp.lt.s32 	%p830, %r4126, 0;
	selp.b32 	%r21068, %r8452, %r8451, %p830;
	xor.b32  	%r8453, %r8448, %r4126;
	shr.s32 	%r8454, %r8448, 31;
	xor.b32  	%r8455, %r8454, %r8448;
	xor.b32  	%r8456, %r8454, %r8449;
	cvt.u64.u32 	%rd4487, %r8455;
	shl.b64 	%rd4488, %rd4487, 32;
	cvt.u64.u32 	%rd4489, %r8456;
	or.b64  	%rd4490, %rd4488, %rd4489;
	cvt.rn.f64.s64 	%fd326, %rd4490;
	mul.f64 	%fd327, %fd326, 0d3BF921FB54442D19;
	cvt.rn.f32.f64 	%f3895, %fd327;
	neg.f32 	%f3896, %f3895;
	setp.lt.s32 	%p831, %r8453, 0;
	selp.f32 	%f11787, %f3896, %f3895, %p831;
	bra.uni 	$L__BB0_2882;
$L__BB0_2881:
	mov.f32 	%f3897, 0f00000000;
	mul.rn.f32 	%f11787, %f1294, %f3897;
	mov.b32 	%r21068, 0;
$L__BB0_2882:
	mul.rn.f32 	%f3899, %f11787, %f11787;
	and.b32  	%r8458, %r21068, 1;
	setp.eq.b32 	%p832, %r8458, 1;
	selp.f32 	%f3900, 0f3F800000, %f11787, %p832;
	fma.rn.f32 	%f3901, %f3899, %f3900, 0f00000000;
	fma.rn.f32 	%f3902, %f3899, 0f37CBAC00, 0fBAB607ED;
	selp.f32 	%f3903, %f3902, 0fB94D4153, %p832;
	selp.f32 	%f3904, 0f3D2AAABB, 0f3C0885E4, %p832;
	fma.rn.f32 	%f3905, %f3903, %f3899, %f3904;
	selp.f32 	%f3906, 0fBEFFFFFF, 0fBE2AAAA8, %p832;
	fma.rn.f32 	%f3907, %f3905, %f3899, %f3906;
	fma.rn.f32 	%f3908, %f3907, %f3901, %f3900;
	and.b32  	%r8459, %r21068, 2;
	setp.eq.s32 	%p833, %r8459, 0;
	mov.f32 	%f3909, 0f00000000;
	sub.f32 	%f3910, %f3909, %f3908;
	selp.f32 	%f3911, %f3908, %f3910, %p833;
	neg.f32 	%f3898, %f3911;
	// begin inline asm
	{  cvt.rn.f16.f32 %rs1240, %f3898;}

	// end inline asm
	add.s64 	%rd4493, %rd4106, %rd1622;
	ld.global.u16 	%rs1248, [%rd4493+96];
	add.s64 	%rd4494, %rd1607, %rd1622;
	add.s64 	%rd4495, %rd4494, %rd1622;
	add.s64 	%rd4496, %rd4495, %rd1622;
	ld.global.u16 	%rs1242, [%rd4496+96];
	// begin inline asm
	{mul.f16 %rs1241,%rs1242,%rs1240;
}
	// end inline asm
	// begin inline asm
	{mul.f16 %rs1244,%rs269,%rs1241;
}
	// end inline asm
	// begin inline asm
	{fma.rn.f16 %rs1247,%rs1248,%rs1239,%rs1244;
}
	// end inline asm
	st.shared.u16 	[%r2761+1632], %rs1247;
	// begin inline asm
	{mul.f16 %rs1251,%rs1242,%rs1239;
}
	// end inline asm
	// begin inline asm
	{fma.rn.f16 %rs1254,%rs1248,%rs1240,%rs1251;
}
	// end inline asm
	st.shared.u16 	[%r2761+9824], %rs1254;
	mul.f64 	%fd328, %fd6, 0d403921FB54442D18;
	div.rn.f64 	%fd329, %fd328, %fd2;
	cvt.rn.f32.f64 	%f1303, %fd329;
	mul.f32 	%f3912, %f1303, 0f3F22F983;
	cvt.rni.s32.f32 	%r21076, %f3912;
	cvt.rn.f32.s32 	%f3913, %r21076;
	fma.rn.f32 	%f3914, %f3913, 0fBFC90FDA, %f1303;
	fma.rn.f32 	%f3915, %f3913, 0fB3A22168, %f3914;
	fma.rn.f32 	%f11789, %f3913, 0fA7C234C5, %f3915;
	abs.f32 	%f1305, %f1303;
	setp.ltu.f32 	%p834, %f1305, 0f47CE4780;
	mov.u32 	%r21072, %r21076;
	mov.f32 	%f11788, %f11789;
	@%p834 bra 	$L__BB0_2890;
	setp.eq.f32 	%p835, %f1305, 0f7F800000;
	@%p835 bra 	$L__BB0_2889;
	mov.b32 	%r4140, %f1303;
	shl.b32 	%r8461, %r4140, 8;
	or.b32  	%r4141, %r8461, -2147483648;
	mov.b64 	%rd10131, 0;
	mov.b32 	%r21069, 0;
	mov.u64 	%rd10129, __cudart_i2opi_f;
	mov.u64 	%rd10130, %rd4;
$L__BB0_2885:
	.pragma "nounroll";
	ld.global.nc.u32 	%r8462, [%rd10129];
	mad.wide.u32 	%rd4499, %r8462, %r4141, %rd10131;
	shr.u64 	%rd10131, %rd4499, 32;
	st.local.u32 	[%rd10130], %rd4499;
	add.s32 	%r21069, %r21069, 1;
	add.s64 	%rd10130, %rd10130, 4;
	add.s64 	%rd10129, %rd10129, 4;
	setp.ne.s32 	%p836, %r21069, 6;
	@%p836 bra 	$L__BB0_2885;
	shr.u32 	%r8463, %r4140, 23;
	st.local.u32 	[%rd4+24], %rd10131;
	and.b32  	%r4144, %r8463, 31;
	and.b32  	%r8464, %r8463, 224;
	add.s32 	%r8465, %r8464, -128;
	shr.u32 	%r8466, %r8465, 5;
	mul.wide.u32 	%rd4500, %r8466, 4;
	sub.s64 	%rd2359, %rd4, %rd4500;
	ld.local.u32 	%r21070, [%rd2359+24];
	ld.local.u32 	%r21071, [%rd2359+20];
	setp.eq.s32 	%p837, %r4144, 0;
	@%p837 bra 	$L__BB0_2888;
	shf.l.wrap.b32 	%r21070, %r21071, %r21070, %r4144;
	ld.local.u32 	%r8467, [%rd2359+16];
	shf.l.wrap.b32 	%r21071, %r8467, %r21071, %r4144;
$L__BB0_2888:
	shr.u32 	%r8468, %r21070, 30;
	shf.l.wrap.b32 	%r8469, %r21071, %r21070, 2;
	shl.b32 	%r8470, %r21071, 2;
	shr.u32 	%r8471, %r8469, 31;
	add.s32 	%r8472, %r8471, %r8468;
	neg.s32 	%r8473, %r8472;
	setp.lt.s32 	%p838, %r4140, 0;
	selp.b32 	%r21072, %r8473, %r8472, %p838;
	xor.b32  	%r8474, %r8469, %r4140;
	shr.s32 	%r8475, %r8469, 31;
	xor.b32  	%r8476, %r8475, %r8469;
	xor.b32  	%r8477, %r8475, %r8470;
	cvt.u64.u32 	%rd4501, %r8476;
	shl.b64 	%rd4502, %rd4501, 32;
	cvt.u64.u32 	%rd4503, %r8477;
	or.b64  	%rd4504, %rd4502, %rd4503;
	cvt.rn.f64.s64 	%fd330, %rd4504;
	mul.f64 	%fd331, %fd330, 0d3BF921FB54442D19;
	cvt.rn.f32.f64 	%f3916, %fd331;
	neg.f32 	%f3917, %f3916;
	setp.lt.s32 	%p839, %r8474, 0;
	selp.f32 	%f11788, %f3917, %f3916, %p839;
	bra.uni 	$L__BB0_2890;
$L__BB0_2889:
	mov.f32 	%f3918, 0f00000000;
	mul.rn.f32 	%f11788, %f1303, %f3918;
	mov.b32 	%r21072, 0;
$L__BB0_2890:
	setp.ltu.f32 	%p840, %f1305, 0f47CE4780;
	add.s32 	%r8479, %r21072, 1;
	mul.rn.f32 	%f3920, %f11788, %f11788;
	and.b32  	%r8480, %r21072, 1;
	setp.eq.b32 	%p841, %r8480, 1;
	selp.f32 	%f3921, %f11788, 0f3F800000, %p841;
	fma.rn.f32 	%f3922, %f3920, %f3921, 0f00000000;
	fma.rn.f32 	%f3923, %f3920, 0f37CBAC00, 0fBAB607ED;
	selp.f32 	%f3924, 0fB94D4153, %f3923, %p841;
	selp.f32 	%f3925, 0f3C0885E4, 0f3D2AAABB, %p841;
	fma.rn.f32 	%f3926, %f3924, %f3920, %f3925;
	selp.f32 	%f3927, 0fBE2AAAA8, 0fBEFFFFFF, %p841;
	fma.rn.f32 	%f3928, %f3926, %f3920, %f3927;
	fma.rn.f32 	%f3929, %f3928, %f3922, %f3921;
	and.b32  	%r8481, %r8479, 2;
	setp.eq.s32 	%p842, %r8481, 0;
	mov.f32 	%f3930, 0f00000000;
	sub.f32 	%f3931, %f3930, %f3929;
	selp.f32 	%f3919, %f3929, %f3931, %p842;
	// begin inline asm
	{  cvt.rn.f16.f32 %rs1258, %f3919;}

	// end inline asm
	@%p840 bra 	$L__BB0_2898;
	setp.eq.f32 	%p843, %f1305, 0f7F800000;
	@%p843 bra 	$L__BB0_2897;
	mov.b32 	%r4153, %f1303;
	shl.b32 	%r8483, %r4153, 8;
	or.b32  	%r4154, %r8483, -2147483648;
	mov.b64 	%rd10134, 0;
	mov.b32 	%r21073, 0;
	mov.u64 	%rd10132, __cudart_i2opi_f;
	mov.u64 	%rd10133, %rd3;
$L__BB0_2893:
	.pragma "nounroll";
	ld.global.nc.u32 	%r8484, [%rd10132];
	mad.wide.u32 	%rd4507, %r8484, %r4154, %rd10134;
	shr.u64 	%rd10134, %rd4507, 32;
	st.local.u32 	[%rd10133], %rd4507;
	add.s32 	%r21073, %r21073, 1;
	add.s64 	%rd10133, %rd10133, 4;
	add.s64 	%rd10132, %rd10132, 4;
	setp.ne.s32 	%p844, %r21073, 6;
	@%p844 bra 	$L__BB0_2893;
	shr.u32 	%r8485, %r4153, 23;
	st.local.u32 	[%rd3+24], %rd10134;
	and.b32  	%r4157, %r8485, 31;
	and.b32  	%r8486, %r8485, 224;
	add.s32 	%r8487, %r8486, -128;
	shr.u32 	%r8488, %r8487, 5;
	mul.wide.u32 	%rd4508, %r8488, 4;
	sub.s64 	%rd2366, %rd3, %rd4508;
	ld.local.u32 	%r21074, [%rd2366+24];
	ld.local.u32 	%r21075, [%rd2366+20];
	setp.eq.s32 	%p845, %r4157, 0;
	@%p845 bra 	$L__BB0_2896;
	shf.l.wrap.b32 	%r21074, %r21075, %r21074, %r4157;
	ld.local.u32 	%r8489, [%rd2366+16];
	shf.l.wrap.b32 	%r21075, %r8489, %r21075, %r4157;
$L__BB0_2896:
	shr.u32 	%r8490, %r21074, 30;
	shf.l.wrap.b32 	%r8491, %r21075, %r21074, 2;
	shl.b32 	%r8492, %r21075, 2;
	shr.u32 	%r8493, %r8491, 31;
	add.s32 	%r8494, %r8493, %r8490;
	neg.s32 	%r8495, %r8494;
	setp.lt.s32 	%p846, %r4153, 0;
	selp.b32 	%r21076, %r8495, %r8494, %p846;
	xor.b32  	%r8496, %r8491, %r4153;
	shr.s32 	%r8497, %r8491, 31;
	xor.b32  	%r8498, %r8497, %r8491;
	xor.b32  	%r8499, %r8497, %r8492;
	cvt.u64.u32 	%rd4509, %r8498;
	shl.b64 	%rd4510, %rd4509, 32;
	cvt.u64.u32 	%rd4511, %r8499;
	or.b64  	%rd4512, %rd4510, %rd4511;
	cvt.rn.f64.s64 	%fd332, %rd4512;
	mul.f64 	%fd333, %fd332, 0d3BF921FB54442D19;
	cvt.rn.f32.f64 	%f3932, %fd333;
	neg.f32 	%f3933, %f3932;
	setp.lt.s32 	%p847, %r8496, 0;
	selp.f32 	%f11789, %f3933, %f3932, %p847;
	bra.uni 	$L__BB0_2898;
$L__BB0_2897:
	mov.f32 	%f3934, 0f00000000;
	mul.rn.f32 	%f11789, %f1303, %f3934;
	mov.b32 	%r21076, 0;
$L__BB0_2898:
	mul.rn.f32 	%f3936, %f11789, %f11789;
	and.b32  	%r8501, %r21076, 1;
	setp.eq.b32 	%p848, %r8501, 1;
	selp.f32 	%f3937, 0f3F800000, %f11789, %p848;
	fma.rn.f32 	%f3938, %f3936, %f3937, 0f00000000;
	fma.rn.f32 	%f3939, %f3936, 0f37CBAC00, 0fBAB607ED;
	selp.f32 	%f3940, %f3939, 0fB94D4153, %p848;
	selp.f32 	%f3941, 0f3D2AAABB, 0f3C0885E4, %p848;
	fma.rn.f32 	%f3942, %f3940, %f3936, %f3941;
	selp.f32 	%f3943, 0fBEFFFFFF, 0fBE2AAAA8, %p848;
	fma.rn.f32 	%f3944, %f3942, %f3936, %f3943;
	fma.rn.f32 	%f3945, %f3944, %f3938, %f3937;
	and.b32  	%r8502, %r21076, 2;
	setp.eq.s32 	%p849, %r8502, 0;
	mov.f32 	%f3946, 0f00000000;
	sub.f32 	%f3947, %f3946, %f3945;
	selp.f32 	%f3948, %f3945, %f3947, %p849;
	neg.f32 	%f3935, %f3948;
	// begin inline asm
	{  cvt.rn.f16.f32 %rs1259, %f3935;}

	// end inline asm
	add.s64 	%rd4516, %rd4493, %rd1622;
	ld.global.u16 	%rs1267, [%rd4516+96];
	add.s64 	%rd4520, %rd4496, %rd1622;
	ld.global.u16 	%rs1261, [%rd4520+96];
	// begin inline asm
	{mul.f16 %rs1260,%rs1261,%rs1259;
}
	// end inline asm
	// begin inline asm
	{mul.f16 %rs1263,%rs269,%rs1260;
}
	// end inline asm
	// begin inline asm
	{fma.rn.f16 %rs1266,%rs1267,%rs1258,%rs1263;
}
	// end inline asm
	st.shared.u16 	[%r2761+1664], %rs1266;
	// begin inline asm
	{mul.f16 %rs1270,%rs1261,%rs1258;
}
	// end inline asm
	// begin inline asm
	{fma.rn.f16 %rs1273,%rs1267,%rs1259,%rs1270;
}
	// end inline asm
	st.shared.u16 	[%r2761+9856], %rs1273;
	mul.f64 	%fd334, %fd6, 0d403F6A7A2955385E;
	div.rn.f64 	%fd335, %fd334, %fd2;
	cvt.rn.f32.f64 	%f1312, %fd335;
	mul.f32 	%f3949, %f1312, 0f3F22F983;
	cvt.rni.s32.f32 	%r21084, %f3949;
	cvt.rn.f32.s32 	%f3950, %r21084;
	fma.rn.f32 	%f3951, %f3950, 0fBFC90FDA, %f1312;
	fma.rn.f32 	%f3952, %f3950, 0fB3A22168, %f3951;
	fma.rn.f32 	%f11791, %f3950, 0fA7C234C5, %f3952;
	abs.f32 	%f1314, %f1312;
	setp.ltu.f32 	%p850, %f1314, 0f47CE4780;
	mov.u32 	%r21080, %r21084;
	mov.f32 	%f11790, %f11791;
	@%p850 bra 	$L__BB0_2906;
	setp.eq.f32 	%p851, %f1314, 0f7F800000;
	@%p851 bra 	$L__BB0_2905;
	mov.b32 	%r4167, %f1312;
	shl.b32 	%r8504, %r4167, 8;
	or.b32  	%r4168, %r8504, -2147483648;
	mov.b64 	%rd10137, 0;
	mov.b32 	%r21077, 0;
	mov.u64 	%rd10135, __cudart_i2opi_f;
	mov.u64 	%rd10136, %rd4;
$L__BB0_2901:
	.pragma "nounroll";
	ld.global.nc.u32 	%r8505, [%rd10135];
	mad.wide.u32 	%rd4523, %r8505, %r4168, %rd10137;
	shr.u64 	%rd10137, %rd4523, 32;
	st.local.u32 	[%rd10136], %rd4523;
	add.s32 	%r21077, %r21077, 1;
	add.s64 	%rd10136, %rd10136, 4;
	add.s64 	%rd10135, %rd10135, 4;
	setp.ne.s32 	%p852, %r21077, 6;
	@%p852 bra 	$L__BB0_2901;
	shr.u32 	%r8506, %r4167, 23;
	st.local.u32 	[%rd4+24], %rd10137;
	and.b32  	%r4171, %r8506, 31;
	and.b32  	%r8507, %r8506, 224;
	add.s32 	%r8508, %r8507, -128;
	shr.u32 	%r8509, %r8508, 5;
	mul.wide.u32 	%rd4524, %r8509, 4;
	sub.s64 	%rd2373, %rd4, %rd4524;
	ld.local.u32 	%r21078, [%rd2373+24];
	ld.local.u32 	%r21079, [%rd2373+20];
	setp.eq.s32 	%p853, %r4171, 0;
	@%p853 bra 	$L__BB0_2904;
	shf.l.wrap.b32 	%r21078, %r21079, %r21078, %r4171;
	ld.local.u32 	%r8510, [%rd2373+16];
	shf.l.wrap.b32 	%r21079, %r8510, %r21079, %r4171;
$L__BB0_2904:
	shr.u32 	%r8511, %r21078, 30;
	shf.l.wrap.b32 	%r8512, %r21079, %r21078, 2;
	shl.b32 	%r8513, %r21079, 2;
	shr.u32 	%r8514, %r8512, 31;
	add.s32 	%r8515, %r8514, %r8511;
	neg.s32 	%r8516, %r8515;
	setp.lt.s32 	%p854, %r4167, 0;
	selp.b32 	%r21080, %r8516, %r8515, %p854;
	xor.b32  	%r8517, %r8512, %r4167;
	shr.s32 	%r8518, %r8512, 31;
	xor.b32  	%r8519, %r8518, %r8512;
	xor.b32  	%r8520, %r8518, %r8513;
	cvt.u64.u32 	%rd4525, %r8519;
	shl.b64 	%rd4526, %rd4525, 32;
	cvt.u64.u32 	%rd4527, %r8520;
	or.b64  	%rd4528, %rd4526, %rd4527;
	cvt.rn.f64.s64 	%fd336, %rd4528;
	mul.f64 	%fd337, %fd336, 0d3BF921FB54442D19;
	cvt.rn.f32.f64 	%f3953, %fd337;
	neg.f32 	%f3954, %f3953;
	setp.lt.s32 	%p855, %r8517, 0;
	selp.f32 	%f11790, %f3954, %f3953, %p855;
	bra.uni 	$L__BB0_2906;
$L__BB0_2905:
	mov.f32 	%f3955, 0f00000000;
	mul.rn.f32 	%f11790, %f1312, %f3955;
	mov.b32 	%r21080, 0;
$L__BB0_2906:
	setp.ltu.f32 	%p856, %f1314, 0f47CE4780;
	add.s32 	%r8522, %r21080, 1;
	mul.rn.f32 	%f3957, %f11790, %f11790;
	and.b32  	%r8523, %r21080, 1;
	setp.eq.b32 	%p857, %r8523, 1;
	selp.f32 	%f3958, %f11790, 0f3F800000, %p857;
	fma.rn.f32 	%f3959, %f3957, %f3958, 0f00000000;
	fma.rn.f32 	%f3960, %f3957, 0f37CBAC00, 0fBAB607ED;
	selp.f32 	%f3961, 0fB94D4153, %f3960, %p857;
	selp.f32 	%f3962, 0f3C0885E4, 0f3D2AAABB, %p857;
	fma.rn.f32 	%f3963, %f3961, %f3957, %f3962;
	selp.f32 	%f3964, 0fBE2AAAA8, 0fBEFFFFFF, %p857;
	fma.rn.f32 	%f3965, %f3963, %f3957, %f3964;
	fma.rn.f32 	%f3966, %f3965, %f3959, %f3958;
	and.b32  	%r8524, %r8522, 2;
	setp.eq.s32 	%p858, %r8524, 0;
	mov.f32 	%f3967, 0f00000000;
	sub.f32 	%f3968, %f3967, %f3966;
	selp.f32 	%f3956, %f3966, %f3968, %p858;
	// begin inline asm
	{  cvt.rn.f16.f32 %rs1277, %f3956;}

	// end inline asm
	@%p856 bra 	$L__BB0_2914;
	setp.eq.f32 	%p859, %f1314, 0f7F800000;
	@%p859 bra 	$L__BB0_2913;
	mov.b32 	%r4180, %f1312;
	shl.b32 	%r8526, %r4180, 8;
	or.b32  	%r4181, %r8526, -2147483648;
	mov.b64 	%rd10140, 0;
	mov.b32 	%r21081, 0;
	mov.u64 	%rd10138, __cudart_i2opi_f;
	mov.u64 	%rd10139, %rd3;
$L__BB0_2909:
	.pragma "nounroll";
	ld.global.nc.u32 	%r8527, [%rd10138];
	mad.wide.u32 	%rd4531, %r8527, %r4181, %rd10140;
	shr.u64 	%rd10140, %rd4531, 32;
	st.local.u32 	[%rd10139], %rd4531;
	add.s32 	%r21081, %r21081, 1;
	add.s64 	%rd10139, %rd10139, 4;
	add.s64 	%rd10138, %rd10138, 4;
	setp.ne.s32 	%p860, %r21081, 6;
	@%p860 bra 	$L__BB0_2909;
	shr.u32 	%r8528, %r4180, 23;
	st.local.u32 	[%rd3+24], %rd10140;
	and.b32  	%r4184, %r8528, 31;
	and.b32  	%r8529, %r8528, 224;
	add.s32 	%r8530, %r8529, -128;
	shr.u32 	%r8531, %r8530, 5;
	mul.wide.u32 	%rd4532, %r8531, 4;
	sub.s64 	%rd2380, %rd3, %rd4532;
	ld.local.u32 	%r21082, [%rd2380+24];
	ld.local.u32 	%r21083, [%rd2380+20];
	setp.eq.s32 	%p861, %r4184, 0;
	@%p861 bra 	$L__BB0_2912;
	shf.l.wrap.b32 	%r21082, %r21083, %r21082, %r4184;
	ld.local.u32 	%r8532, [%rd2380+16];
	shf.l.wrap.b32 	%r21083, %r8532, %r21083, %r4184;
$L__BB0_2912:
	shr.u32 	%r8533, %r21082, 30;
	shf.l.wrap.b32 	%r8534, %r21083, %r21082, 2;
	shl.b32 	%r8535, %r21083, 2;
	shr.u32 	%r8536, %r8534, 31;
	add.s32 	%r8537, %r8536, %r8533;
	neg.s32 	%r8538, %r8537;
	setp.lt.s32 	%p862, %r4180, 0;
	selp.b32 	%r21084, %r8538, %r8537, %p862;
	xor.b32  	%r8539, %r8534, %r4180;
	shr.s32 	%r8540, %r8534, 31;
	xor.b32  	%r8541, %r8540, %r8534;
	xor.b32  	%r8542, %r8540, %r8535;
	cvt.u64.u32 	%rd4533, %r8541;
	shl.b64 	%rd4534, %rd4533, 32;
	cvt.u64.u32 	%rd4535, %r8542;
	or.b64  	%rd4536, %rd4534, %rd4535;
	cvt.rn.f64.s64 	%fd338, %rd4536;
	mul.f64 	%fd339, %fd338, 0d3BF921FB54442D19;
	cvt.rn.f32.f64 	%f3969, %fd339;
	neg.f32 	%f3970, %f3969;
	setp.lt.s32 	%p863, %r8539, 0;
	selp.f32 	%f11791, %f3970, %f3969, %p863;
	bra.uni 	$L__BB0_2914;
$L__BB0_2913:
	mov.f32 	%f3971, 0f00000000;
	mul.rn.f32 	%f11791, %f1312, %f3971;
	mov.b32 	%r21084, 0;
$L__BB0_2914:
	mul.rn.f32 	%f3973, %f11791, %f11791;
	and.b32  	%r8544, %r21084, 1;
	setp.eq.b32 	%p864, %r8544, 1;
	selp.f32 	%f3974, 0f3F800000, %f11791, %p864;
	fma.rn.f32 	%f3975, %f3973, %f3974, 0f00000000;
	fma.rn.f32 	%f3976, %f3973, 0f37CBAC00, 0fBAB607ED;
	selp.f32 	%f3977, %f3976, 0fB94D4153, %p864;
	selp.f32 	%f3978, 0f3D2AAABB, 0f3C0885E4, %p864;
	fma.rn.f32 	%f3979, %f3977, %f3973, %f3978;
	selp.f32 	%f3980, 0fBEFFFFFF, 0fBE2AAAA8, %p864;
	fma.rn.f32 	%f3981, %f3979, %f3973, %f3980;
	fma.rn.f32 	%f3982, %f3981, %f3975, %f3974;
	and.b32  	%r8545, %r21084, 2;
	setp.eq.s32 	%p865, %r8545, 0;
	mov.f32 	%f3983, 0f00000000;
	sub.f32 	%f3984, %f3983, %f3982;
	selp.f32 	%f3985, %f3982, %f3984, %p865;
	neg.f32 	%f3972, %f3985;
	// begin inline asm
	{  cvt.rn.f16.f32 %rs1278, %f3972;}

	// end inline asm
	add.s64 	%rd4541, %rd4516, %rd1622;
	ld.global.u16 	%rs1286, [%rd4541+96];
	add.s64 	%rd4542, %rd1607, %rd1622;
	add.s64 	%rd4543, %rd4542, %rd1622;
	add.s64 	%rd4544, %rd4543, %rd1622;
	add.s64 	%rd4545, %rd4544, %rd1622;
	add.s64 	%rd4546, %rd4545, %rd1622;
	ld.global.u16 	%rs1280, [%rd4546+96];
	// begin inline asm
	{mul.f16 %rs1279,%rs1280,%rs1278;
}
	// end inline asm
	// begin inline asm
	{mul.f16 %rs1282,%rs269,%rs1279;
}
	// end inline asm
	// begin inline asm
	{fma.rn.f16 %rs1285,%rs1286,%rs1277,%rs1282;
}
	// end inline asm
	st.shared.u16 	[%r2761+1696], %rs1285;
	// begin inline asm
	{mul.f16 %rs1289,%rs1280,%rs1277;
}
	// end inline asm
	// begin inline asm
	{fma.rn.f16 %rs1292,%rs1286,%rs1278,%rs1289;
}
	// end inline asm
	st.shared.u16 	[%r2761+9888], %rs1292;
	mul.f64 	%fd340, %fd6, 0d4042D97C7F3321D2;
	div.rn.f64 	%fd341, %fd340, %fd2;
	cvt.rn.f32.f64 	%f1321, %fd341;
	mul.f32 	%f3986, %f1321, 0f3F22F983;
	cvt.rni.s32.f32 	%r21092, %f3986;
	cvt.rn.f32.s32 	%f3987, %r21092;
	fma.rn.f32 	%f3988, %f3987, 0fBFC90FDA, %f1321;
	fma.rn.f32 	%f3989, %f3987, 0fB3A22168, %f3988;
	fma.rn.f32 	%f11793, %f3987, 0fA7C234C5, %f3989;
	abs.f32 	%f1323, %f1321;
	setp.ltu.f32 	%p866, %f1323, 0f47CE4780;
	mov.u32 	%r21088, %r21092;
	mov.f32 	%f11792, %f11793;
	@%p866 bra 	$L__BB0_2922;
	setp.eq.f32 	%p867, %f1323, 0f7F800000;
	@%p867 bra 	$L__BB0_2921;
	mov.b32 	%r4194, %f1321;
	shl.b32 	%r8547, %r4194, 8;
	or.b32  	%r4195, %r8547, -2147483648;
	mov.b64 	%rd10143, 0;
	mov.b32 	%r21085, 0;
	mov.u64 	%rd10141, __cudart_i2opi_f;
	mov.u64 	%rd10142, %rd4;
$L__BB0_2917:
	.pragma "nounroll";
	ld.global.nc.u32 	%r8548, [%rd10141];
	mad.wide.u32 	%rd4549, %r8548, %r4195, %rd10143;
	shr.u64 	%rd10143, %rd4549, 32;
	st.local.u32 	[%rd10142], %rd4549;
	add.s32 	%r21085, %r21085, 1;
	add.s64 	%rd10142, %rd10142, 4;
	add.s64 	%rd10141, %rd10141, 4;
	setp.ne.s32 	%p868, %r21085, 6;
	@%p868 bra 	$L__BB0_2917;
	shr.u32 	%r8549, %r4194, 23;
	st.local.u32 	[%rd4+24], %rd10143;
	and.b32  	%r4198, %r8549, 31;
	and.b32  	%r8550, %r8549, 224;
	add.s32 	%r8551, %r8550, -128;
	shr.u32 	%r8552, %r8551, 5;
	mul.wide.u32 	%rd4550, %r8552, 4;
	sub.s64 	%rd2387, %rd4, %rd4550;
	ld.local.u32 	%r21086, [%rd2387+24];
	ld.local.u32 	%r21087, [%rd2387+20];
	setp.eq.s32 	%p869, %r4198, 0;
	@%p869 bra 	$L__BB0_2920;
	shf.l.wrap.b32 	%r21086, %r21087, %r21086, %r4198;
	ld.local.u32 	%r8553, [%rd2387+16];
	shf.l.wrap.b32 	%r21087, %r8553, %r21087, %r4198;
$L__BB0_2920:
	shr.u32 	%r8554, %r21086, 30;
	shf.l.wrap.b32 	%r8555, %r21087, %r21086, 2;
	shl.b32 	%r8556, %r21087, 2;
	shr.u32 	%r8557, %r8555, 31;
	add.s32 	%r8558, %r8557, %r8554;
	neg.s32 	%r8559, %r8558;
	setp.lt.s32 	%p870, %r4194, 0;
	selp.b32 	%r21088, %r8559, %r8558, %p870;
	xor.b32  	%r8560, %r8555, %r4194;
	shr.s32 	%r8561, %r8555, 31;
	xor.b32  	%r8562, %r8561, %r8555;
	xor.b32  	%r8563, %r8561, %r8556;
	cvt.u64.u32 	%rd4551, %r8562;
	shl.b64 	%rd4552, %rd4551, 32;
	cvt.u64.u32 	%rd4553, %r8563;
	or.b64  	%rd4554, %rd4552, %rd4553;
	cvt.rn.f64.s64 	%fd342, %rd4554;
	mul.f64 	%fd343, %fd342, 0d3BF921FB54442D19;
	cvt.rn.f32.f64 	%f3990, %fd343;
	neg.f32 	%f3991, %f3990;
	setp.lt.s32 	%p871, %r8560, 0;
	selp.f32 	%f11792, %f3991, %f3990, %p871;
	bra.uni 	$L__BB0_2922;
$L__BB0_2921:
	mov.f32 	%f3992, 0f00000000;
	mul.rn.f32 	%f11792, %f1321, %f3992;
	mov.b32 	%r21088, 0;
$L__BB0_2922:
	setp.ltu.f32 	%p872, %f1323, 0f47CE4780;
	add.s32 	%r8565, %r21088, 1;
	mul.rn.f32 	%f3994, %f11792, %f11792;
	and.b32  	%r8566, %r21088, 1;
	setp.eq.b32 	%p873, %r8566, 1;
	selp.f32 	%f3995, %f11792, 0f3F800000, %p873;
	fma.rn.f32 	%f3996, %f3994, %f3995, 0f00000000;
	fma.rn.f32 	%f3997, %f3994, 0f37CBAC00, 0fBAB607ED;
	selp.f32 	%f3998, 0fB94D4153, %f3997, %p873;
	selp.f32 	%f3999, 0f3C0885E4, 0f3D2AAABB, %p873;
	fma.rn.f32 	%f4000, %f3998, %f3994, %f3999;
	selp.f32 	%f4001, 0fBE2AAAA8, 0fBEFFFFFF, %p873;
	fma.rn.f32 	%f4002, %f4000, %f3994, %f4001;
	fma.rn.f32 	%f4003, %f4002, %f3996, %f3995;
	and.b32  	%r8567, %r8565, 2;
	setp.eq.s32 	%p874, %r8567, 0;
	mov.f32 	%f4004, 0f00000000;
	sub.f32 	%f4005, %f4004, %f4003;
	selp.f32 	%f3993, %f4003, %f4005, %p874;
	// begin inline asm
	{  cvt.rn.f16.f32 %rs1296, %f3993;}

	// end inline asm
	@%p872 bra 	$L__BB0_2930;
	setp.eq.f32 	%p875, %f1323, 0f7F800000;
	@%p875 bra 	$L__BB0_2929;
	mov.b32 	%r4207, %f1321;
	shl.b32 	%r8569, %r4207, 8;
	or.b32  	%r4208, %r8569, -2147483648;
	mov.b64 	%rd10146, 0;
	mov.b32 	%r21089, 0;
	mov.u64 	%rd10144, __cudart_i2opi_f;
	mov.u64 	%rd10145, %rd3;
$L__BB0_2925:
	.pragma "nounroll";
	ld.global.nc.u32 	%r8570, [%rd10144];
	mad.wide.u32 	%rd4557, %r8570, %r4208, %rd10146;
	shr.u64 	%rd10146, %rd4557, 32;
	st.local.u32 	[%rd10145], %rd4557;
	add.s32 	%r21089, %r21089, 1;
	add.s64 	%rd10145, %rd10145, 4;
	add.s64 	%rd10144, %rd10144, 4;
	setp.ne.s32 	%p876, %r21089, 6;
	@%p876 bra 	$L__BB0_2925;
	shr.u32 	%r8571, %r4207, 23;
	st.local.u32 	[%rd3+24], %rd10146;
	and.b32  	%r4211, %r8571, 31;
	and.b32  	%r8572, %r8571, 224;
	add.s32 	%r8573, %r8572, -128;
	shr.u32 	%r8574, %r8573, 5;
	mul.wide.u32 	%rd4558, %r8574, 4;
	sub.s64 	%rd2394, %rd3, %rd4558;
	ld.local.u32 	%r21090, [%rd2394+24];
	ld.local.u32 	%r21091, [%rd2394+20];
	setp.eq.s32 	%p877, %r4211, 0;
	@%p877 bra 	$L__BB0_2928;
	shf.l.wrap.b32 	%r21090, %r21091, %r21090, %r4211;
	ld.local.u32 	%r8575, [%rd2394+16];
	shf.l.wrap.b32 	%r21091, %r8575, %r21091, %r4211;
$L__BB0_2928:
	shr.u32 	%r8576, %r21090, 30;
	shf.l.wrap.b32 	%r8577, %r21091, %r21090, 2;
	shl.b32 	%r8578, %r21091, 2;
	shr.u32 	%r8579, %r8577, 31;
	add.s32 	%r8580, %r8579, %r8576;
	neg.s32 	%r8581, %r8580;
	setp.lt.s32 	%p878, %r4207, 0;
	selp.b32 	%r21092, %r8581, %r8580, %p878;
	xor.b32  	%r8582, %r8577, %r4207;
	shr.s32 	%r8583, %r8577, 31;
	xor.b32  	%r8584, %r8583, %r8577;
	xor.b32  	%r8585, %r8583, %r8578;
	cvt.u64.u32 	%rd4559, %r8584;
	shl.b64 	%rd4560, %rd4559, 32;
	cvt.u64.u32 	%rd4561, %r8585;
	or.b64  	%rd4562, %rd4560, %rd4561;
	cvt.rn.f64.s64 	%fd344, %rd4562;
	mul.f64 	%fd345, %fd344, 0d3BF921FB54442D19;
	cvt.rn.f32.f64 	%f4006, %fd345;
	neg.f32 	%f4007, %f4006;
	setp.lt.s32 	%p879, %r8582, 0;
	selp.f32 	%f11793, %f4007, %f4006, %p879;
	bra.uni 	$L__BB0_2930;
$L__BB0_2929:
	mov.f32 	%f4008, 0f00000000;
	mul.rn.f32 	%f11793, %f1321, %f4008;
	mov.b32 	%r21092, 0;
$L__BB0_2930:
	mul.rn.f32 	%f4010, %f11793, %f11793;
	and.b32  	%r8587, %r21092, 1;
	setp.eq.b32 	%p880, %r8587, 1;
	selp.f32 	%f4011, 0f3F800000, %f11793, %p880;
	fma.rn.f32 	%f4012, %f4010, %f4011, 0f00000000;
	fma.rn.f32 	%f4013, %f4010, 0f37CBAC00, 0fBAB607ED;
	selp.f32 	%f4014, %f4013, 0fB94D4153, %p880;
	selp.f32 	%f4015, 0f3D2AAABB, 0f3C0885E4, %p880;
	fma.rn.f32 	%f4016, %f4014, %f4010, %f4015;
	selp.f32 	%f4017, 0fBEFFFFFF, 0fBE2AAAA8, %p880;
	fma.rn.f32 	%f4018, %f4016, %f4010, %f4017;
	fma.rn.f32 	%f4019, %f4018, %f4012, %f4011;
	and.b32  	%r8588, %r21092, 2;
	setp.eq.s32 	%p881, %r8588, 0;
	mov.f32 	%f4020, 0f00000000;
	sub.f32 	%f4021, %f4020, %f4019;
	selp.f32 	%f4022, %f4019, %f4021, %p881;
	neg.f32 	%f4009, %f4022;
	// begin inline asm
	{  cvt.rn.f16.f32 %rs1297, %f4009;}

	// end inline asm
	add.s64 	%rd4567, %rd4516, %rd1622;
	add.s64 	%rd4568, %rd4567, %rd1622;
	ld.global.u16 	%rs1305, [%rd4568+96];
	add.s64 	%rd4569, %rd1607, %rd1622;
	add.s64 	%rd4570, %rd4569, %rd1622;
	add.s64 	%rd4571, %rd4570, %rd1622;
	add.s64 	%rd4572, %rd4571, %rd1622;
	add.s64 	%rd4573, %rd4572, %rd1622;
	add.s64 	%rd4574, %rd4573, %rd1622;
	ld.global.u16 	%rs1299, [%rd4574+96];
	// begin inline asm
	{mul.f16 %rs1298,%rs1299,%rs1297;
}
	// end inline asm
	// begin inline asm
	{mul.f16 %rs1301,%rs269,%rs1298;
}
	// end inline asm
	// begin inline asm
	{fma.rn.f16 %rs1304,%rs1305,%rs1296,%rs1301;
}
	// end inline asm
	st.shared.u16 	[%r2761+1728], %rs1304;
	// begin inline asm
	{mul.f16 %rs1308,%rs1299,%rs1296;
}
	// end inline asm
	// begin inline asm
	{fma.rn.f16 %rs1311,%rs1305,%rs1297,%rs1308;
}
	// end inline asm
	st.shared.u16 	[%r2761+9920], %rs1311;
	mul.f64 	%fd346, %fd6, 0d4045FDBBE9BBA775;
	div.rn.f64 	%fd347, %fd346, %fd2;
	cvt.rn.f32.f64 	%f1330, %fd347;
	mul.f32 	%f4023, %f1330, 0f3F22F983;
	cvt.rni.s32.f32 	%r21100, %f4023;
	cvt.rn.f32.s32 	%f4024, %r21100;
	fma.rn.f32 	%f4025, %f4024, 0fBFC90FDA, %f1330;
	fma.rn.f32 	%f4026, %f4024, 0fB3A22168, %f4025;
	fma.rn.f32 	%f11795, %f4024, 0fA7C234C5, %f4026;
	abs.f32 	%f1332, %f1330;
	setp.ltu.f32 	%p882, %f1332, 0f47CE4780;
	mov.u32 	%r21096, %r21100;
	mov.f32 	%f11794, %f11795;
	@%p882 bra 	$L__BB0_2938;
	setp.eq.f32 	%p883, %f1332, 0f7F800000;
	@%p883 bra 	$L__BB0_2937;
	mov.b32 	%r4221, %f1330;
	shl.b32 	%r8590, %r4221, 8;
	or.b32  	%r4222, %r8590, -2147483648;
	mov.b64 	%rd10149, 0;
	mov.b32 	%r21093, 0;
	mov.u64 	%rd10147, __cudart_i2opi_f;
	mov.u64 	%rd10148, %rd4;
$L__BB0_2933:
	.pragma "nounroll";
	ld.global.nc.u32 	%r8591, [%rd10147];
	mad.wide.u32 	%rd4577, %r8591, %r4222, %rd10149;
	shr.u64 	%rd10149, %rd4577, 32;
	st.local.u32 	[%rd10148], %rd4577;
	add.s32 	%r21093, %r21093, 1;
	add.s64 	%rd10148, %rd10148, 4;
	add.s64 	%rd10147, %rd10147, 4;
	setp.ne.s32 	%p884, %r21093, 6;
	@%p884 bra 	$L__BB0_2933;
	shr.u32 	%r8592, %r4221, 23;
	st.local.u32 	[%rd4+24], %rd10149;
	and.b32  	%r4225, %r8592, 31;
	and.b32  	%r8593, %r8592, 224;
	add.s32 	%r8594, %r8593, -128;
	shr.u32 	%r8595, %r8594, 5;
	mul.wide.u32 	%rd4578, %r8595, 4;
	sub.s64 	%rd2401, %rd4, %rd4578;
	ld.local.u32 	%r21094, [%rd2401+24];
	ld.local.u32 	%r21095, [%rd2401+20];
	setp.eq.s32 	%p885, %r4225, 0;
	@%p885 bra 	$L__BB0_2936;
	shf.l.wrap.b32 	%r21094, %r21095, %r21094, %r4225;
	ld.local.u32 	%r8596, [%rd2401+16];
	shf.l.wrap.b32 	%r21095, %r8596, %r21095, %r4225;
$L__BB0_2936:
	shr.u32 	%r8597, %r21094, 30;
	shf.l.wrap.b32 	%r8598, %r21095, %r21094, 2;
	shl.b32 	%r8599, %r21095, 2;
	shr.u32 	%r8600, %r8598, 31;
	add.s32 	%r8601, %r8600, %r8597;
	neg.s32 	%r8602, %r8601;
	setp.lt.s32 	%p886, %r4221, 0;
	selp.b32 	%r21096, %r8602, %r8601, %p886;
	xor.b32  	%r8603, %r8598, %r4221;
	shr.s32 	%r8604, %r8598, 31;
	xor.b32  	%r8605, %r8604, %r8598;
	xor.b32  	%r8606, %r8604, %r8599;
	cvt.u64.u32 	%rd4579, %r8605;
	shl.b64 	%rd4580, %rd4579, 32;
	cvt.u64.u32 	%rd4581, %r8606;
	or.b64  	%rd4582, %rd4580, %rd4581;
	cvt.rn.f64.s64 	%fd348, %rd4582;
	mul.f64 	%fd349, %fd348, 0d3BF921FB54442D19;
	cvt.rn.f32.f64 	%f4027, %fd349;
	neg.f32 	%f4028, %f4027;
	setp.lt.s32 	%p887, %r8603, 0;
	selp.f32 	%f11794, %f4028, %f4027, %p887;
	bra.uni 	$L__BB0_2938;
$L__BB0_2937:
	mov.f32 	%f4029, 0f00000000;
	mul.rn.f32 	%f11794, %f1330, %f4029;
	mov.b32 	%r21096, 0;
$L__BB0_2938:
	setp.ltu.f32 	%p888, %f1332, 0f47CE4780;
	add.s32 	%r8608, %r21096, 1;
	mul.rn.f32 	%f4031, %f11794, %f11794;
	and.b32  	%r8609, %r21096, 1;
	setp.eq.b32 	%p889, %r8609, 1;
	selp.f32 	%f4032, %f11794, 0f3F800000, %p889;
	fma.rn.f32 	%f4033, %f4031, %f4032, 0f00000000;
	fma.rn.f32 	%f4034, %f4031, 0f37CBAC00, 0fBAB607ED;
	selp.f32 	%f4035, 0fB94D4153, %f4034, %p889;
	selp.f32 	%f4036, 0f3C0885E4, 0f3D2AAABB, %p889;
	fma.rn.f32 	%f4037, %f4035, %f4031, %f4036;
	selp.f32 	%f4038, 0fBE2AAAA8, 0fBEFFFFFF, %p889;
	fma.rn.f32 	%f4039, %f4037, %f4031, %f4038;
	fma.rn.f32 	%f4040, %f4039, %f4033, %f4032;
	and.b32  	%r8610, %r8608, 2;
	setp.eq.s32 	%p890, %r8610, 0;
	mov.f32 	%f4041, 0f00000000;
	sub.f32 	%f4042, %f4041, %f4040;
	selp.f32 	%f4030, %f4040, %f4042, %p890;
	// begin inline asm
	{  cvt.rn.f16.f32 %rs1315, %f4030;}

	// end inline asm
	@%p888 bra 	$L__BB0_2946;
	setp.eq.f32 	%p891, %f1332, 0f7F800000;
	@%p891 bra 	$L__BB0_2945;
	mov.b32 	%r4234, %f1330;
	shl.b32 	%r8612, %r4234, 8;
	or.b32  	%r4235, %r8612, -2147483648;
	mov.b64 	%rd10152, 0;
	mov.b32 	%r21097, 0;
	mov.u64 	%rd10150, __cudart_i2opi_f;
	mov.u64 	%rd10151, %rd3;
$L__BB0_2941:
	.pragma "nounroll";
	ld.global.nc.u32 	%r8613, [%rd10150];
	mad.wide.u32 	%rd4585, %r8613, %r4235, %rd10152;
	shr.u64 	%rd10152, %rd4585, 32;
	st.local.u32 	[%rd10151], %rd4585;
	add.s32 	%r21097, %r21097, 1;
	add.s64 	%rd10151, %rd10151, 4;
	add.s64 	%rd10150, %rd10150, 4;
	setp.ne.s32 	%p892, %r21097, 6;
	@%p892 bra 	$L__BB0_2941;
	shr.u32 	%r8614, %r4234, 23;
	st.local.u32 	[%rd3+24], %rd10152;
	and.b32  	%r4238, %r8614, 31;
	and.b32  	%r8615, %r8614, 224;
	add.s32 	%r8616, %r8615, -128;
	shr.u32 	%r8617, %r8616, 5;
	mul.wide.u32 	%rd4586, %r8617, 4;
	sub.s64 	%rd2408, %rd3, %rd4586;
	ld.local.u32 	%r21098, [%rd2408+24];
	ld.local.u32 	%r21099, [%rd2408+20];
	setp.eq.s32 	%p893, %r4238, 0;
	@%p893 bra 	$L__BB0_2944;
	shf.l.wrap.b32 	%r21098, %r21099, %r21098, %r4238;
	ld.local.u32 	%r8618, [%rd2408+16];
	shf.l.wrap.b32 	%r21099, %r8618, %r21099, %r4238;
$L__BB0_2944:
	shr.u32 	%r8619, %r21098, 30;
	shf.l.wrap.b32 	%r8620, %r21099, %r21098, 2;
	shl.b32 	%r8621, %r21099, 2;
	shr.u32 	%r8622, %r8620, 31;
	add.s32 	%r8623, %r8622, %r8619;
	neg.s32 	%r8624, %r8623;
	setp.lt.s32 	%p894, %r4234, 0;
	selp.b32 	%r21100, %r8624, %r8623, %p894;
	xor.b32  	%r8625, %r8620, %r4234;
	shr.s32 	%r8626, %r8620, 31;
	xor.b32  	%r8627, %r8626, %r8620;
	xor.b32  	%r8628, %r8626, %r8621;
	cvt.u64.u32 	%rd4587, %r8627;
	shl.b64 	%rd4588, %rd4587, 32;
	cvt.u64.u32 	%rd4589, %r8628;
	or.b64  	%rd4590, %rd4588, %rd4589;
	cvt.rn.f64.s64 	%fd350, %rd4590;
	mul.f64 	%fd351, %fd350, 0d3BF921FB54442D19;
	cvt.rn.f32.f64 	%f4043, %fd351;
	neg.f32 	%f4044, %f4043;
	setp.lt.s32 	%p895, %r8625, 0;
	selp.f32 	%f11795, %f4044, %f4043, %p895;
	bra.uni 	$L__BB0_2946;
$L__BB0_2945:
	mov.f32 	%f4045, 0f00000000;
	mul.rn.f32 	%f11795, %f1330, %f4045;
	mov.b32 	%r21100, 0;
$L__BB0_2946:
	mul.rn.f32 	%f4047, %f11795, %f11795;
	and.b32  	%r8630, %r21100, 1;
	setp.eq.b32 	%p896, %r8630, 1;
	selp.f32 	%f4048, 0f3F800000, %f11795, %p896;
	fma.rn.f32 	%f4049, %f4047, %f4048, 0f00000000;
	fma.rn.f32 	%f4050, %f4047, 0f37CBAC00, 0fBAB607ED;
	selp.f32 	%f4051, %f4050, 0fB94D4153, %p896;
	selp.f32 	%f4052, 0f3D2AAABB, 0f3C0885E4, %p896;
	fma.rn.f32 	%f4053, %f4051, %f4047, %f4052;
	selp.f32 	%f4054, 0fBEFFFFFF, 0fBE2AAAA8, %p896;
	fma.rn.f32 	%f4055, %f4053, %f4047, %f4054;
	fma.rn.f32 	%f4056, %f4055, %f4049, %f4048;
	and.b32  	%r8631, %r21100, 2;
	setp.eq.s32 	%p897, %r8631, 0;
	mov.f32 	%f4057, 0f00000000;
	sub.f32 	%f4058, %f4057, %f4056;
	selp.f32 	%f4059, %f4056, %f4058, %p897;
	neg.f32 	%f4046, %f4059;
	// begin inline asm
	{  cvt.rn.f16.f32 %rs1316, %f4046;}

	// end inline asm
	add.s64 	%rd4595, %rd4516, %rd1622;
	add.s64 	%rd4596, %rd4595, %rd1622;
	add.s64 	%rd4597, %rd4596, %rd1622;
	ld.global.u16 	%rs1324, [%rd4597+96];
	add.s64 	%rd4598, %rd1607, %rd1622;
	add.s64 	%rd4599, %rd4598, %rd1622;
	add.s64 	%rd4600, %rd4599, %rd1622;
	add.s64 	%rd4601, %rd4600, %rd1622;
	add.s64 	%rd4602, %rd4601, %rd1622;
	add.s64 	%rd4603, %rd4602, %rd1622;
	add.s64 	%rd4604, %rd4603, %rd1622;
	ld.global.u16 	%rs1318, [%rd4604+96];
	// begin inline asm
	{mul.f16 %rs1317,%rs1318,%rs1316;
}
	// end inline asm
	// begin inline asm
	{mul.f16 %rs1320,%rs269,%rs1317;
}
	// end inline asm
	// begin inline asm
	{fma.rn.f16 %rs1323,%rs1324,%rs1315,%rs1320;
}
	// end inline asm
	st.shared.u16 	[%r2761+1760], %rs1323;
	// begin inline asm
	{mul.f16 %rs1327,%rs1318,%rs1315;
}
	// end inline asm
	// begin inline asm
	{fma.rn.f16 %rs1330,%rs1324,%rs1316,%rs1327;
}
	// end inline asm
	st.shared.u16 	[%r2761+9952], %rs1330;
	mul.f64 	%fd352, %fd6, 0d404921FB54442D18;
	div.rn.f64 	%fd353, %fd352, %fd2;
	cvt.rn.f32.f64 	%f1339, %fd353;
	mul.f32 	%f4060, %f1339, 0f3F22F983;
	cvt.rni.s32.f32 	%r21108, %f4060;
	cvt.rn.f32.s32 	%f4061, %r21108;
	fma.rn.f32 	%f4062, %f4061, 0fBFC90FDA, %f1339;
	fma.rn.f32 	%f4063, %f4061, 0fB3A22168, %f4062;
	fma.rn.f32 	%f11797, %f4061, 0fA7C234C5, %f4063;
	abs.f32 	%f1341, %f1339;
	setp.ltu.f32 	%p898, %f1341, 0f47CE4780;
	mov.u32 	%r21104, %r21108;
	mov.f32 	%f11796, %f11797;
	@%p898 bra 	$L__BB0_2954;
	setp.eq.f32 	%p899, %f1341, 0f7F800000;
	@%p899 bra 	$L__BB0_2953;
	mov.b32 	%r4248, %f1339;
	shl.b32 	%r8633, %r4248, 8;
	or.b32  	%r4249, %r8633, -2147483648;
	mov.b64 	%rd10155, 0;
	mov.b32 	%r21101, 0;
	mov.u64 	%rd10153, __cudart_i2opi_f;
	mov.u64 	%rd10154, %rd4;
$L__BB0_2949:
	.pragma "nounroll";
	ld.global.nc.u32 	%r8634, [%rd10153];
	mad.wide.u32 	%rd4607, %r8634, %r4249, %rd10155;
	shr.u64 	%rd10155, %rd4607, 32;
	st.local.u32 	[%rd10154], %rd4607;
	add.s32 	%r21101, %r21101, 1;
	add.s64 	%rd10154, %rd10154, 4;
	add.s64 	%rd10153, %rd10153, 4;
	setp.ne.s32 	%p900, %r21101, 6;
	@%p900 bra 	$L__BB0_2949;
	shr.u32 	%r8635, %r4248, 23;
	st.local.u32 	[%rd4+24], %rd10155;
	and.b32  	%r4252, %r8635, 31;
	and.b32  	%r8636, %r8635, 224;
	add.s32 	%r8637, %r8636, -128;
	shr.u32 	%r8638, %r8637, 5;
	mul.wide.u32 	%rd4608, %r8638, 4;
	sub.s64 	%rd2415, %rd4, %rd4608;
	ld.local.u32 	%r21102, [%rd2415+24];
	ld.local.u32 	%r21103, [%rd2415+20];
	setp.eq.s32 	%p901, %r4252, 0;
	@%p901 bra 	$L__BB0_2952;
	shf.l.wrap.b32 	%r21102, %r21103, %r21102, %r4252;
	ld.local.u32 	%r8639, [%rd2415+16];
	shf.l.wrap.b32 	%r21103, %r8639, %r21103, %r4252;
$L__BB0_2952:
	shr.u32 	%r8640, %r21102, 30;
	shf.l.wrap.b32 	%r8641, %r21103, %r21102, 2;
	shl.b32 	%r8642, %r21103, 2;
	shr.u32 	%r8643, %r8641, 31;
	add.s32 	%r8644, %r8643, %r8640;
	neg.s32 	%r8645, %r8644;
	setp.lt.s32 	%p902, %r4248, 0;
	selp.b32 	%r21104, %r8645, %r8644, %p902;
	xor.b32  	%r8646, %r8641, %r4248;
	shr.s32 	%r8647, %r8641, 31;
	xor.b32  	%r8648, %r8647, %r8641;
	xor.b32  	%r8649, %r8647, %r8642;
	cvt.u64.u32 	%rd4609, %r8648;
	shl.b64 	%rd4610, %rd4609, 32;
	cvt.u64.u32 	%rd4611, %r8649;
	or.b64  	%rd4612, %rd4610, %rd4611;
	cvt.rn.f64.s64 	%fd354, %rd4612;
	mul.f64 	%fd355, %fd354, 0d3BF921FB54442D19;
	cvt.rn.f32.f64 	%f4064, %fd355;
	neg.f32 	%f4065, %f4064;
	setp.lt.s32 	%p903, %r8646, 0;
	selp.f32 	%f11796, %f4065, %f4064, %p903;
	bra.uni 	$L__BB0_2954;
$L__BB0_2953:
	mov.f32 	%f4066, 0f00000000;
	mul.rn.f32 	%f11796, %f1339, %f4066;
	mov.b32 	%r21104, 0;
$L__BB0_2954:
	setp.ltu.f32 	%p904, %f1341, 0f47CE4780;
	add.s32 	%r8651, %r21104, 1;
	mul.rn.f32 	%f4068, %f11796, %f11796;
	and.b32  	%r8652, %r21104, 1;
	setp.eq.b32 	%p905, %r8652, 1;
	selp.f32 	%f4069, %f11796, 0f3F800000, %p905;
	fma.rn.f32 	%f4070, %f4068, %f4069, 0f00000000;
	fma.rn.f32 	%f4071, %f4068, 0f37CBAC00, 0fBAB607ED;
	selp.f32 	%f4072, 0fB94D4153, %f4071, %p905;
	selp.f32 	%f4073, 0f3C0885E4, 0f3D2AAABB, %p905;
	fma.rn.f32 	%f4074, %f4072, %f4068, %f4073;
	selp.f32 	%f4075, 0fBE2AAAA8, 0fBEFFFFFF, %p905;
	fma.rn.f32 	%f4076, %f4074, %f4068, %f4075;
	fma.rn.f32 	%f4077, %f4076, %f4070, %f4069;
	and.b32  	%r8653, %r8651, 2;
	setp.eq.s32 	%p906, %r8653, 0;
	mov.f32 	%f4078, 0f00000000;
	sub.f32 	%f4079, %f4078, %f4077;
	selp.f32 	%f4067, %f4077, %f4079, %p906;
	// begin inline asm
	{  cvt.rn.f16.f32 %rs1334, %f4067;}

	// end inline asm
	@%p904 bra 	$L__BB0_2962;
	setp.eq.f32 	%p907, %f1341, 0f7F800000;
	@%p907 bra 	$L__BB0_2961;
	mov.b32 	%r4261, %f1339;
	shl.b32 	%r8655, %r4261, 8;
	or.b32  	%r4262, %r8655, -2147483648;
	mov.b64 	%rd10158, 0;
	mov.b32 	%r21105, 0;
	mov.u64 	%rd10156, __cudart_i2opi_f;
	mov.u64 	%rd10157, %rd3;
$L__BB0_2957:
	.pragma "nounroll";
	ld.global.nc.u32 	%r8656, [%rd10156];
	mad.wide.u32 	%rd4615, %r8656, %r4262, %rd10158;
	shr.u64 	%rd10158, %rd4615, 32;
	st.local.u32 	[%rd10157], %rd4615;
	add.s32 	%r21105, %r21105, 1;
	add.s64 	%rd10157, %rd10157, 4;
	add.s64 	%rd10156, %rd10156, 4;
	setp.ne.s32 	%p908, %r21105, 6;
	@%p908 bra 	$L__BB0_2957;
	shr.u32 	%r8657, %r4261, 23;
	st.local.u32 	[%rd3+24], %rd10158;
	and.b32  	%r4265, %r8657, 31;
	and.b32  	%r8658, %r8657, 224;
	add.s32 	%r8659, %r8658, -128;
	shr.u32 	%r8660, %r8659, 5;
	mul.wide.u32 	%rd4616, %r8660, 4;
	sub.s64 	%rd2422, %rd3, %rd4616;
	ld.local.u32 	%r21106, [%rd2422+24];
	ld.local.u32 	%r21107, [%rd2422+20];
	setp.eq.s32 	%p909, %r4265, 0;
	@%p909 bra 	$L__BB0_2960;
	shf.l.wrap.b32 	%r21106, %r21107, %r21106, %r4265;
	ld.local.u32 	%r8661, [%rd2422+16];
	shf.l.wrap.b32 	%r21107, %r8661, %r21107, %r4265;
$L__BB0_2960:
	shr.u32 	%r8662, %r21106, 30;
	shf.l.wrap.b32 	%r8663, %r21107, %r21106, 2;
	shl.b32 	%r8664, %r21107, 2;
	shr.u32 	%r8665, %r8663, 31;
	add.s32 	%r8666, %r8665, %r8662;
	neg.s32 	%r8667, %r8666;
	setp.lt.s32 	%p910, %r4261, 0;
	selp.b32 	%r21108, %r8667, %r8666, %p910;
	xor.b32  	%r8668, %r8663, %r4261;
	shr.s32 	%r8669, %r8663, 31;
	xor.b32  	%r8670, %r8669, %r8663;
	xor.b32  	%r8671, %r8669, %r8664;
	cvt.u64.u32 	%rd4617, %r8670;
	shl.b64 	%rd4618, %rd4617, 32;
	cvt.u64.u32 	%rd4619, %r8671;
	or.b64  	%rd4620, %rd4618, %rd4619;
	cvt.rn.f64.s64 	%fd356, %rd4620;
	mul.f64 	%fd357, %fd356, 0d3BF921FB54442D19;
	cvt.rn.f32.f64 	%f4080, %fd357;
	neg.f32 	%f4081, %f4080;
	setp.lt.s32 	%p911, %r8668, 0;
	selp.f32 	%f11797, %f4081, %f4080, %p911;
	bra.uni 	$L__BB0_2962;
$L__BB0_2961:
	mov.f32 	%f4082, 0f00000000;
	mul.rn.f32 	%f11797, %f1339, %f4082;
	mov.b32 	%r21108, 0;
$L__BB0_2962:
	mul.rn.f32 	%f4084, %f11797, %f11797;
	and.b32  	%r8673, %r21108, 1;
	setp.eq.b32 	%p912, %r8673, 1;
	selp.f32 	%f4085, 0f3F800000, %f11797, %p912;
	fma.rn.f32 	%f4086, %f4084, %f4085, 0f00000000;
	fma.rn.f32 	%f4087, %f4084, 0f37CBAC00, 0fBAB607ED;
	selp.f32 	%f4088, %f4087, 0fB94D4153, %p912;
	selp.f32 	%f4089, 0f3D2AAABB, 0f3C0885E4, %p912;
	fma.rn.f32 	%f4090, %f4088, %f4084, %f4089;
	selp.f32 	%f4091, 0fBEFFFFFF, 0fBE2AAAA8, %p912;
	fma.rn.f32 	%f4092, %f4090, %f4084, %f4091;
	fma.rn.f32 	%f4093, %f4092, %f4086, %f4085;
	and.b32  	%r8674, %r21108, 2;
	setp.eq.s32 	%p913, %r8674, 0;
	mov.f32 	%f4094, 0f00000000;
	sub.f32 	%f4095, %f4094, %f4093;
	selp.f32 	%f4096, %f4093, %f4095, %p913;
	neg.f32 	%f4083, %f4096;
	// begin inline asm
	{  cvt.rn.f16.f32 %rs1335, %f4083;}

	// end inline asm
	add.s64 	%rd4625, %rd4516, %rd1622;
	add.s64 	%rd4626, %rd4625, %rd1622;
	add.s64 	%rd4627, %rd4626, %rd1622;
	add.s64 	%rd4628, %rd4627, %rd1622;
	ld.global.u16 	%rs1343, [%rd4628+96];
	add.s64 	%rd4629, %rd1607, %rd1622;
	add.s64 	%rd4630, %rd4629, %rd1622;
	add.s64 	%rd4631, %rd4630, %rd1622;
	add.s64 	%rd4632, %rd4631, %rd1622;
	add.s64 	%rd4633, %rd4632, %rd1622;
	add.s64 	%rd4634, %rd4633, %rd1622;
	add.s64 	%rd4635, %rd4634, %rd1622;
	add.s64 	%rd4636, %rd4635, %rd1622;
	ld.global.u16 	%rs1337, [%rd4636+96];
	// begin inline asm
	{mul.f16 %rs1336,%rs1337,%rs1335;
}
	// end inline asm
	// begin inline asm
	{mul.f16 %rs1339,%rs269,%rs1336;
}
	// end inline asm
	// begin inline asm
	{fma.rn.f16 %rs1342,%rs1343,%rs1334,%rs1339;
}
	// end inline asm
	st.shared.u16 	[%r2761+1792], %rs1342;
	// begin inline asm
	{mul.f16 %rs1346,%rs1337,%rs1334;
}
	// end inline asm
	// begin inline asm
	{fma.rn.f16 %rs1349,%rs1343,%rs1335,%rs1346;
}
	// end inline asm
	st.shared.u16 	[%r2761+9984], %rs1349;
	mul.f64 	%fd358, %fd6, 0d404C463ABECCB2BB;
	div.rn.f64 	%fd359, %fd358, %fd2;
	cvt.rn.f32.f64 	%f1348, %fd359;
	mul.f32 	%f4097, %f1348, 0f3F22F983;
	cvt.rni.s32.f32 	%r21116, %f4097;
	cvt.rn.f32.s32 	%f4098, %r21116;
	fma.rn.f32 	%f4099, %f4098, 0fBFC90FDA, %f1348;
	fma.rn.f32 	%f4100, %f4098, 0fB3A22168, %f4099;
	fma.rn.f32 	%f11799, %f4098, 0fA7C234C5, %f4100;
	abs.f32 	%f1350, %f1348;
	setp.ltu.f32 	%p914, %f1350, 0f47CE4780;
	mov.u32 	%r21112, %r21116;
	mov.f32 	%f11798, %f11799;
	@%p914 bra 	$L__BB0_2970;
	setp.eq.f32 	%p915, %f1350, 0f7F800000;
	@%p915 bra 	$L__BB0_2969;
	mov.b32 	%r4275, %f1348;
	shl.b32 	%r8676, %r4275, 8;
	or.b32  	%r4276, %r8676, -2147483648;
	mov.b64 	%rd10161, 0;
	mov.b32 	%r21109, 0;
	mov.u64 	%rd10159, __cudart_i2opi_f;
	mov.u64 	%rd10160, %rd4;
$L__BB0_2965:
	.pragma "nounroll";
	ld.global.nc.u32 	%r8677, [%rd10159];
	mad.wide.u32 	%rd4639, %r8677, %r4276, %rd10161;
	shr.u64 	%rd10161, %rd4639, 32;
	st.local.u32 	[%rd10160], %rd4639;
	add.s32 	%r21109, %r21109, 1;
	add.s64 	%rd10160, %rd10160, 4;
	add.s64 	%rd10159, %rd10159, 4;
	setp.ne.s32 	%p916, %r21109, 6;
	@%p916 bra 	$L__BB0_2965;
	shr.u32 	%r8678, %r4275, 23;
	st.local.u32 	[%rd4+24], %rd10161;
	and.b32  	%r4279, %r8678, 31;
	and.b32  	%r8679, %r8678, 224;
	add.s32 	%r8680, %r8679, -128;
	shr.u32 	%r8681, %r8680, 5;
	mul.wide.u32 	%rd4640, %r8681, 4;
	sub.s64 	%rd2429, %rd4, %rd4640;
	ld.local.u32 	%r21110, [%rd2429+24];
	ld.local.u32 	%r21111, [%rd2429+20];
	setp.eq.s32 	%p917, %r4279, 0;
	@%p917 bra 	$L__BB0_2968;
	shf.l.wrap.b32 	%r21110, %r21111, %r21110, %r4279;
	ld.local.u32 	%r8682, [%rd2429+16];
	shf.l.wrap.b32 	%r21111, %r8682, %r21111, %r4279;
$L__BB0_2968:
	shr.u32 	%r8683, %r21110, 30;
	shf.l.wrap.b32 	%r8684, %r21111, %r21110, 2;
	shl.b32 	%r8685, %r21111, 2;
	shr.u32 	%r8686, %r8684, 31;
	add.s32 	%r8687, %r8686, %r8683;
	neg.s32 	%r8688, %r8687;
	setp.lt.s32 	%p918, %r4275, 0;
	selp.b32 	%r21112, %r8688, %r8687, %p918;
	xor.b32  	%r8689, %r8684, %r4275;
	shr.s32 	%r8690, %r8684, 31;
	xor.b32  	%r8691, %r8690, %r8684;
	xor.b32  	%r8692, %r8690, %r8685;
	cvt.u64.u32 	%rd4641, %r8691;
	shl.b64 	%rd4642, %rd4641, 32;
	cvt.u64.u32 	%rd4643, %r8692;
	or.b64  	%rd4644, %rd4642, %rd4643;
	cvt.rn.f64.s64 	%fd360, %rd4644;
	mul.f64 	%fd361, %fd360, 0d3BF921FB54442D19;
	cvt.rn.f32.f64 	%f4101, %fd361;
	neg.f32 	%f4102, %f4101;
	setp.lt.s32 	%p919, %r8689, 0;
	selp.f32 	%f11798, %f4102, %f4101, %p919;
	bra.uni 	$L__BB0_2970;
$L__BB0_2969:
	mov.f32 	%f4103, 0f00000000;
	mul.rn.f32 	%f11798, %f1348, %f4103;
	mov.b32 	%r21112, 0;
$L__BB0_2970:
	setp.ltu.f32 	%p920, %f1350, 0f47CE4780;
	add.s32 	%r8694, %r21112, 1;
	mul.rn.f32 	%f4105, %f11798, %f11798;
	and.b32  	%r8695, %r21112, 1;
	setp.eq.b32 	%p921, %r8695, 1;
	selp.f32 	%f4106, %f11798, 0f3F800000, %p921;
	fma.rn.f32 	%f4107, %f4105, %f4106, 0f00000000;
	fma.rn.f32 	%f4108, %f4105, 0f37CBAC00, 0fBAB607ED;
	selp.f32 	%f4109, 0fB94D4153, %f4108, %p921;
	selp.f32 	%f4110, 0f3C0885E4, 0f3D2AAABB, %p921;
	fma.rn.f32 	%f4111, %f4109, %f4105, %f4110;
	selp.f32 	%f4112, 0fBE2AAAA8, 0fBEFFFFFF, %p921;
	fma.rn.f32 	%f4113, %f4111, %f4105, %f4112;
	fma.rn.f32 	%f4114, %f4113, %f4107, %f4106;
	and.b32  	%r8696, %r8694, 2;
	setp.eq.s32 	%p922, %r8696, 0;
	mov.f32 	%f4115, 0f00000000;
	sub.f32 	%f4116, %f4115, %f4114;
	selp.f32 	%f4104, %f4114, %f4116, %p922;
	// begin inline asm
	{  cvt.rn.f16.f32 %rs1353, %f4104;}

	// end inline asm
	@%p920 bra 	$L__BB0_2978;
	setp.eq.f32 	%p923, %f1350, 0f7F800000;
	@%p923 bra 	$L__BB0_2977;
	mov.b32 	%r4288, %f1348;
	shl.b32 	%r8698, %r4288, 8;
	or.b32  	%r4289, %r8698, -2147483648;
	mov.b64 	%rd10164, 0;
	mov.b32 	%r21113, 0;
	mov.u64 	%rd10162, __cudart_i2opi_f;
	mov.u64 	%rd10163, %rd3;
$L__BB0_2973:
	.pragma "nounroll";
	ld.global.nc.u32 	%r8699, [%rd10162];
	mad.wide.u32 	%rd4647, %r8699, %r4289, %rd10164;
	shr.u64 	%rd10164, %rd4647, 32;
	st.local.u32 	[%rd10163], %rd4647;
	add.s32 	%r21113, %r21113, 1;
	add.s64 	%rd10163, %rd10163, 4;
	add.s64 	%rd10162, %rd10162, 4;
	setp.ne.s32 	%p924, %r21113, 6;
	@%p924 bra 	$L__BB0_2973;
	shr.u32 	%r8700, %r4288, 23;
	st.local.u32 	[%rd3+24], %rd10164;
	and.b32  	%r4292, %r8700, 31;
	and.b32  	%r8701, %r8700, 224;
	add.s32 	%r8702, %r8701, -128;
	shr.u32 	%r8703, %r8702, 5;
	mul.wide.u32 	%rd4648, %r8703, 4;
	sub.s64 	%rd2436, %rd3, %rd4648;
	ld.local.u32 	%r21114, [%rd2436+24];
	ld.local.u32 	%r21115, [%rd2436+20];
	setp.eq.s32 	%p925, %r4292, 0;
	@%p925 bra 	$L__BB0_2976;
	shf.l.wrap.b32 	%r21114, %r21115, %r21114, %r4292;
	ld.local.u32 	%r8704, [%rd2436+16];
	shf.l.wrap.b32 	%r21115, %r8704, %r21115, %r4292;
$L__BB0_2976:
	shr.u32 	%r8705, %r21114, 30;
	shf.l.wrap.b32 	%r8706, %r21115, %r21114, 2;
	shl.b32 	%r8707, %r21115, 2;
	shr.u32 	%r8708, %r8706, 31;
	add.s32 	%r8709, %r8708, %r8705;
	neg.s32 	%r8710, %r8709;
	setp.lt.s32 	%p926, %r4288, 0;
	selp.b32 	%r21116, %r8710, %r8709, %p926;
	xor.b32  	%r8711, %r8706, %r4288;
	shr.s32 	%r8712, %r8706, 31;
	xor.b32  	%r8713, %r8712, %r8706;
	xor.b32  	%r8714, %r8712, %r8707;
	cvt.u64.u32 	%rd4649, %r8713;
	shl.b64 	%rd4650, %rd4649, 32;
	cvt.u64.u32 	%rd4651, %r8714;
	or.b64  	%rd4652, %rd4650, %rd4651;
	cvt.rn.f64.s64 	%fd362, %rd4652;
	mul.f64 	%fd363, %fd362, 0d3BF921FB54442D19;
	cvt.rn.f32.f64 	%f4117, %fd363;
	neg.f32 	%f4118, %f4117;
	setp.lt.s32 	%p927, %r8711, 0;
	selp.f32 	%f11799, %f4118, %f4117, %p927;
	bra.uni 	$L__BB0_2978;
$L__BB0_2977:
	mov.f32 	%f4119, 0f00000000;
	mul.rn.f32 	%f11799, %f1348, %f4119;
	mov.b32 	%r21116, 0;
$L__BB0_2978:
	mul.rn.f32 	%f4121, %f11799, %f11799;
	and.b32  	%r8716, %r21116, 1;
	setp.eq.b32 	%p928, %r8716, 1;
	selp.f32 	%f4122, 0f3F800000, %f11799, %p928;
	fma.rn.f32 	%f4123, %f4121, %f4122, 0f00000000;
	fma.rn.f32 	%f4124, %f4121, 0f37CBAC00, 0fBAB607ED;
	selp.f32 	%f4125, %f4124, 0fB94D4153, %p928;
	selp.f32 	%f4126, 0f3D2AAABB, 0f3C0885E4, %p928;
	fma.rn.f32 	%f4127, %f4125, %f4121, %f4126;
	selp.f32 	%f4128, 0fBEFFFFFF, 0fBE2AAAA8, %p928;
	fma.rn.f32 	%f4129, %f4127, %f4121, %f4128;
	fma.rn.f32 	%f4130, %f4129, %f4123, %f4122;
	and.b32  	%r8717, %r21116, 2;
	setp.eq.s32 	%p929, %r8717, 0;
	mov.f32 	%f4131, 0f00000000;
	sub.f32 	%f4132, %f4131, %f4130;
	selp.f32 	%f4133, %f4130, %f4132, %p929;
	neg.f32 	%f4120, %f4133;
	// begin inline asm
	{  cvt.rn.f16.f32 %rs1354, %f4120;}

	// end inline asm
	add.s64 	%rd4657, %rd4516, %rd1622;
	add.s64 	%rd4658, %rd4657, %rd1622;
	add.s64 	%rd4659, %rd4658, %rd1622;
	add.s64 	%rd4660, %rd4659, %rd1622;
	add.s64 	%rd4661, %rd4660, %rd1622;
	ld.global.u16 	%rs1362, [%rd4661+96];
	add.s64 	%rd4662, %rd1607, %rd1622;
	add.s64 	%rd4663, %rd4662, %rd1622;
	add.s64 	%rd4664, %rd4663, %rd1622;
	add.s64 	%rd4665, %rd4664, %rd1622;
	add.s64 	%rd4666, %rd4665, %rd1622;
	add.s64 	%rd4667, %rd4666, %rd1622;
	add.s64 	%rd4668, %rd4667, %rd1622;
	add.s64 	%rd4669, %rd4668, %rd1622;
	add.s64 	%rd4670, %rd4669, %rd1622;
	ld.global.u16 	%rs1356, [%rd4670+96];
	// begin inline asm
	{mul.f16 %rs1355,%rs1356,%rs1354;
}
	// end inline asm
	// begin inline asm
	{mul.f16 %rs1358,%rs269,%rs1355;
}
	// end inline asm
	// begin inline asm
	{fma.rn.f16 %rs1361,%rs1362,%rs1353,%rs1358;
}
	// end inline asm
	st.shared.u16 	[%r2761+1824], %rs1361;
	// begin inline asm
	{mul.f16 %rs1365,%rs1356,%rs1353;
}
	// end inline asm
	// begin inline asm
	{fma.rn.f16 %rs1368,%rs1362,%rs1354,%rs1365;
}
	// end inline asm
	st.shared.u16 	[%r2761+10016], %rs1368;
	mul.f64 	%fd364, %fd6, 0d404F6A7A2955385E;
	div.rn.f64 	%fd365, %fd364, %fd2;
	cvt.rn.f32.f64 	%f1357, %fd365;
	mul.f32 	%f4134, %f1357, 0f3F22F983;
	cvt.rni.s32.f32 	%r21124, %f4134;
	cvt.rn.f32.s32 	%f4135, %r21124;
	fma.rn.f32 	%f4136, %f4135, 0fBFC90FDA, %f1357;
	fma.rn.f32 	%f4137, %f4135, 0fB3A22168, %f4136;
	fma.rn.f32 	%f11801, %f4135, 0fA7C234C5, %f4137;
	abs.f32 	%f1359, %f1357;
	setp.ltu.f32 	%p930, %f1359, 0f47CE4780;
	mov.u32 	%r21120, %r21124;
	mov.f32 	%f11800, %f11801;
	@%p930 bra 	$L__BB0_2986;
	setp.eq.f32 	%p931, %f1359, 0f7F800000;
	@%p931 bra 	$L__BB0_2985;
	mov.b32 	%r4302, %f1357;
	shl.b32 	%r8719, %r4302, 8;
	or.b32  	%r4303, %r8719, -2147483648;
	mov.b64 	%rd10167, 0;
	mov.b32 	%r21117, 0;
	mov.u64 	%rd10165, __cudart_i2opi_f;
	mov.u64 	%rd10166, %rd4;
$L__BB0_2981:
	.pragma "nounroll";
	ld.global.nc.u32 	%r8720, [%rd10165];
	mad.wide.u32 	%rd4673, %r8720, %r4303, %rd10167;
	shr.u64 	%rd10167, %rd4673, 32;
	st.local.u32 	[%rd10166], %rd4673;
	add.s32 	%r21117, %r21117, 1;
	add.s64 	%rd10166, %rd10166, 4;
	add.s64 	%rd10165, %rd10165, 4;
	setp.ne.s32 	%p932, %r21117, 6;
	@%p932 bra 	$L__BB0_2981;
	shr.u32 	%r8721, %r4302, 23;
	st.local.u32 	[%rd4+24], %rd10167;
	and.b32  	%r4306, %r8721, 31;
	and.b32  	%r8722, %r8721, 224;
	add.s32 	%r8723, %r8722, -128;
	shr.u32 	%r8724, %r8723, 5;
	mul.wide.u32 	%rd4674, %r8724, 4;
	sub.s64 	%rd2443, %rd4, %rd4674;
	ld.local.u32 	%r21118, [%rd2443+24];
	ld.local.u32 	%r21119, [%rd2443+20];
	setp.eq.s32 	%p933, %r4306, 0;
	@%p933 bra 	$L__BB0_2984;
	shf.l.wrap.b32 	%r21118, %r21119, %r21118, %r4306;
	ld.local.u32 	%r8725, [%rd2443+16];
	shf.l.wrap.b32 	%r21119, %r8725, %r21119, %r4306;
$L__BB0_2984:
	shr.u32 	%r8726, %r21118, 30;
	shf.l.wrap.b32 	%r8727, %r21119, %r21118, 2;
	shl.b32 	%r8728, %r21119, 2;
	shr.u32 	%r8729, %r8727, 31;
	add.s32 	%r8730, %r8729, %r8726;
	neg.s32 	%r8731, %r8730;
	setp.lt.s32 	%p934, %r4302, 0;
	selp.b32 	%r21120, %r8731, %r8730, %p934;
	xor.b32  	%r8732, %r8727, %r4302;
	shr.s32 	%r8733, %r8727, 31;
	xor.b32  	%r8734, %r8733, %r8727;
	xor.b32  	%r8735, %r8733, %r8728;
	cvt.u64.u32 	%rd4675, %r8734;
	shl.b64 	%rd4676, %rd4675, 32;
	cvt.u64.u32 	%rd4677, %r8735;
	or.b64  	%rd4678, %rd4676, %rd4677;
	cvt.rn.f64.s64 	%fd366, %rd4678;
	mul.f64 	%fd367, %fd366, 0d3BF921FB54442D19;
	cvt.rn.f32.f64 	%f4138, %fd367;
	neg.f32 	%f4139, %f4138;
	setp.lt.s32 	%p935, %r8732, 0;
	selp.f32 	%f11800, %f4139, %f4138, %p935;
	bra.uni 	$L__BB0_2986;
$L__BB0_2985:
	mov.f32 	%f4140, 0f00000000;
	mul.rn.f32 	%f11800, %f1357, %f4140;
	mov.b32 	%r21120, 0;
$L__BB0_2986:
	setp.ltu.f32 	%p936, %f1359, 0f47CE4780;
	add.s32 	%r8737, %r21120, 1;
	mul.rn.f32 	%f4142, %f11800, %f11800;
	and.b32  	%r8738, %r21120, 1;
	setp.eq.b32 	%p937, %r8738, 1;
	selp.f32 	%f4143, %f11800, 0f3F800000, %p937;
	fma.rn.f32 	%f4144, %f4142, %f4143, 0f00000000;
	fma.rn.f32 	%f4145, %f4142, 0f37CBAC00, 0fBAB607ED;
	selp.f32 	%f4146, 0fB94D4153, %f4145, %p937;
	selp.f32 	%f4147, 0f3C0885E4, 0f3D2AAABB, %p937;
	fma.rn.f32 	%f4148, %f4146, %f4142, %f4147;
	selp.f32 	%f4149, 0fBE2AAAA8, 0fBEFFFFFF, %p937;
	fma.rn.f32 	%f4150, %f4148, %f4142, %f4149;
	fma.rn.f32 	%f4151, %f4150, %f4144, %f4143;
	and.b32  	%r8739, %r8737, 2;
	setp.eq.s32 	%p938, %r8739, 0;
	mov.f32 	%f4152, 0f00000000;
	sub.f32 	%f4153, %f4152, %f4151;
	selp.f32 	%f4141, %f4151, %f4153, %p938;
	// begin inline asm
	{  cvt.rn.f16.f32 %rs1372, %f4141;}

	// end inline asm
	@%p936 bra 	$L__BB0_2994;
	setp.eq.f32 	%p939, %f1359, 0f7F800000;
	@%p939 bra 	$L__BB0_2993;
	mov.b32 	%r4315, %f1357;
	shl.b32 	%r8741, %r4315, 8;
	or.b32  	%r4316, %r8741, -2147483648;
	mov.b64 	%rd10170, 0;
	mov.b32 	%r21121, 0;
	mov.u64 	%rd10168, __cudart_i2opi_f;
	mov.u64 	%rd10169, %rd3;
$L__BB0_2989:
	.pragma "nounroll";
	ld.global.nc.u32 	%r8742, [%rd10168];
	mad.wide.u32 	%rd4681, %r8742, %r4316, %rd10170;
	shr.u64 	%rd10170, %rd4681, 32;
	st.local.u32 	[%rd10169], %rd4681;
	add.s32 	%r21121, %r21121, 1;
	add.s64 	%rd10169, %rd10169, 4;
	add.s64 	%rd10168, %rd10168, 4;
	setp.ne.s32 	%p940, %r21121, 6;
	@%p940 bra 	$L__BB0_2989;
	shr.u32 	%r8743, %r4315, 23;
	st.local.u32 	[%rd3+24], %rd10170;
	and.b32  	%r4319, %r8743, 31;
	and.b32  	%r8744, %r8743, 224;
	add.s32 	%r8745, %r8744, -128;
	shr.u32 	%r8746, %r8745, 5;
	mul.wide.u32 	%rd4682, %r8746, 4;
	sub.s64 	%rd2450, %rd3, %rd4682;
	ld.local.u32 	%r21122, [%rd2450+24];
	ld.local.u32 	%r21123, [%rd2450+20];
	setp.eq.s32 	%p941, %r4319, 0;
	@%p941 bra 	$L__BB0_2992;
	shf.l.wrap.b32 	%r21122, %r21123, %r21122, %r4319;
	ld.local.u32 	%r8747, [%rd2450+16];
	shf.l.wrap.b32 	%r21123, %r8747, %r21123, %r4319;
$L__BB0_2992:
	shr.u32 	%r8748, %r21122, 30;
	shf.l.wrap.b32 	%r8749, %r21123, %r21122, 2;
	shl.b32 	%r8750, %r21123, 2;
	shr.u32 	%r8751, %r8749, 31;
	add.s32 	%r8752, %r8751, %r8748;
	neg.s32 	%r8753, %r8752;
	setp.lt.s32 	%p942, %r4315, 0;
	selp.b32 	%r21124, %r8753, %r8752, %p942;
	xor.b32  	%r8754, %r8749, %r4315;
	shr.s32 	%r8755, %r8749, 31;
	xor.b32  	%r8756, %r8755, %r8749;
	xor.b32  	%r8757, %r8755, %r8750;
	cvt.u64.u32 	%rd4683, %r8756;
	shl.b64 	%rd4684, %rd4683, 32;
	cvt.u64.u32 	%rd4685, %r8757;
	or.b64  	%rd4686, %rd4684, %rd4685;
	cvt.rn.f64.s64 	%fd368, %rd4686;
	mul.f64 	%fd369, %fd368, 0d3BF921FB54442D19;
	cvt.rn.f32.f64 	%f4154, %fd369;
	neg.f32 	%f4155, %f4154;
	setp.lt.s32 	%p943, %r8754, 0;
	selp.f32 	%f11801, %f4155, %f4154, %p943;
	bra.uni 	$L__BB0_2994;
$L__BB0_2993:
	mov.f32 	%f4156, 0f00000000;
	mul.rn.f32 	%f11801, %f1357, %f4156;
	mov.b32 	%r21124, 0;
$L__BB0_2994:
	mul.rn.f32 	%f4158, %f11801, %f11801;
	and.b32  	%r8759, %r21124, 1;
	setp.eq.b32 	%p944, %r8759, 1;
	selp.f32 	%f4159, 0f3F800000, %f11801, %p944;
	fma.rn.f32 	%f4160, %f4158, %f4159, 0f00000000;
	fma.rn.f32 	%f4161, %f4158, 0f37CBAC00, 0fBAB607ED;
	selp.f32 	%f4162, %f4161, 0fB94D4153, %p944;
	selp.f32 	%f4163, 0f3D2AAABB, 0f3C0885E4, %p944;
	fma.rn.f32 	%f4164, %f4162, %f4158, %f4163;
	selp.f32 	%f4165, 0fBEFFFFFF, 0fBE2AAAA8, %p944;
	fma.rn.f32 	%f4166, %f4164, %f4158, %f4165;
	fma.rn.f32 	%f4167, %f4166, %f4160, %f4159;
	and.b32  	%r8760, %r21124, 2;
	setp.eq.s32 	%p945, %r8760, 0;
	mov.f32 	%f4168, 0f00000000;
	sub.f32 	%f4169, %f4168, %f4167;
	selp.f32 	%f4170, %f4167, %f4169, %p945;
	neg.f32 	%f4157, %f4170;
	// begin inline asm
	{  cvt.rn.f16.f32 %rs1373, %f4157;}

	// end inline asm
	add.s64 	%rd4691, %rd4516, %rd1622;
	add.s64 	%rd4692, %rd4691, %rd1622;
	add.s64 	%rd4693, %rd4692, %rd1622;
	add.s64 	%rd4694, %rd4693, %rd1622;
	add.s64 	%rd4695, %rd4694, %rd1622;
	add.s64 	%rd4696, %rd4695, %rd1622;
	ld.global.u16 	%rs1381, [%rd4696+96];
	add.s64 	%rd4697, %rd1607, %rd1622;
	add.s64 	%rd4698, %rd4697, %rd1622;
	add.s64 	%rd4699, %rd4698, %rd1622;
	add.s64 	%rd4700, %rd4699, %rd1622;
	add.s64 	%rd4701, %rd4700, %rd1622;
	add.s64 	%rd4702, %rd4701, %rd1622;
	add.s64 	%rd4703, %rd4702, %rd1622;
	add.s64 	%rd4704, %rd4703, %rd1622;
	add.s64 	%rd4705, %rd4704, %rd1622;
	add.s64 	%rd4706, %rd4705, %rd1622;
	ld.global.u16 	%rs1375, [%rd4706+96];
	// begin inline asm
	{mul.f16 %rs1374,%rs1375,%rs1373;
}
	// end inline asm
	// begin inline asm
	{mul.f16 %rs1377,%rs269,%rs1374;
}
	// end inline asm
	// begin inline asm
	{fma.rn.f16 %rs1380,%rs1381,%rs1372,%rs1377;
}
	// end inline asm
	st.shared.u16 	[%r2761+1856], %rs1380;
	// begin inline asm
	{mul.f16 %rs1384,%rs1375,%rs1372;
}
	// end inline asm
	// begin inline asm
	{fma.rn.f16 %rs1387,%rs1381,%rs1373,%rs1384;
}
	// end inline asm
	st.shared.u16 	[%r2761+10048], %rs1387;
	mul.f64 	%fd370, %fd6, 0d4051475CC9EEDF00;
	div.rn.f64 	%fd371, %fd370, %fd2;
	cvt.rn.f32.f64 	%f1366, %fd371;
	mul.f32 	%f4171, %f1366, 0f3F22F983;
	cvt.rni.s32.f32 	%r21132, %f4171;
	cvt.rn.f32.s32 	%f4172, %r21132;
	fma.rn.f32 	%f4173, %f4172, 0fBFC90FDA, %f1366;
	fma.rn.f32 	%f4174, %f4172, 0fB3A22168, %f4173;
	fma.rn.f32 	%f11803, %f4172, 0fA7C234C5, %f4174;
	abs.f32 	%f1368, %f1366;
	setp.ltu.f32 	%p946, %f1368, 0f47CE4780;
	mov.u32 	%r21128, %r21132;
	mov.f32 	%f11802, %f11803;
	@%p946 bra 	$L__BB0_3002;
	setp.eq.f32 	%p947, %f1368, 0f7F800000;
	@%p947 bra 	$L__BB0_3001;
	mov.b32 	%r4329, %f1366;
	shl.b32 	%r8762, %r4329, 8;
	or.b32  	%r4330, %r8762, -2147483648;
	mov.b64 	%rd10173, 0;
	mov.b32 	%r21125, 0;
	mov.u64 	%rd10171, __cudart_i2opi_f;
	mov.u64 	%rd10172, %rd4;
$L__BB0_2997:
	.pragma "nounroll";
	ld.global.nc.u32 	%r8763, [%rd10171];
	mad.wide.u32 	%rd4709, %r8763, %r4330, %rd10173;
	shr.u64 	%rd10173, %rd4709, 32;
	st.local.u32 	[%rd10172], %rd4709;
	add.s32 	%r21125, %r21125, 1;
	add.s64 	%rd10172, %rd10172, 4;
	add.s64 	%rd10171, %rd10171, 4;
	setp.ne.s32 	%p948, %r21125, 6;
	@%p948 bra 	$L__BB0_2997;
	shr.u32 	%r8764, %r4329, 23;
	st.local.u32 	[%rd4+24], %rd10173;
	and.b32  	%r4333, %r8764, 31;
	and.b32  	%r8765, %r8764, 224;
	add.s32 	%r8766, %r8765, -128;
	shr.u32 	%r8767, %r8766, 5;
	mul.wide.u32 	%rd4710, %r8767, 4;
	sub.s64 	%rd2457, %rd4, %rd4710;
	ld.local.u32 	%r21126, [%rd2457+24];
	ld.local.u32 	%r21127, [%rd2457+20];
	setp.eq.s32 	%p949, %r4333, 0;
	@%p949 bra 	$L__BB0_3000;
	shf.l.wrap.b32 	%r21126, %r21127, %r21126, %r4333;
	ld.local.u32 	%r8768, [%rd2457+16];
	shf.l.wrap.b32 	%r21127, %r8768, %r21127, %r4333;
$L__BB0_3000:
	shr.u32 	%r8769, %r21126, 30;
	shf.l.wrap.b32 	%r8770, %r21127, %r21126, 2;
	shl.b32 	%r8771, %r21127, 2;
	shr.u32 	%r8772, %r8770, 31;
	add.s32 	%r8773, %r8772, %r8769;
	neg.s32 	%r8774, %r8773;
	setp.lt.s32 	%p950, %r4329, 0;
	selp.b32 	%r21128, %r8774, %r8773, %p950;
	xor.b32  	%r8775, %r8770, %r4329;
	shr.s32 	%r8776, %r8770, 31;
	xor.b32  	%r8777, %r8776, %r8770;
	xor.b32  	%r8778, %r8776, %r8771;
	cvt.u64.u32 	%rd4711, %r8777;
	shl.b64 	%rd4712, %rd4711, 32;
	cvt.u64.u32 	%rd4713, %r8778;
	or.b64  	%rd4714, %rd4712, %rd4713;
	cvt.rn.f64.s64 	%fd372, %rd4714;
	mul.f64 	%fd373, %fd372, 0d3BF921FB54442D19;
	cvt.rn.f32.f64 	%f4175, %fd373;
	neg.f32 	%f4176, %f4175;
	setp.lt.s32 	%p951, %r8775, 0;
	selp.f32 	%f11802, %f4176, %f4175, %p951;
	bra.uni 	$L__BB0_3002;
$L__BB0_3001:
	mov.f32 	%f4177, 0f00000000;
	mul.rn.f32 	%f11802, %f1366, %f4177;
	mov.b32 	%r21128, 0;
$L__BB0_3002:
	setp.ltu.f32 	%p952, %f1368, 0f47CE4780;
	add.s32 	%r8780, %r21128, 1;
	mul.rn.f32 	%f4179, %f11802, %f11802;
	and.b32  	%r8781, %r21128, 1;
	setp.eq.b32 	%p953, %r8781, 1;
	selp.f32 	%f4180, %f11802, 0f3F800000, %p953;
	fma.rn.f32 	%f4181, %f4179, %f4180, 0f00000000;
	fma.rn.f32 	%f4182, %f4179, 0f37CBAC00, 0fBAB607ED;
	selp.f32 	%f4183, 0fB94D4153, %f4182, %p953;
	selp.f32 	%f4184, 0f3C0885E4, 0f3D2AAABB, %p953;
	fma.rn.f32 	%f4185, %f4183, %f4179, %f4184;
	selp.f32 	%f4186, 0fBE2AAAA8, 0fBEFFFFFF, %p953;
	fma.rn.f32 	%f4187, %f4185, %f4179, %f4186;
	fma.rn.f32 	%f4188, %f4187, %f4181, %f4180;
	and.b32  	%r8782, %r8780, 2;
	setp.eq.s32 	%p954, %r8782, 0;
	mov.f32 	%f4189, 0f00000000;
	sub.f32 	%f4190, %f4189, %f4188;
	selp.f32 	%f4178, %f4188, %f4190, %p954;
	// begin inline asm
	{  cvt.rn.f16.f32 %rs1391, %f4178;}

	// end inline asm
	@%p952 bra 	$L__BB0_3010;
	setp.eq.f32 	%p955, %f1368, 0f7F800000;
	@%p955 bra 	$L__BB0_3009;
	mov.b32 	%r4342, %f1366;
	shl.b32 	%r8784, %r4342, 8;
	or.b32  	%r4343, %r8784, -2147483648;
	mov.b64 	%rd10176, 0;
	mov.b32 	%r21129, 0;
	mov.u64 	%rd10174, __cudart_i2opi_f;
	mov.u64 	%rd10175, %rd3;
$L__BB0_3005:
	.pragma "nounroll";
	ld.global.nc.u32 	%r8785, [%rd10174];
	mad.wide.u32 	%rd4717, %r8785, %r4343, %rd10176;
	shr.u64 	%rd10176, %rd4717, 32;
	st.local.u32 	[%rd10175], %rd4717;
	add.s32 	%r21129, %r21129, 1;
	add.s64 	%rd10175, %rd10175, 4;
	add.s64 	%rd10174, %rd10174, 4;
	setp.ne.s32 	%p956, %r21129, 6;
	@%p956 bra 	$L__BB0_3005;
	shr.u32 	%r8786, %r4342, 23;
	st.local.u32 	[%rd3+24], %rd10176;
	and.b32  	%r4346, %r8786, 31;
	and.b32  	%r8787, %r8786, 224;
	add.s32 	%r8788, %r8787, -128;
	shr.u32 	%r8789, %r8788, 5;
	mul.wide.u32 	%rd4718, %r8789, 4;
	sub.s64 	%rd2464, %rd3, %rd4718;
	ld.local.u32 	%r21130, [%rd2464+24];
	ld.local.u32 	%r21131, [%rd2464+20];
	setp.eq.s32 	%p957, %r4346, 0;
	@%p957 bra 	$L__BB0_3008;
	shf.l.wrap.b32 	%r21130, %r21131, %r21130, %r4346;
	ld.local.u32 	%r8790, [%rd2464+16];
	shf.l.wrap.b32 	%r21131, %r8790, %r21131, %r4346;
$L__BB0_3008:
	shr.u32 	%r8791, %r21130, 30;
	shf.l.wrap.b32 	%r8792, %r21131, %r21130, 2;
	shl.b32 	%r8793, %r21131, 2;
	shr.u32 	%r8794, %r8792, 31;
	add.s32 	%r8795, %r8794, %r8791;
	neg.s32 	%r8796, %r8795;
	setp.lt.s32 	%p958, %r4342, 0;
	selp.b32 	%r21132, %r8796, %r8795, %p958;
	xor.b32  	%r8797, %r8792, %r4342;
	shr.s32 	%r8798, %r8792, 31;
	xor.b32  	%r8799, %r8798, %r8792;
	xor.b32  	%r8800, %r8798, %r8793;
	cvt.u64.u32 	%rd4719, %r8799;
	shl.b64 	%rd4720, %rd4719, 32;
	cvt.u64.u32 	%rd4721, %r8800;
	or.b64  	%rd4722, %rd4720, %rd4721;
	cvt.rn.f64.s64 	%fd374, %rd4722;
	mul.f64 	%fd375, %fd374, 0d3BF921FB54442D19;
	cvt.rn.f32.f64 	%f4191, %fd375;
	neg.f32 	%f4192, %f4191;
	setp.lt.s32 	%p959, %r8797, 0;
	selp.f32 	%f11803, %f4192, %f4191, %p959;
	bra.uni 	$L__BB0_3010;
$L__BB0_3009:
	mov.f32 	%f4193, 0f00000000;
	mul.rn.f32 	%f11803, %f1366, %f4193;
	mov.b32 	%r21132, 0;
$L__BB0_3010:
	mul.rn.f32 	%f4195, %f11803, %f11803;
	and.b32  	%r8802, %r21132, 1;
	setp.eq.b32 	%p960, %r8802, 1;
	selp.f32 	%f4196, 0f3F800000, %f11803, %p960;
	fma.rn.f32 	%f4197, %f4195, %f4196, 0f00000000;
	fma.rn.f32 	%f4198, %f4195, 0f37CBAC00, 0fBAB607ED;
	selp.f32 	%f4199, %f4198, 0fB94D4153, %p960;
	selp.f32 	%f4200, 0f3D2AAABB, 0f3C0885E4, %p960;
	fma.rn.f32 	%f4201, %f4199, %f4195, %f4200;
	selp.f32 	%f4202, 0fBEFFFFFF, 0fBE2AAAA8, %p960;
	fma.rn.f32 	%f4203, %f4201, %f4195, %f4202;
	fma.rn.f32 	%f4204, %f4203, %f4197, %f4196;
	and.b32  	%r8803, %r21132, 2;
	setp.eq.s32 	%p961, %r8803, 0;
	mov.f32 	%f4205, 0f00000000;
	sub.f32 	%f4206, %f4205, %f4204;
	selp.f32 	%f4207, %f4204, %f4206, %p961;
	neg.f32 	%f4194, %f4207;
	// begin inline asm
	{  cvt.rn.f16.f32 %rs1392, %f4194;}

	// end inline asm
	ld.global.u16 	%rs1400, [%rd1783+96];
	ld.global.u16 	%rs1394, [%rd1784+96];
	// begin inline asm
	{mul.f16 %rs1393,%rs1394,%rs1392;
}
	// end inline asm
	// begin inline asm
	{mul.f16 %rs1396,%rs269,%rs1393;
}
	// end inline asm
	// begin inline asm
	{fma.rn.f16 %rs1399,%rs1400,%rs1391,%rs1396;
}
	// end inline asm
	st.shared.u16 	[%r2761+1888], %rs1399;
	// begin inline asm
	{mul.f16 %rs1403,%rs1394,%rs1391;
}
	// end inline asm
	// begin inline asm
	{fma.rn.f16 %rs1406,%rs1400,%rs1392,%rs1403;
}
	// end inline asm
	st.shared.u16 	[%r2761+10080], %rs1406;
	mul.f64 	%fd376, %fd6, 0d4052D97C7F3321D2;
	div.rn.f64 	%fd377, %fd376, %fd2;
	cvt.rn.f32.f64 	%f1375, %fd377;
	mul.f32 	%f4208, %f1375, 0f3F22F983;
	cvt.rni.s32.f32 	%r21140, %f4208;
	cvt.rn.f32.s32 	%f4209, %r21140;
	fma.rn.f32 	%f4210, %f4209, 0fBFC90FDA, %f1375;
	fma.rn.f32 	%f4211, %f4209, 0fB3A22168, %f4210;
	fma.rn.f32 	%f11805, %f4209, 0fA7C234C5, %f4211;
	abs.f32 	%f1377, %f1375;
	setp.ltu.f32 	%p962, %f1377, 0f47CE4780;
	mov.u32 	%r21136, %r21140;
	mov.f32 	%f11804, %f11805;
	@%p962 bra 	$L__BB0_3018;
	setp.eq.f32 	%p963, %f1377, 0f7F800000;
	@%p963 bra 	$L__BB0_3017;
	mov.b32 	%r4356, %f1375;
	shl.b32 	%r8805, %r4356, 8;
	or.b32  	%r4357, %r8805, -2147483648;
	mov.b64 	%rd10179, 0;
	mov.b32 	%r21133, 0;
	mov.u64 	%rd10177, __cudart_i2opi_f;
	mov.u64 	%rd10178, %rd4;
$L__BB0_3013:
	.pragma "nounroll";
	ld.global.nc.u32 	%r8806, [%rd10177];
	mad.wide.u32 	%rd4725, %r8806, %r4357, %rd10179;
	shr.u64 	%rd10179, %rd4725, 32;
	st.local.u32 	[%rd10178], %rd4725;
	add.s32 	%r21133, %r21133, 1;
	add.s64 	%rd10178, %rd10178, 4;
	add.s64 	%rd10177, %rd10177, 4;
	setp.ne.s32 	%p964, %r21133, 6;
	@%p964 bra 	$L__BB0_3013;
	shr.u32 	%r8807, %r4356, 23;
	st.local.u32 	[%rd4+24], %rd10179;
	and.b32  	%r4360, %r8807, 31;
	and.b32  	%r8808, %r8807, 224;
	add.s32 	%r8809, %r8808, -128;
	shr.u32 	%r8810, %r8809, 5;
	mul.wide.u32 	%rd4726, %r8810, 4;
	sub.s64 	%rd2471, %rd4, %rd4726;
	ld.local.u32 	%r21134, [%rd2471+24];
	ld.local.u32 	%r21135, [%rd2471+20];
	setp.eq.s32 	%p965, %r4360, 0;
	@%p965 bra 	$L__BB0_3016;
	shf.l.wrap.b32 	%r21134, %r21135, %r21134, %r4360;
	ld.local.u32 	%r8811, [%rd2471+16];
	shf.l.wrap.b32 	%r21135, %r8811, %r21135, %r4360;
$L__BB0_3016:
	shr.u32 	%r8812, %r21134, 30;
	shf.l.wrap.b32 	%r8813, %r21135, %r21134, 2;
	shl.b32 	%r8814, %r21135, 2;
	shr.u32 	%r8815, %r8813, 31;
	add.s32 	%r8816, %r8815, %r8812;
	neg.s32 	%r8817, %r8816;
	setp.lt.s32 	%p966, %r4356, 0;
	selp.b32 	%r21136, %r8817, %r8816, %p966;
	xor.b32  	%r8818, %r8813, %r4356;
	shr.s32 	%r8819, %r8813, 31;
	xor.b32  	%r8820, %r8819, %r8813;
	xor.b32  	%r8821, %r8819, %r8814;
	cvt.u64.u32 	%rd4727, %r8820;
	shl.b64 	%rd4728, %rd4727, 32;
	cvt.u64.u32 	%rd4729, %r8821;
	or.b64  	%rd4730, %rd4728, %rd4729;
	cvt.rn.f64.s64 	%fd378, %rd4730;
	mul.f64 	%fd379, %fd378, 0d3BF921FB54442D19;
	cvt.rn.f32.f64 	%f4212, %fd379;
	neg.f32 	%f4213, %f4212;
	setp.lt.s32 	%p967, %r8818, 0;
	selp.f32 	%f11804, %f4213, %f4212, %p967;
	bra.uni 	$L__BB0_3018;
$L__BB0_3017:
	mov.f32 	%f4214, 0f00000000;
	mul.rn.f32 	%f11804, %f1375, %f4214;
	mov.b32 	%r21136, 0;
$L__BB0_3018:
	setp.ltu.f32 	%p968, %f1377, 0f47CE4780;
	add.s32 	%r8823, %r21136, 1;
	mul.rn.f32 	%f4216, %f11804, %f11804;
	and.b32  	%r8824, %r21136, 1;
	setp.eq.b32 	%p969, %r8824, 1;
	selp.f32 	%f4217, %f11804, 0f3F800000, %p969;
	fma.rn.f32 	%f4218, %f4216, %f4217, 0f00000000;
	fma.rn.f32 	%f4219, %f4216, 0f37CBAC00, 0fBAB607ED;
	selp.f32 	%f4220, 0fB94D4153, %f4219, %p969;
	selp.f32 	%f4221, 0f3C0885E4, 0f3D2AAABB, %p969;
	fma.rn.f32 	%f4222, %f4220, %f4216, %f4221;
	selp.f32 	%f4223, 0fBE2AAAA8, 0fBEFFFFFF, %p969;
	fma.rn.f32 	%f4224, %f4222, %f4216, %f4223;
	fma.rn.f32 	%f4225, %f4224, %f4218, %f4217;
	and.b32  	%r8825, %r8823, 2;
	setp.eq.s32 	%p970, %r8825, 0;
	mov.f32 	%f4226, 0f00000000;
	sub.f32 	%f4227, %f4226, %f4225;
	selp.f32 	%f4215, %f4225, %f4227, %p970;
	// begin inline asm
	{  cvt.rn.f16.f32 %rs1410, %f4215;}

	// end inline asm
	@%p968 bra 	$L__BB0_3026;
	setp.eq.f32 	%p971, %f1377, 0f7F800000;
	@%p971 bra 	$L__BB0_3025;
	mov.b32 	%r4369, %f1375;
	shl.b32 	%r8827, %r4369, 8;
	or.b32  	%r4370, %r8827, -2147483648;
	mov.b64 	%rd10182, 0;
	mov.b32 	%r21137, 0;
	mov.u64 	%rd10180, __cudart_i2opi_f;
	mov.u64 	%rd10181, %rd3;
$L__BB0_3021:
	.pragma "nounroll";
	ld.global.nc.u32 	%r8828, [%rd10180];
	mad.wide.u32 	%rd4733, %r8828, %r4370, %rd10182;
	shr.u64 	%rd10182, %rd4733, 32;
	st.local.u32 	[%rd10181], %rd4733;
	add.s32 	%r21137, %r21137, 1;
	add.s64 	%rd10181, %rd10181, 4;
	add.s64 	%rd10180, %rd10180, 4;
	setp.ne.s32 	%p972, %r21137, 6;
	@%p972 bra 	$L__BB0_3021;
	shr.u32 	%r8829, %r4369, 23;
	st.local.u32 	[%rd3+24], %rd10182;
	and.b32  	%r4373, %r8829, 31;
	and.b32  	%r8830, %r8829, 224;
	add.s32 	%r8831, %r8830, -128;
	shr.u32 	%r8832, %r8831, 5;
	mul.wide.u32 	%rd4734, %r8832, 4;
	sub.s64 	%rd2478, %rd3, %rd4734;
	ld.local.u32 	%r21138, [%rd2478+24];
	ld.local.u32 	%r21139, [%rd2478+20];
	setp.eq.s32 	%p973, %r4373, 0;
	@%p973 bra 	$L__BB0_3024;
	shf.l.wrap.b32 	%r21138, %r21139, %r21138, %r4373;
	ld.local.u32 	%r8833, [%rd2478+16];
	shf.l.wrap.b32 	%r21139, %r8833, %r21139, %r4373;
$L__BB0_3024:
	shr.u32 	%r8834, %r21138, 30;
	shf.l.wrap.b32 	%r8835, %r21139, %r21138, 2;
	shl.b32 	%r8836, %r21139, 2;
	shr.u32 	%r8837, %r8835, 31;
	add.s32 	%r8838, %r8837, %r8834;
	neg.s32 	%r8839, %r8838;
	setp.lt.s32 	%p974, %r4369, 0;
	selp.b32 	%r21140, %r8839, %r8838, %p974;
	xor.b32  	%r8840, %r8835, %r4369;
	shr.s32 	%r8841, %r8835, 31;
	xor.b32  	%r8842, %r8841, %r8835;
	xor.b32  	%r8843, %r8841, %r8836;
	cvt.u64.u32 	%rd4735, %r8842;
	shl.b64 	%rd4736, %rd4735, 32;
	cvt.u64.u32 	%rd4737, %r8843;
	or.b64  	%rd4738, %rd4736, %rd4737;
	cvt.rn.f64.s64 	%fd380, %rd4738;
	mul.f64 	%fd381, %fd380, 0d3BF921FB54442D19;
	cvt.rn.f32.f64 	%f4228, %fd381;
	neg.f32 	%f4229, %f4228;
	setp.lt.s32 	%p975, %r8840, 0;
	selp.f32 	%f11805, %f4229, %f4228, %p975;
	bra.uni 	$L__BB0_3026;
$L__BB0_3025:
	mov.f32 	%f4230, 0f00000000;
	mul.rn.f32 	%f11805, %f1375, %f4230;
	mov.b32 	%r21140, 0;
$L__BB0_3026:
	mul.rn.f32 	%f4232, %f11805, %f11805;
	and.b32  	%r8845, %r21140, 1;
	setp.eq.b32 	%p976, %r8845, 1;
	selp.f32 	%f4233, 0f3F800000, %f11805, %p976;
	fma.rn.f32 	%f4234, %f4232, %f4233, 0f00000000;
	fma.rn.f32 	%f4235, %f4232, 0f37CBAC00, 0fBAB607ED;
	selp.f32 	%f4236, %f4235, 0fB94D4153, %p976;
	selp.f32 	%f4237, 0f3D2AAABB, 0f3C0885E4, %p976;
	fma.rn.f32 	%f4238, %f4236, %f4232, %f4237;
	selp.f32 	%f4239, 0fBEFFFFFF, 0fBE2AAAA8, %p976;
	fma.rn.f32 	%f4240, %f4238, %f4232, %f4239;
	fma.rn.f32 	%f4241, %f4240, %f4234, %f4233;
	and.b32  	%r8846, %r21140, 2;
	setp.eq.s32 	%p977, %r8846, 0;
	mov.f32 	%f4242, 0f00000000;
	sub.f32 	%f4243, %f4242, %f4241;
	selp.f32 	%f4244, %f4241, %f4243, %p977;
	neg.f32 	%f4231, %f4244;
	// begin inline asm
	{  cvt.rn.f16.f32 %rs1411, %f4231;}

	// end inline asm
	ld.global.u16 	%rs1419, [%rd1799+96];
	ld.global.u16 	%rs1413, [%rd1800+96];
	// begin inline asm
	{mul.f16 %rs1412,%rs1413,%rs1411;
}
	// end inline asm
	// begin inline asm
	{mul.f16 %rs1415,%rs269,%rs1412;
}
	// end inline asm
	// begin inline asm
	{fma.rn.f16 %rs1418,%rs1419,%rs1410,%rs1415;
}
	// end inline asm
	st.shared.u16 	[%r2761+1920], %rs1418;
	// begin inline asm
	{mul.f16 %rs1422,%rs1413,%rs1410;
}
	// end inline asm
	// begin inline asm
	{fma.rn.f16 %rs1425,%rs1419,%rs1411,%rs1422;
}
	// end inline asm
	st.shared.u16 	[%r2761+10112], %rs1425;
	mul.f64 	%fd382, %fd6, 0d40546B9C347764A4;
	div.rn.f64 	%fd383, %fd382, %fd2;
	cvt.rn.f32.f64 	%f1384, %fd383;
	mul.f32 	%f4245, %f1384, 0f3F22F983;
	cvt.rni.s32.f32 	%r21148, %f4245;
	cvt.rn.f32.s32 	%f4246, %r21148;
	fma.rn.f32 	%f4247, %f4246, 0fBFC90FDA, %f1384;
	fma.rn.f32 	%f4248, %f4246, 0fB3A22168, %f4247;
	fma.rn.f32 	%f11807, %f4246, 0fA7C234C5, %f4248;
	abs.f32 	%f1386, %f1384;
	setp.ltu.f32 	%p978, %f1386, 0f47CE4780;
	mov.u32 	%r21144, %r21148;
	mov.f32 	%f11806, %f11807;
	@%p978 bra 	$L__BB0_3034;
	setp.eq.f32 	%p979, %f1386, 0f7F800000;
	@%p979 bra 	$L__BB0_3033;
	mov.b32 	%r4383, %f1384;
	shl.b32 	%r8848, %r4383, 8;
	or.b32  	%r4384, %r8848, -2147483648;
	mov.b64 	%rd10185, 0;
	mov.b32 	%r21141, 0;
	mov.u64 	%rd10183, __cudart_i2opi_f;
	mov.u64 	%rd10184, %rd4;
$L__BB0_3029:
	.pragma "nounroll";
	ld.global.nc.u32 	%r8849, [%rd10183];
	mad.wide.u32 	%rd4741, %r8849, %r4384, %rd10185;
	shr.u64 	%rd10185, %rd4741, 32;
	st.local.u32 	[%rd10184], %rd4741;
	add.s32 	%r21141, %r21141, 1;
	add.s64 	%rd10184, %rd10184, 4;
	add.s64 	%rd10183, %rd10183, 4;
	setp.ne.s32 	%p980, %r21141, 6;
	@%p980 bra 	$L__BB0_3029;
	shr.u32 	%r8850, %r4383, 23;
	st.local.u32 	[%rd4+24], %rd10185;
	and.b32  	%r4387, %r8850, 31;
	and.b32  	%r8851, %r8850, 224;
	add.s32 	%r8852, %r8851, -128;
	shr.u32 	%r8853, %r8852, 5;
	mul.wide.u32 	%rd4742, %r8853, 4;
	sub.s64 	%rd2485, %rd4, %rd4742;
	ld.local.u32 	%r21142, [%rd2485+24];
	ld.local.u32 	%r21143, [%rd2485+20];
	setp.eq.s32 	%p981, %r4387, 0;
	@%p981 bra 	$L__BB0_3032;
	shf.l.wrap.b32 	%r21142, %r21143, %r21142, %r4387;
	ld.local.u32 	%r8854, [%rd2485+16];
	shf.l.wrap.b32 	%r21143, %r8854, %r21143, %r4387;
$L__BB0_3032:
	shr.u32 	%r8855, %r21142, 30;
	shf.l.wrap.b32 	%r8856, %r21143, %r21142, 2;
	shl.b32 	%r8857, %r21143, 2;
	shr.u32 	%r8858, %r8856, 31;
	add.s32 	%r8859, %r8858, %r8855;
	neg.s32 	%r8860, %r8859;
	setp.lt.s32 	%p982, %r4383, 0;
	selp.b32 	%r21144, %r8860, %r8859, %p982;
	xor.b32  	%r8861, %r8856, %r4383;
	shr.s32 	%r8862, %r8856, 31;
	xor.b32  	%r8863, %r8862, %r8856;
	xor.b32  	%r8864, %r8862, %r8857;
	cvt.u64.u32 	%rd4743, %r8863;
	shl.b64 	%rd4744, %rd4743, 32;
	cvt.u64.u32 	%rd4745, %r8864;
	or.b64  	%rd4746, %rd4744, %rd4745;
	cvt.rn.f64.s64 	%fd384, %rd4746;
	mul.f64 	%fd385, %fd384, 0d3BF921FB54442D19;
	cvt.rn.f32.f64 	%f4249, %fd385;
	neg.f32 	%f4250, %f4249;
	setp.lt.s32 	%p983, %r8861, 0;
	selp.f32 	%f11806, %f4250, %f4249, %p983;
	bra.uni 	$L__BB0_3034;
$L__BB0_3033:
	mov.f32 	%f4251, 0f00000000;
	mul.rn.f32 	%f11806, %f1384, %f4251;
	mov.b32 	%r21144, 0;
$L__BB0_3034:
	setp.ltu.f32 	%p984, %f1386, 0f47CE4780;
	add.s32 	%r8866, %r21144, 1;
	mul.rn.f32 	%f4253, %f11806, %f11806;
	and.b32  	%r8867, %r21144, 1;
	setp.eq.b32 	%p985, %r8867, 1;
	selp.f32 	%f4254, %f11806, 0f3F800000, %p985;
	fma.rn.f32 	%f4255, %f4253, %f4254, 0f00000000;
	fma.rn.f32 	%f4256, %f4253, 0f37CBAC00, 0fBAB607ED;
	selp.f32 	%f4257, 0fB94D4153, %f4256, %p985;
	selp.f32 	%f4258, 0f3C0885E4, 0f3D2AAABB, %p985;
	fma.rn.f32 	%f4259, %f4257, %f4253, %f4258;
	selp.f32 	%f4260, 0fBE2AAAA8, 0fBEFFFFFF, %p985;
	fma.rn.f32 	%f4261, %f4259, %f4253, %f4260;
	fma.rn.f32 	%f4262, %f4261, %f4255, %f4254;
	and.b32  	%r8868, %r8866, 2;
	setp.eq.s32 	%p986, %r8868, 0;
	mov.f32 	%f4263, 0f00000000;
	sub.f32 	%f4264, %f4263, %f4262;
	selp.f32 	%f4252, %f4262, %f4264, %p986;
	// begin inline asm
	{  cvt.rn.f16.f32 %rs1429, %f4252;}

	// end inline asm
	@%p984 bra 	$L__BB0_3042;
	setp.eq.f32 	%p987, %f1386, 0f7F800000;
	@%p987 bra 	$L__BB0_3041;
	mov.b32 	%r4396, %f1384;
	shl.b32 	%r8870, %r4396, 8;
	or.b32  	%r4397, %r8870, -2147483648;
	mov.b64 	%rd10188, 0;
	mov.b32 	%r21145, 0;
	mov.u64 	%rd10186, __cudart_i2opi_f;
	mov.u64 	%rd10187, %rd3;
$L__BB0_3037:
	.pragma "nounroll";
	ld.global.nc.u32 	%r8871, [%rd10186];
	mad.wide.u32 	%rd4749, %r8871, %r4397, %rd10188;
	shr.u64 	%rd10188, %rd4749, 32;
	st.local.u32 	[%rd10187], %rd4749;
	add.s32 	%r21145, %r21145, 1;
	add.s64 	%rd10187, %rd10187, 4;
	add.s64 	%rd10186, %rd10186, 4;
	setp.ne.s32 	%p988, %r21145, 6;
	@%p988 bra 	$L__BB0_3037;
	shr.u32 	%r8872, %r4396, 23;
	st.local.u32 	[%rd3+24], %rd10188;
	and.b32  	%r4400, %r8872, 31;
	and.b32  	%r8873, %r8872, 224;
	add.s32 	%r8874, %r8873, -128;
	shr.u32 	%r8875, %r8874, 5;
	mul.wide.u32 	%rd4750, %r8875, 4;
	sub.s64 	%rd2492, %rd3, %rd4750;
	ld.local.u32 	%r21146, [%rd2492+24];
	ld.local.u32 	%r21147, [%rd2492+20];
	setp.eq.s32 	%p989, %r4400, 0;
	@%p989 bra 	$L__BB0_3040;
	shf.l.wrap.b32 	%r21146, %r21147, %r21146, %r4400;
	ld.local.u32 	%r8876, [%rd2492+16];
	shf.l.wrap.b32 	%r21147, %r8876, %r21147, %r4400;
$L__BB0_3040:
	shr.u32 	%r8877, %r21146, 30;
	shf.l.wrap.b32 	%r8878, %r21147, %r21146, 2;
	shl.b32 	%r8879, %r21147, 2;
	shr.u32 	%r8880, %r8878, 31;
	add.s32 	%r8881, %r8880, %r8877;
	neg.s32 	%r8882, %r8881;
	setp.lt.s32 	%p990, %r4396, 0;
	selp.b32 	%r21148, %r8882, %r8881, %p990;
	xor.b32  	%r8883, %r8878, %r4396;
	shr.s32 	%r8884, %r8878, 31;
	xor.b32  	%r8885, %r8884, %r8878;
	xor.b32  	%r8886, %r8884, %r8879;
	cvt.u64.u32 	%rd4751, %r8885;
	shl.b64 	%rd4752, %rd4751, 32;
	cvt.u64.u32 	%rd4753, %r8886;
	or.b64  	%rd4754, %rd4752, %rd4753;
	cvt.rn.f64.s64 	%fd386, %rd4754;
	mul.f64 	%fd387, %fd386, 0d3BF921FB54442D19;
	cvt.rn.f32.f64 	%f4265, %fd387;
	neg.f32 	%f4266, %f4265;
	setp.lt.s32 	%p991, %r8883, 0;
	selp.f32 	%f11807, %f4266, %f4265, %p991;
	bra.uni 	$L__BB0_3042;
$L__BB0_3041:
	mov.f32 	%f4267, 0f00000000;
	mul.rn.f32 	%f11807, %f1384, %f4267;
	mov.b32 	%r21148, 0;
$L__BB0_3042:
	mul.rn.f32 	%f4269, %f11807, %f11807;
	and.b32  	%r8888, %r21148, 1;
	setp.eq.b32 	%p992, %r8888, 1;
	selp.f32 	%f4270, 0f3F800000, %f11807, %p992;
	fma.rn.f32 	%f4271, %f4269, %f4270, 0f00000000;
	fma.rn.f32 	%f4272, %f4269, 0f37CBAC00, 0fBAB607ED;
	selp.f32 	%f4273, %f4272, 0fB94D4153, %p992;
	selp.f32 	%f4274, 0f3D2AAABB, 0f3C0885E4, %p992;
	fma.rn.f32 	%f4275, %f4273, %f4269, %f4274;
	selp.f32 	%f4276, 0fBEFFFFFF, 0fBE2AAAA8, %p992;
	fma.rn.f32 	%f4277, %f4275, %f4269, %f4276;
	fma.rn.f32 	%f4278, %f4277, %f4271, %f4270;
	and.b32  	%r8889, %r21148, 2;
	setp.eq.s32 	%p993, %r8889, 0;
	mov.f32 	%f4279, 0f00000000;
	sub.f32 	%f4280, %f4279, %f4278;
	selp.f32 	%f4281, %f4278, %f4280, %p993;
	neg.f32 	%f4268, %f4281;
	// begin inline asm
	{  cvt.rn.f16.f32 %rs1430, %f4268;}

	// end inline asm
	ld.global.u16 	%rs1438, [%rd1815+96];
	ld.global.u16 	%rs1432, [%rd1816+96];
	// begin inline asm
	{mul.f16 %rs1431,%rs1432,%rs1430;
}
	// end inline asm
	// begin inline asm
	{mul.f16 %rs1434,%rs269,%rs1431;
}
	// end inline asm
	// begin inline asm
	{fma.rn.f16 %rs1437,%rs1438,%rs1429,%rs1434;
}
	// end inline asm
	st.shared.u16 	[%r2761+1952], %rs1437;
	// begin inline asm
	{mul.f16 %rs1441,%rs1432,%rs1429;
}
	// end inline asm
	// begin inline asm
	{fma.rn.f16 %rs1444,%rs1438,%rs1430,%rs1441;
}
	// end inline asm
	st.shared.u16 	[%r2761+10144], %rs1444;
	mul.f64 	%fd388, %fd6, 0d4055FDBBE9BBA775;
	div.rn.f64 	%fd389, %fd388, %fd2;
	cvt.rn.f32.f64 	%f1393, %fd389;
	mul.f32 	%f4282, %f1393, 0f3F22F983;
	cvt.rni.s32.f32 	%r21156, %f4282;
	cvt.rn.f32.s32 	%f4283, %r21156;
	fma.rn.f32 	%f4284, %f4283, 0fBFC90FDA, %f1393;
	fma.rn.f32 	%f4285, %f4283, 0fB3A22168, %f4284;
	fma.rn.f32 	%f11809, %f4283, 0fA7C234C5, %f4285;
	abs.f32 	%f1395, %f1393;
	setp.ltu.f32 	%p994, %f1395, 0f47CE4780;
	mov.u32 	%r21152, %r21156;
	mov.f32 	%f11808, %f11809;
	@%p994 bra 	$L__BB0_3050;
	setp.eq.f32 	%p995, %f1395, 0f7F800000;
	@%p995 bra 	$L__BB0_3049;
	mov.b32 	%r4410, %f1393;
	shl.b32 	%r8891, %r4410, 8;
	or.b32  	%r4411, %r8891, -2147483648;
	mov.b64 	%rd10191, 0;
	mov.b32 	%r21149, 0;
	mov.u64 	%rd10189, __cudart_i2opi_f;
	mov.u64 	%rd10190, %rd4;
$L__BB0_3045:
	.pragma "nounroll";
	ld.global.nc.u32 	%r8892, [%rd10189];
	mad.wide.u32 	%rd4757, %r8892, %r4411, %rd10191;
	shr.u64 	%rd10191, %rd4757, 32;
	st.local.u32 	[%rd10190], %rd4757;
	add.s32 	%r21149, %r21149, 1;
	add.s64 	%rd10190, %rd10190, 4;
	add.s64 	%rd10189, %rd10189, 4;
	setp.ne.s32 	%p996, %r21149, 6;
	@%p996 bra 	$L__BB0_3045;
	shr.u32 	%r8893, %r4410, 23;
	st.local.u32 	[%rd4+24], %rd10191;
	and.b32  	%r4414, %r8893, 31;
	and.b32  	%r8894, %r8893, 224;
	add.s32 	%r8895, %r8894, -128;
	shr.u32 	%r8896, %r8895, 5;
	mul.wide.u32 	%rd4758, %r8896, 4;
	sub.s64 	%rd2499, %rd4, %rd4758;
	ld.local.u32 	%r21150, [%rd2499+24];
	ld.local.u32 	%r21151, [%rd2499+20];
	setp.eq.s32 	%p997, %r4414, 0;
	@%p997 bra 	$L__BB0_3048;
	shf.l.wrap.b32 	%r21150, %r21151, %r21150, %r4414;
	ld.local.u32 	%r8897, [%rd2499+16];
	shf.l.wrap.b32 	%r21151, %r8897, %r21151, %r4414;
$L__BB0_3048:
	shr.u32 	%r8898, %r21150, 30;
	shf.l.wrap.b32 	%r8899, %r21151, %r21150, 2;
	shl.b32 	%r8900, %r21151, 2;
	shr.u32 	%r8901, %r8899, 31;
	add.s32 	%r8902, %r8901, %r8898;
	neg.s32 	%r8903, %r8902;
	setp.lt.s32 	%p998, %r4410, 0;
	selp.b32 	%r21152, %r8903, %r8902, %p998;
	xor.b32  	%r8904, %r8899, %r4410;
	shr.s32 	%r8905, %r8899, 31;
	xor.b32  	%r8906, %r8905, %r8899;
	xor.b32  	%r8907, %r8905, %r8900;
	cvt.u64.u32 	%rd4759, %r8906;
	shl.b64 	%rd4760, %rd4759, 32;
	cvt.u64.u32 	%rd4761, %r8907;
	or.b64  	%rd4762, %rd4760, %rd4761;
	cvt.rn.f64.s64 	%fd390, %rd4762;
	mul.f64 	%fd391, %fd390, 0d3BF921FB54442D19;
	cvt.rn.f32.f64 	%f4286, %fd391;
	neg.f32 	%f4287, %f4286;
	setp.lt.s32 	%p999, %r8904, 0;
	selp.f32 	%f11808, %f4287, %f4286, %p999;
	bra.uni 	$L__BB0_3050;
$L__BB0_3049:
	mov.f32 	%f4288, 0f00000000;
	mul.rn.f32 	%f11808, %f1393, %f4288;
	mov.b32 	%r21152, 0;
$L__BB0_3050:
	setp.ltu.f32 	%p1000, %f1395, 0f47CE4780;
	add.s32 	%r8909, %r21152, 1;
	mul.rn.f32 	%f4290, %f11808, %f11808;
	and.b32  	%r8910, %r21152, 1;
	setp.eq.b32 	%p1001, %r8910, 1;
	selp.f32 	%f4291, %f11808, 0f3F800000, %p1001;
	fma.rn.f32 	%f4292, %f4290, %f4291, 0f00000000;
	fma.rn.f32 	%f4293, %f4290, 0f37CBAC00, 0fBAB607ED;
	selp.f32 	%f4294, 0fB94D4153, %f4293, %p1001;
	selp.f32 	%f4295, 0f3C0885E4, 0f3D2AAABB, %p1001;
	fma.rn.f32 	%f4296, %f4294, %f4290, %f4295;
	selp.f32 	%f4297, 0fBE2AAAA8, 0fBEFFFFFF, %p1001;
	fma.rn.f32 	%f4298, %f4296, %f4290, %f4297;
	fma.rn.f32 	%f4299, %f4298, %f4292, %f4291;
	and.b32  	%r8911, %r8909, 2;
	setp.eq.s32 	%p1002, %r8911, 0;
	mov.f32 	%f4300, 0f00000000;
	sub.f32 	%f4301, %f4300, %f4299;
	selp.f32 	%f4289, %f4299, %f4301, %p1002;
	// begin inline asm
	{  cvt.rn.f16.f32 %rs1448, %f4289;}

	// end inline asm
	@%p1000 bra 	$L__BB0_3058;
	setp.eq.f32 	%p1003, %f1395, 0f7F800000;
	@%p1003 bra 	$L__BB0_3057;
	mov.b32 	%r4423, %f1393;
	shl.b32 	%r8913, %r4423, 8;
	or.b32  	%r4424, %r8913, -2147483648;
	mov.b64 	%rd10194, 0;
	mov.b32 	%r21153, 0;
	mov.u64 	%rd10192, __cudart_i2opi_f;
	mov.u64 	%rd10193, %rd3;
$L__BB0_3053:
	.pragma "nounroll";
	ld.global.nc.u32 	%r8914, [%rd10192];
	mad.wide.u32 	%rd4765, %r8914, %r4424, %rd10194;
	shr.u64 	%rd10194, %rd4765, 32;
	st.local.u32 	[%rd10193], %rd4765;
	add.s32 	%r21153, %r21153, 1;
	add.s64 	%rd10193, %rd10193, 4;
	add.s64 	%rd10192, %rd10192, 4;
	setp.ne.s32 	%p1004, %r21153, 6;
	@%p1004 bra 	$L__BB0_3053;
	shr.u32 	%r8915, %r4423, 23;
	st.local.u32 	[%rd3+24], %rd10194;
	and.b32  	%r4427, %r8915, 31;
	and.b32  	%r8916, %r8915, 224;
	add.s32 	%r8917, %r8916, -128;
	shr.u32 	%r8918, %r8917, 5;
	mul.wide.u32 	%rd4766, %r8918, 4;
	sub.s64 	%rd2506, %rd3, %rd4766;
	ld.local.u32 	%r21154, [%rd2506+24];
	ld.local.u32 	%r21155, [%rd2506+20];
	setp.eq.s32 	%p1005, %r4427, 0;
	@%p1005 bra 	$L__BB0_3056;
	shf.l.wrap.b32 	%r21154, %r21155, %r21154, %r4427;
	ld.local.u32 	%r8919, [%rd2506+16];
	shf.l.wrap.b32 	%r21155, %r8919, %r21155, %r4427;
$L__BB0_3056:
	shr.u32 	%r8920, %r21154, 30;
	shf.l.wrap.b32 	%r8921, %r21155, %r21154, 2;
	shl.b32 	%r8922, %r21155, 2;
	shr.u32 	%r8923, %r8921, 31;
	add.s32 	%r8924, %r8923, %r8920;
	neg.s32 	%r8925, %r8924;
	setp.lt.s32 	%p1006, %r4423, 0;
	selp.b32 	%r21156, %r8925, %r8924, %p1006;
	xor.b32  	%r8926, %r8921, %r4423;
	shr.s32 	%r8927, %r8921, 31;
	xor.b32  	%r8928, %r8927, %r8921;
	xor.b32  	%r8929, %r8927, %r8922;
	cvt.u64.u32 	%rd4767, %r8928;
	shl.b64 	%rd4768, %rd4767, 32;
	cvt.u64.u32 	%rd4769, %r8929;
	or.b64  	%rd4770, %rd4768, %rd4769;
	cvt.rn.f64.s64 	%fd392, %rd4770;
	mul.f64 	%fd393, %fd392, 0d3BF921FB54442D19;
	cvt.rn.f32.f64 	%f4302, %fd393;
	neg.f32 	%f4303, %f4302;
	setp.lt.s32 	%p1007, %r8926, 0;
	selp.f32 	%f11809, %f4303, %f4302, %p1007;
	bra.uni 	$L__BB0_3058;
$L__BB0_3057:
	mov.f32 	%f4304, 0f00000000;
	mul.rn.f32 	%f11809, %f1393, %f4304;
	mov.b32 	%r21156, 0;
$L__BB0_3058:
	mul.rn.f32 	%f4306, %f11809, %f11809;
	and.b32  	%r8931, %r21156, 1;
	setp.eq.b32 	%p1008, %r8931, 1;
	selp.f32 	%f4307, 0f3F800000, %f11809, %p1008;
	fma.rn.f32 	%f4308, %f4306, %f4307, 0f00000000;
	fma.rn.f32 	%f4309, %f4306, 0f37CBAC00, 0fBAB607ED;
	selp.f32 	%f4310, %f4309, 0fB94D4153, %p1008;
	selp.f32 	%f4311, 0f3D2AAABB, 0f3C0885E4, %p1008;
	fma.rn.f32 	%f4312, %f4310, %f4306, %f4311;
	selp.f32 	%f4313, 0fBEFFFFFF, 0fBE2AAAA8, %p1008;
	fma.rn.f32 	%f4314, %f4312, %f4306, %f4313;
	fma.rn.f32 	%f4315, %f4314, %f4308, %f4307;
	and.b32  	%r8932, %r21156, 2;
	setp.eq.s32 	%p1009, %r8932, 0;
	mov.f32 	%f4316, 0f00000000;
	sub.f32 	%f4317, %f4316, %f4315;
	selp.f32 	%f4318, %f4315, %f4317, %p1009;
	neg.f32 	%f4305, %f4318;
	// begin inline asm
	{  cvt.rn.f16.f32 %rs1449, %f4305;}

	// end inline asm
	ld.global.u16 	%rs1457, [%rd1831+96];
	ld.global.u16 	%rs1451, [%rd1832+96];
	// begin inline asm
	{mul.f16 %rs1450,%rs1451,%rs1449;
}
	// end inline asm
	// begin inline asm
	{mul.f16 %rs1453,%rs269,%rs1450;
}
	// end inline asm
	// begin inline asm
	{fma.rn.f16 %rs1456,%rs1457,%rs1448,%rs1453;
}
	// end inline asm
	st.shared.u16 	[%r2761+1984], %rs1456;
	// begin inline asm
	{mul.f16 %rs1460,%rs1451,%rs1448;
}
	// end inline asm
	// begin inline asm
	{fma.rn.f16 %rs1463,%rs1457,%rs1449,%rs1460;
}
	// end inline asm
	st.shared.u16 	[%r2761+10176], %rs1463;
	mul.f64 	%fd394, %fd6, 0d40578FDB9EFFEA46;
	div.rn.f64 	%fd395, %fd394, %fd2;
	cvt.rn.f32.f64 	%f1402, %fd395;
	mul.f32 	%f4319, %f1402, 0f3F22F983;
	cvt.rni.s32.f32 	%r21164, %f4319;
	cvt.rn.f32.s32 	%f4320, %r21164;
	fma.rn.f32 	%f4321, %f4320, 0fBFC90FDA, %f1402;
	fma.rn.f32 	%f4322, %f4320, 0fB3A22168, %f4321;
	fma.rn.f32 	%f11811, %f4320, 0fA7C234C5, %f4322;
	abs.f32 	%f1404, %f1402;
	setp.ltu.f32 	%p1010, %f1404, 0f47CE4780;
	mov.u32 	%r21160, %r21164;
	mov.f32 	%f11810, %f11811;
	@%p1010 bra 	$L__BB0_3066;
	setp.eq.f32 	%p1011, %f1404, 0f7F800000;
	@%p1011 bra 	$L__BB0_3065;
	mov.b32 	%r4437, %f1402;
	shl.b32 	%r8934, %r4437, 8;
	or.b32  	%r4438, %r8934, -2147483648;
	mov.b64 	%rd10197, 0;
	mov.b32 	%r21157, 0;
	mov.u64 	%rd10195, __cudart_i2opi_f;
	mov.u64 	%rd10196, %rd4;
$L__BB0_3061:
	.pragma "nounroll";
	ld.global.nc.u32 	%r8935, [%rd10195];
	mad.wide.u32 	%rd4773, %r8935, %r4438, %rd10197;
	shr.u64 	%rd10197, %rd4773, 32;
	st.local.u32 	[%rd10196], %rd4773;
	add.s32 	%r21157, %r21157, 1;
	add.s64 	%rd10196, %rd10196, 4;
	add.s64 	%rd10195, %rd10195, 4;
	setp.ne.s32 	%p1012, %r21157, 6;
	@%p1012 bra 	$L__BB0_3061;
	shr.u32 	%r8936, %r4437, 23;
	st.local.u32 	[%rd4+24], %rd10197;
	and.b32  	%r4441, %r8936, 31;
	and.b32  	%r8937, %r8936, 224;
	add.s32 	%r8938, %r8937, -128;
	shr.u32 	%r8939, %r8938, 5;
	mul.wide.u32 	%rd4774, %r8939, 4;
	sub.s64 	%rd2513, %rd4, %rd4774;
	ld.local.u32 	%r21158, [%rd2513+24];
	ld.local.u32 	%r21159, [%rd2513+20];
	setp.eq.s32 	%p1013, %r4441, 0;
	@%p1013 bra 	$L__BB0_3064;
	shf.l.wrap.b32 	%r21158, %r21159, %r21158, %r4441;
	ld.local.u32 	%r8940, [%rd2513+16];
	shf.l.wrap.b32 	%r21159, %r8940, %r21159, %r4441;
$L__BB0_3064:
	shr.u32 	%r8941, %r21158, 30;
	shf.l.wrap.b32 	%r8942, %r21159, %r21158, 2;
	shl.b32 	%r8943, %r21159, 2;
	shr.u32 	%r8944, %r8942, 31;
	add.s32 	%r8945, %r8944, %r8941;
	neg.s32 	%r8946, %r8945;
	setp.lt.s32 	%p1014, %r4437, 0;
	selp.b32 	%r21160, %r8946, %r8945, %p1014;
	xor.b32  	%r8947, %r8942, %r4437;
	shr.s32 	%r8948, %r8942, 31;
	xor.b32  	%r8949, %r8948, %r8942;
	xor.b32  	%r8950, %r8948, %r8943;
	cvt.u64.u32 	%rd4775, %r8949;
	shl.b64 	%rd4776, %rd4775, 32;
	cvt.u64.u32 	%rd4777, %r8950;
	or.b64  	%rd4778, %rd4776, %rd4777;
	cvt.rn.f64.s64 	%fd396, %rd4778;
	mul.f64 	%fd397, %fd396, 0d3BF921FB54442D19;
	cvt.rn.f32.f64 	%f4323, %fd397;
	neg.f32 	%f4324, %f4323;
	setp.lt.s32 	%p1015, %r8947, 0;
	selp.f32 	%f11810, %f4324, %f4323, %p1015;
	bra.uni 	$L__BB0_3066;
$L__BB0_3065:
	mov.f32 	%f4325, 0f00000000;
	mul.rn.f32 	%f11810, %f1402, %f4325;
	mov.b32 	%r21160, 0;
$L__BB0_3066:
	setp.ltu.f32 	%p1016, %f1404, 0f47CE4780;
	add.s32 	%r8952, %r21160, 1;
	mul.rn.f32 	%f4327, %f11810, %f11810;
	and.b32  	%r8953, %r21160, 1;
	setp.eq.b32 	%p1017, %r8953, 1;
	selp.f32 	%f4328, %f11810, 0f3F800000, %p1017;
	fma.rn.f32 	%f4329, %f4327, %f4328, 0f00000000;
	fma.rn.f32 	%f4330, %f4327, 0f37CBAC00, 0fBAB607ED;
	selp.f32 	%f4331, 0fB94D4153, %f4330, %p1017;
	selp.f32 	%f4332, 0f3C0885E4, 0f3D2AAABB, %p1017;
	fma.rn.f32 	%f4333, %f4331, %f4327, %f4332;
	selp.f32 	%f4334, 0fBE2AAAA8, 0fBEFFFFFF, %p1017;
	fma.rn.f32 	%f4335, %f4333, %f4327, %f4334;
	fma.rn.f32 	%f4336, %f4335, %f4329, %f4328;
	and.b32  	%r8954, %r8952, 2;
	setp.eq.s32 	%p1018, %r8954, 0;
	mov.f32 	%f4337, 0f00000000;
	sub.f32 	%f4338, %f4337, %f4336;
	selp.f32 	%f4326, %f4336, %f4338, %p1018;
	// begin inline asm
	{  cvt.rn.f16.f32 %rs1467, %f4326;}

	// end inline asm
	@%p1016 bra 	$L__BB0_3074;
	setp.eq.f32 	%p1019, %f1404, 0f7F800000;
	@%p1019 bra 	$L__BB0_3073;
	mov.b32 	%r4450, %f1402;
	shl.b32 	%r8956, %r4450, 8;
	or.b32  	%r4451, %r8956, -2147483648;
	mov.b64 	%rd10200, 0;
	mov.b32 	%r21161, 0;
	mov.u64 	%rd10198, __cudart_i2opi_f;
	mov.u64 	%rd10199, %rd3;
$L__BB0_3069:
	.pragma "nounroll";
	ld.global.nc.u32 	%r8957, [%rd10198];
	mad.wide.u32 	%rd4781, %r8957, %r4451, %rd10200;
	shr.u64 	%rd10200, %rd4781, 32;
	st.local.u32 	[%rd10199], %rd4781;
	add.s32 	%r21161, %r21161, 1;
	add.s64 	%rd10199, %rd10199, 4;
	add.s64 	%rd10198, %rd10198, 4;
	setp.ne.s32 	%p1020, %r21161, 6;
	@%p1020 bra 	$L__BB0_3069;
	shr.u32 	%r8958, %r4450, 23;
	st.local.u32 	[%rd3+24], %rd10200;
	and.b32  	%r4454, %r8958, 31;
	and.b32  	%r8959, %r8958, 224;
	add.s32 	%r8960, %r8959, -128;
	shr.u32 	%r8961, %r8960, 5;
	mul.wide.u32 	%rd4782, %r8961, 4;
	sub.s64 	%rd2520, %rd3, %rd4782;
	ld.local.u32 	%r21162, [%rd2520+24];
	ld.local.u32 	%r21163, [%rd2520+20];
	setp.eq.s32 	%p1021, %r4454, 0;
	@%p1021 bra 	$L__BB0_3072;
	shf.l.wrap.b32 	%r21162, %r21163, %r21162, %r4454;
	ld.local.u32 	%r8962, [%rd2520+16];
	shf.l.wrap.b32 	%r21163, %r8962, %r21163, %r4454;
$L__BB0_3072:
	shr.u32 	%r8963, %r21162, 30;
	shf.l.wrap.b32 	%r8964, %r21163, %r21162, 2;
	shl.b32 	%r8965, %r21163, 2;
	shr.u32 	%r8966, %r8964, 31;
	add.s32 	%r8967, %r8966, %r8963;
	neg.s32 	%r8968, %r8967;
	setp.lt.s32 	%p1022, %r4450, 0;
	selp.b32 	%r21164, %r8968, %r8967, %p1022;
	xor.b32  	%r8969, %r8964, %r4450;
	shr.s32 	%r8970, %r8964, 31;
	xor.b32  	%r8971, %r8970, %r8964;
	xor.b32  	%r8972, %r8970, %r8965;
	cvt.u64.u32 	%rd4783, %r8971;
	shl.b64 	%rd4784, %rd4783, 32;
	cvt.u64.u32 	%rd4785, %r8972;
	or.b64  	%rd4786, %rd4784, %rd4785;
	cvt.rn.f64.s64 	%fd398, %rd4786;
	mul.f64 	%fd399, %fd398, 0d3BF921FB54442D19;
	cvt.rn.f32.f64 	%f4339, %fd399;
	neg.f32 	%f4340, %f4339;
	setp.lt.s32 	%p1023, %r8969, 0;
	selp.f32 	%f11811, %f4340, %f4339, %p1023;
	bra.uni 	$L__BB0_3074;
$L__BB0_3073:
	mov.f32 	%f4341, 0f00000000;
	mul.rn.f32 	%f11811, %f1402, %f4341;
	mov.b32 	%r21164, 0;
$L__BB0_3074:
	mul.rn.f32 	%f4343, %f11811, %f11811;
	and.b32  	%r8974, %r21164, 1;
	setp.eq.b32 	%p1024, %r8974, 1;
	selp.f32 	%f4344, 0f3F800000, %f11811, %p1024;
	fma.rn.f32 	%f4345, %f4343, %f4344, 0f00000000;
	fma.rn.f32 	%f4346, %f4343, 0f37CBAC00, 0fBAB607ED;
	selp.f32 	%f4347, %f4346, 0fB94D4153, %p1024;
	selp.f32 	%f4348, 0f3D2AAABB, 0f3C0885E4, %p1024;
	fma.rn.f32 	%f4349, %f4347, %f4343, %f4348;
	selp.f32 	%f4350, 0fBEFFFFFF, 0fBE2AAAA8, %p1024;
	fma.rn.f32 	%f4351, %f4349, %f4343, %f4350;
	fma.rn.f32 	%f4352, %f4351, %f4345, %f4344;
	and.b32  	%r8975, %r21164, 2;
	setp.eq.s32 	%p1025, %r8975, 0;
	mov.f32 	%f4353, 0f00000000;
	sub.f32 	%f4354, %f4353, %f4352;
	selp.f32 	%f4355, %f4352, %f4354, %p1025;
	neg.f32 	%f4342, %f4355;
	// begin inline asm
	{  cvt.rn.f16.f32 %rs1468, %f4342;}

	// end inline asm
	ld.global.u16 	%rs1476, [%rd1847+96];
	ld.global.u16 	%rs1470, [%rd1848+96];
	// begin inline asm
	{mul.f16 %rs1469,%rs1470,%rs1468;
}
	// end inline asm
	// begin inline asm
	{mul.f16 %rs1472,%rs269,%rs1469;
}
	// end inline asm
	// begin inline asm
	{fma.rn.f16 %rs1475,%rs1476,%rs1467,%rs1472;
}
	// end inline asm
	st.shared.u16 	[%r2761+2016], %rs1475;
	// begin inline asm
	{mul.f16 %rs1479,%rs1470,%rs1467;
}
	// end inline asm
	// begin inline asm
	{fma.rn.f16 %rs1482,%rs1476,%rs1468,%rs1479;
}
	// end inline asm
	st.shared.u16 	[%r2761+10208], %rs1482;
	add.s32 	%r8976, %r2732, 64;
	cvt.rn.f64.s32 	%fd7, %r8976;
	mov.f64 	%fd400, 0d0000000000000000;
	copysign.f64 	%fd401, %fd7, %fd400;
	div.rn.f64 	%fd402, %fd401, %fd2;
	cvt.rn.f32.f64 	%f1411, %fd402;
	mul.f32 	%f4356, %f1411, 0f3F22F983;
	cvt.rni.s32.f32 	%r21172, %f4356;
	cvt.rn.f32.s32 	%f4357, %r21172;
	fma.rn.f32 	%f4358, %f4357, 0fBFC90FDA, %f1411;
	fma.rn.f32 	%f4359, %f4357, 0fB3A22168, %f4358;
	fma.rn.f32 	%f11813, %f4357, 0fA7C234C5, %f4359;
	abs.f32 	%f1413, %f1411;
	setp.ltu.f32 	%p1026, %f1413, 0f47CE4780;
	mov.u32 	%r21168, %r21172;
	mov.f32 	%f11812, %f11813;
	@%p1026 bra 	$L__BB0_3082;
	setp.eq.f32 	%p1027, %f1413, 0f7F800000;
	@%p1027 bra 	$L__BB0_3081;
	mov.b32 	%r4464, %f1411;
	shl.b32 	%r8978, %r4464, 8;
	or.b32  	%r4465, %r8978, -2147483648;
	mov.b64 	%rd10203, 0;
	mov.b32 	%r21165, 0;
	mov.u64 	%rd10201, __cudart_i2opi_f;
	mov.u64 	%rd10202, %rd4;
$L__BB0_3077:
	.pragma "nounroll";
	ld.global.nc.u32 	%r8979, [%rd10201];
	mad.wide.u32 	%rd4789, %r8979, %r4465, %rd10203;
	shr.u64 	%rd10203, %rd4789, 32;
	st.local.u32 	[%rd10202], %rd4789;
	add.s32 	%r21165, %r21165, 1;
	add.s64 	%rd10202, %rd10202, 4;
	add.s64 	%rd10201, %rd10201, 4;
	setp.ne.s32 	%p1028, %r21165, 6;
	@%p1028 bra 	$L__BB0_3077;
	shr.u32 	%r8980, %r4464, 23;
	st.local.u32 	[%rd4+24], %rd10203;
	and.b32  	%r4468, %r8980, 31;
	and.b32  	%r8981, %r8980, 224;
	add.s32 	%r8982, %r8981, -128;
	shr.u32 	%r8983, %r8982, 5;
	mul.wide.u32 	%rd4790, %r8983, 4;
	sub.s64 	%rd2527, %rd4, %rd4790;
	ld.local.u32 	%r21166, [%rd2527+24];
	ld.local.u32 	%r21167, [%rd2527+20];
	setp.eq.s32 	%p1029, %r4468, 0;
	@%p1029 bra 	$L__BB0_3080;
	shf.l.wrap.b32 	%r21166, %r21167, %r21166, %r4468;
	ld.local.u32 	%r8984, [%rd2527+16];
	shf.l.wrap.b32 	%r21167, %r8984, %r21167, %r4468;
$L__BB0_3080:
	shr.u32 	%r8985, %r21166, 30;
	shf.l.wrap.b32 	%r8986, %r21167, %r21166, 2;
	shl.b32 	%r8987, %r21167, 2;
	shr.u32 	%r8988, %r8986, 31;
	add.s32 	%r8989, %r8988, %r8985;
	neg.s32 	%r8990, %r8989;
	setp.lt.s32 	%p1030, %r4464, 0;
	selp.b32 	%r21168, %r8990, %r8989, %p1030;
	xor.b32  	%r8991, %r8986, %r4464;
	shr.s32 	%r8992, %r8986, 31;
	xor.b32  	%r8993, %r8992, %r8986;
	xor.b32  	%r8994, %r8992, %r8987;
	cvt.u64.u32 	%rd4791, %r8993;
	shl.b64 	%rd4792, %rd4791, 32;
	cvt.u64.u32 	%rd4793, %r8994;
	or.b64  	%rd4794, %rd4792, %rd4793;
	cvt.rn.f64.s64 	%fd403, %rd4794;
	mul.f64 	%fd404, %fd403, 0d3BF921FB54442D19;
	cvt.rn.f32.f64 	%f4360, %fd404;
	neg.f32 	%f4361, %f4360;
	setp.lt.s32 	%p1031, %r8991, 0;
	selp.f32 	%f11812, %f4361, %f4360, %p1031;
	bra.uni 	$L__BB0_3082;
$L__BB0_3081:
	mov.f32 	%f4362, 0f00000000;
	mul.rn.f32 	%f11812, %f1411, %f4362;
	mov.b32 	%r21168, 0;
$L__BB0_3082:
	setp.ltu.f32 	%p1032, %f1413, 0f47CE4780;
	add.s32 	%r8996, %r21168, 1;
	mul.rn.f32 	%f4364, %f11812, %f11812;
	and.b32  	%r8997, %r21168, 1;
	setp.eq.b32 	%p1033, %r8997, 1;
	selp.f32 	%f4365, %f11812, 0f3F800000, %p1033;
	fma.rn.f32 	%f4366, %f4364, %f4365, 0f00000000;
	fma.rn.f32 	%f4367, %f4364, 0f37CBAC00, 0fBAB607ED;
	selp.f32 	%f4368, 0fB94D4153, %f4367, %p1033;
	selp.f32 	%f4369, 0f3C0885E4, 0f3D2AAABB, %p1033;
	fma.rn.f32 	%f4370, %f4368, %f4364, %f4369;
	selp.f32 	%f4371, 0fBE2AAAA8, 0fBEFFFFFF, %p1033;
	fma.rn.f32 	%f4372, %f4370, %f4364, %f4371;
	fma.rn.f32 	%f4373, %f4372, %f4366, %f4365;
	and.b32  	%r8998, %r8996, 2;
	setp.eq.s32 	%p1034, %r8998, 0;
	mov.f32 	%f4374, 0f00000000;
	sub.f32 	%f4375, %f4374, %f4373;
	selp.f32 	%f4363, %f4373, %f4375, %p1034;
	// begin inline asm
	{  cvt.rn.f16.f32 %rs1486, %f4363;}

	// end inline asm
	@%p1032 bra 	$L__BB0_3090;
	setp.eq.f32 	%p1035, %f1413, 0f7F800000;
	@%p1035 bra 	$L__BB0_3089;
	mov.b32 	%r4477, %f1411;
	shl.b32 	%r9000, %r4477, 8;
	or.b32  	%r4478, %r9000, -2147483648;
	mov.b64 	%rd10206, 0;
	mov.b32 	%r21169, 0;
	mov.u64 	%rd10204, __cudart_i2opi_f;
	mov.u64 	%rd10205, %rd3;
$L__BB0_3085:
	.pragma "nounroll";
	ld.global.nc.u32 	%r9001, [%rd10204];
	mad.wide.u32 	%rd4797, %r9001, %r4478, %rd10206;
	shr.u64 	%rd10206, %rd4797, 32;
	st.local.u32 	[%rd10205], %rd4797;
	add.s32 	%r21169, %r21169, 1;
	add.s64 	%rd10205, %rd10205, 4;
	add.s64 	%rd10204, %rd10204, 4;
	setp.ne.s32 	%p1036, %r21169, 6;
	@%p1036 bra 	$L__BB0_3085;
	shr.u32 	%r9002, %r4477, 23;
	st.local.u32 	[%rd3+24], %rd10206;
	and.b32  	%r4481, %r9002, 31;
	and.b32  	%r9003, %r9002, 224;
	add.s32 	%r9004, %r9003, -128;
	shr.u32 	%r9005, %r9004, 5;
	mul.wide.u32 	%rd4798, %r9005, 4;
	sub.s64 	%rd2534, %rd3, %rd4798;
	ld.local.u32 	%r21170, [%rd2534+24];
	ld.local.u32 	%r21171, [%rd2534+20];
	setp.eq.s32 	%p1037, %r4481, 0;
	@%p1037 bra 	$L__BB0_3088;
	shf.l.wrap.b32 	%r21170, %r21171, %r21170, %r4481;
	ld.local.u32 	%r9006, [%rd2534+16];
	shf.l.wrap.b32 	%r21171, %r9006, %r21171, %r4481;
$L__BB0_3088:
	shr.u32 	%r9007, %r21170, 30;
	shf.l.wrap.b32 	%r9008, %r21171, %r21170, 2;
	shl.b32 	%r9009, %r21171, 2;
	shr.u32 	%r9010, %r9008, 31;
	add.s32 	%r9011, %r9010, %r9007;
	neg.s32 	%r9012, %r9011;
	setp.lt.s32 	%p1038, %r4477, 0;
	selp.b32 	%r21172, %r9012, %r9011, %p1038;
	xor.b32  	%r9013, %r9008, %r4477;
	shr.s32 	%r9014, %r9008, 31;
	xor.b32  	%r9015, %r9014, %r9008;
	xor.b32  	%r9016, %r9014, %r9009;
	cvt.u64.u32 	%rd4799, %r9015;
	shl.b64 	%rd4800, %rd4799, 32;
	cvt.u64.u32 	%rd4801, %r9016;
	or.b64  	%rd4802, %rd4800, %rd4801;
	cvt.rn.f64.s64 	%fd405, %rd4802;
	mul.f64 	%fd406, %fd405, 0d3BF921FB54442D19;
	cvt.rn.f32.f64 	%f4376, %fd406;
	neg.f32 	%f4377, %f4376;
	setp.lt.s32 	%p1039, %r9013, 0;
	selp.f32 	%f11813, %f4377, %f4376, %p1039;
	bra.uni 	$L__BB0_3090;
$L__BB0_3089:
	mov.f32 	%f4378, 0f00000000;
	mul.rn.f32 	%f11813, %f1411, %f4378;
	mov.b32 	%r21172, 0;
$L__BB0_3090:
	mul.rn.f32 	%f4380, %f11813, %f11813;
	and.b32  	%r9018, %r21172, 1;
	setp.eq.b32 	%p1040, %r9018, 1;
	selp.f32 	%f4381, 0f3F800000, %f11813, %p1040;
	fma.rn.f32 	%f4382, %f4380, %f4381, 0f00000000;
	fma.rn.f32 	%f4383, %f4380, 0f37CBAC00, 0fBAB607ED;
	selp.f32 	%f4384, %f4383, 0fB94D4153, %p1040;
	selp.f32 	%f4385, 0f3D2AAABB, 0f3C0885E4, %p1040;
	fma.rn.f32 	%f4386, %f4384, %f4380, %f4385;
	selp.f32 	%f4387, 0fBEFFFFFF, 0fBE2AAAA8, %p1040;
	fma.rn.f32 	%f4388, %f4386, %f4380, %f4387;
	fma.rn.f32 	%f4389, %f4388, %f4382, %f4381;
	and.b32  	%r9019, %r21172, 2;
	setp.eq.s32 	%p1041, %r9019, 0;
	mov.f32 	%f4390, 0f00000000;
	sub.f32 	%f4391, %f4390, %f4389;
	selp.f32 	%f4392, %f4389, %f4391, %p1041;
	neg.f32 	%f4379, %f4392;
	// begin inline asm
	{  cvt.rn.f16.f32 %rs1487, %f4379;}

	// end inline asm
	ld.global.u16 	%rs1495, [%rd1606+128];
	ld.global.u16 	%rs1489, [%rd1607+128];
	// begin inline asm
	{mul.f16 %rs1488,%rs1489,%rs1487;
}
	// end inline asm
	// begin inline asm
	{mul.f16 %rs1491,%rs269,%rs1488;
}
	// end inline asm
	// begin inline asm
	{fma.rn.f16 %rs1494,%rs1495,%rs1486,%rs1491;
}
	// end inline asm
	st.shared.u16 	[%r2761+2048], %rs1494;
	// begin inline asm
	{mul.f16 %rs1498,%rs1489,%rs1486;
}
	// end inline asm
	// begin inline asm
	{fma.rn.f16 %rs1501,%rs1495,%rs1487,%rs1498;
}
	// end inline asm
	st.shared.u16 	[%r2761+10240], %rs1501;
	mul.f64 	%fd407, %fd7, 0d401921FB54442D18;
	div.rn.f64 	%fd408, %fd407, %fd2;
	cvt.rn.f32.f64 	%f1420, %fd408;
	mul.f32 	%f4393, %f1420, 0f3F22F983;
	cvt.rni.s32.f32 	%r21180, %f4393;
	cvt.rn.f32.s32 	%f4394, %r21180;
	fma.rn.f32 	%f4395, %f4394, 0fBFC90FDA, %f1420;
	fma.rn.f32 	%f4396, %f4394, 0fB3A22168, %f4395;
	fma.rn.f32 	%f11815, %f4394, 0fA7C234C5, %f4396;
	abs.f32 	%f1422, %f1420;
	setp.ltu.f32 	%p1042, %f1422, 0f47CE4780;
	mov.u32 	%r21176, %r21180;
	mov.f32 	%f11814, %f11815;
	@%p1042 bra 	$L__BB0_3098;
	setp.eq.f32 	%p1043, %f1422, 0f7F800000;
	@%p1043 bra 	$L__BB0_3097;
	mov.b32 	%r4491, %f1420;
	shl.b32 	%r9021, %r4491, 8;
	or.b32  	%r4492, %r9021, -2147483648;
	mov.b64 	%rd10209, 0;
	mov.b32 	%r21173, 0;
	mov.u64 	%rd10207, __cudart_i2opi_f;
	mov.u64 	%rd10208, %rd4;
$L__BB0_3093:
	.pragma "nounroll";
	ld.global.nc.u32 	%r9022, [%rd10207];
	mad.wide.u32 	%rd4805, %r9022, %r4492, %rd10209;
	shr.u64 	%rd10209, %rd4805, 32;
	st.local.u32 	[%rd10208], %rd4805;
	add.s32 	%r21173, %r21173, 1;
	add.s64 	%rd10208, %rd10208, 4;
	add.s64 	%rd10207, %rd10207, 4;
	setp.ne.s32 	%p1044, %r21173, 6;
	@%p1044 bra 	$L__BB0_3093;
	shr.u32 	%r9023, %r4491, 23;
	st.local.u32 	[%rd4+24], %rd10209;
	and.b32  	%r4495, %r9023, 31;
	and.b32  	%r9024, %r9023, 224;
	add.s32 	%r9025, %r9024, -128;
	shr.u32 	%r9026, %r9025, 5;
	mul.wide.u32 	%rd4806, %r9026, 4;
	sub.s64 	%rd2541, %rd4, %rd4806;
	ld.local.u32 	%r21174, [%rd2541+24];
	ld.local.u32 	%r21175, [%rd2541+20];
	setp.eq.s32 	%p1045, %r4495, 0;
	@%p1045 bra 	$L__BB0_3096;
	shf.l.wrap.b32 	%r21174, %r21175, %r21174, %r4495;
	ld.local.u32 	%r9027, [%rd2541+16];
	shf.l.wrap.b32 	%r21175, %r9027, %r21175, %r4495;
$L__BB0_3096:
	shr.u32 	%r9028, %r21174, 30;
	shf.l.wrap.b32 	%r9029, %r21175, %r21174, 2;
	shl.b32 	%r9030, %r21175, 2;
	shr.u32 	%r9031, %r9029, 31;
	add.s32 	%r9032, %r9031, %r9028;
	neg.s32 	%r9033, %r9032;
	setp.lt.s32 	%p1046, %r4491, 0;
	selp.b32 	%r21176, %r9033, %r9032, %p1046;
	xor.b32  	%r9034, %r9029, %r4491;
	shr.s32 	%r9035, %r9029, 31;
	xor.b32  	%r9036, %r9035, %r9029;
	xor.b32  	%r9037, %r9035, %r9030;
	cvt.u64.u32 	%rd4807, %r9036;
	shl.b64 	%rd4808, %rd4807, 32;
	cvt.u64.u32 	%rd4809, %r9037;
	or.b64  	%rd4810, %rd4808, %rd4809;
	cvt.rn.f64.s64 	%fd409, %rd4810;
	mul.f64 	%fd410, %fd409, 0d3BF921FB54442D19;
	cvt.rn.f32.f64 	%f4397, %fd410;
	neg.f32 	%f4398, %f4397;
	setp.lt.s32 	%p1047, %r9034, 0;
	selp.f32 	%f11814, %f4398, %f4397, %p1047;
	bra.uni 	$L__BB0_3098;
$L__BB0_3097:
	mov.f32 	%f4399, 0f00000000;
	mul.rn.f32 	%f11814, %f1420, %f4399;
	mov.b32 	%r21176, 0;
$L__BB0_3098:
	setp.ltu.f32 	%p1048, %f1422, 0f47CE4780;
	add.s32 	%r9039, %r21176, 1;
	mul.rn.f32 	%f4401, %f11814, %f11814;
	and.b32  	%r9040, %r21176, 1;
	setp.eq.b32 	%p1049, %r9040, 1;
	selp.f32 	%f4402, %f11814, 0f3F800000, %p1049;
	fma.rn.f32 	%f4403, %f4401, %f4402, 0f00000000;
	fma.rn.f32 	%f4404, %f4401, 0f37CBAC00, 0fBAB607ED;
	selp.f32 	%f4405, 0fB94D4153, %f4404, %p1049;
	selp.f32 	%f4406, 0f3C0885E4, 0f3D2AAABB, %p1049;
	fma.rn.f32 	%f4407, %f4405, %f4401, %f4406;
	selp.f32 	%f4408, 0fBE2AAAA8, 0fBEFFFFFF, %p1049;
	fma.rn.f32 	%f4409, %f4407, %f4401, %f4408;
	fma.rn.f32 	%f4410, %f4409, %f4403, %f4402;
	and.b32  	%r9041, %r9039, 2;
	setp.eq.s32 	%p1050, %r9041, 0;
	mov.f32 	%f4411, 0f00000000;
	sub.f32 	%f4412, %f4411, %f4410;
	selp.f32 	%f4400, %f4410, %f4412, %p1050;
	// begin inline asm
	{  cvt.rn.f16.f32 %rs1505, %f4400;}

	// end inline asm
	@%p1048 bra 	$L__BB0_3106;
	setp.eq.f32 	%p1051, %f1422, 0f7F800000;
	@%p1051 bra 	$L__BB0_3105;
	mov.b32 	%r4504, %f1420;
	shl.b32 	%r9043, %r4504, 8;
	or.b32  	%r4505, %r9043, -2147483648;
	mov.b64 	%rd10212, 0;
	mov.b32 	%r21177, 0;
	mov.u64 	%rd10210, __cudart_i2opi_f;
	mov.u64 	%rd10211, %rd3;
$L__BB0_3101:
	.pragma "nounroll";
	ld.global.nc.u32 	%r9044, [%rd10210];
	mad.wide.u32 	%rd4813, %r9044, %r4505, %rd10212;
	shr.u64 	%rd10212, %rd4813, 32;
	st.local.u32 	[%rd10211], %rd4813;
	add.s32 	%r21177, %r21177, 1;
	add.s64 	%rd10211, %rd10211, 4;
	add.s64 	%rd10210, %rd10210, 4;
	setp.ne.s32 	%p1052, %r21177, 6;
	@%p1052 bra 	$L__BB0_3101;
	shr.u32 	%r9045, %r4504, 23;
	st.local.u32 	[%rd3+24], %rd10212;
	and.b32  	%r4508, %r9045, 31;
	and.b32  	%r9046, %r9045, 224;
	add.s32 	%r9047, %r9046, -128;
	shr.u32 	%r9048, %r9047, 5;
	mul.wide.u32 	%rd4814, %r9048, 4;
	sub.s64 	%rd2548, %rd3, %rd4814;
	ld.local.u32 	%r21178, [%rd2548+24];
	ld.local.u32 	%r21179, [%rd2548+20];
	setp.eq.s32 	%p1053, %r4508, 0;
	@%p1053 bra 	$L__BB0_3104;
	shf.l.wrap.b32 	%r21178, %r21179, %r21178, %r4508;
	ld.local.u32 	%r9049, [%rd2548+16];
	shf.l.wrap.b32 	%r21179, %r9049, %r21179, %r4508;
$L__BB0_3104:
	shr.u32 	%r9050, %r21178, 30;
	shf.l.wrap.b32 	%r9051, %r21179, %r21178, 2;
	shl.b32 	%r9052, %r21179, 2;
	shr.u32 	%r9053, %r9051, 31;
	add.s32 	%r9054, %r9053, %r9050;
	neg.s32 	%r9055, %r9054;
	setp.lt.s32 	%p1054, %r4504, 0;
	selp.b32 	%r21180, %r9055, %r9054, %p1054;
	xor.b32  	%r9056, %r9051, %r4504;
	shr.s32 	%r9057, %r9051, 31;
	xor.b32  	%r9058, %r9057, %r9051;
	xor.b32  	%r9059, %r9057, %r9052;
	cvt.u64.u32 	%rd4815, %r9058;
	shl.b64 	%rd4816, %rd4815, 32;
	cvt.u64.u32 	%rd4817, %r9059;
	or.b64  	%rd4818, %rd4816, %rd4817;
	cvt.rn.f64.s64 	%fd411, %rd4818;
	mul.f64 	%fd412, %fd411, 0d3BF921FB54442D19;
	cvt.rn.f32.f64 	%f4413, %fd412;
	neg.f32 	%f4414, %f4413;
	setp.lt.s32 	%p1055, %r9056, 0;
	selp.f32 	%f11815, %f4414, %f4413, %p1055;
	bra.uni 	$L__BB0_3106;
$L__BB0_3105:
	mov.f32 	%f4415, 0f00000000;
	mul.rn.f32 	%f11815, %f1420, %f4415;
	mov.b32 	%r21180, 0;
$L__BB0_3106:
	mul.rn.f32 	%f4417, %f11815, %f11815;
	and.b32  	%r9061, %r21180, 1;
	setp.eq.b32 	%p1056, %r9061, 1;
	selp.f32 	%f4418, 0f3F800000, %f11815, %p1056;
	fma.rn.f32 	%f4419, %f4417, %f4418, 0f00000000;
	fma.rn.f32 	%f4420, %f4417, 0f37CBAC00, 0fBAB607ED;
	selp.f32 	%f4421, %f4420, 0fB94D4153, %p1056;
	selp.f32 	%f4422, 0f3D2AAABB, 0f3C0885E4, %p1056;
	fma.rn.f32 	%f4423, %f4421, %f4417, %f4422;
	selp.f32 	%f4424, 0fBEFFFFFF, 0fBE2AAAA8, %p1056;
	fma.rn.f32 	%f4425, %f4423, %f4417, %f4424;
	fma.rn.f32 	%f4426, %f4425, %f4419, %f4418;
	and.b32  	%r9062, %r21180, 2;
	setp.eq.s32 	%p1057, %r9062, 0;
	mov.f32 	%f4427, 0f00000000;
	sub.f32 	%f4428, %f4427, %f4426;
	selp.f32 	%f4429, %f4426, %f4428, %p1057;
	neg.f32 	%f4416, %f4429;
	// begin inline asm
	{  cvt.rn.f16.f32 %rs1506, %f4416;}

	// end inline asm
	ld.global.u16 	%rs1514, [%rd1623+128];
	ld.global.u16 	%rs1508, [%rd4697+128];
	// begin inline asm
	{mul.f16 %rs1507,%rs1508,%rs1506;
}
	// end inline asm
	// begin inline asm
	{mul.f16 %rs1510,%rs269,%rs1507;
}
	// end inline asm
	// begin inline asm
	{fma.rn.f16 %rs1513,%rs1514,%rs1505,%rs1510;
}
	// end inline asm
	st.shared.u16 	[%r2761+2080], %rs1513;
	// begin inline asm
	{mul.f16 %rs1517,%rs1508,%rs1505;
}
	// end inline asm
	// begin inline asm
	{fma.rn.f16 %rs1520,%rs1514,%rs1506,%rs1517;
}
	// end inline asm
	st.shared.u16 	[%r2761+10272], %rs1520;
	mul.f64 	%fd413, %fd7, 0d402921FB54442D18;
	div.rn.f64 	%fd414, %fd413, %fd2;
	cvt.rn.f32.f64 	%f1429, %fd414;
	mul.f32 	%f4430, %f1429, 0f3F22F983;
	cvt.rni.s32.f32 	%r21188, %f4430;
	cvt.rn.f32.s32 	%f4431, %r21188;
	fma.rn.f32 	%f4432, %f4431, 0fBFC90FDA, %f1429;
	fma.rn.f32 	%f4433, %f4431, 0fB3A22168, %f4432;
	fma.rn.f32 	%f11817, %f4431, 0fA7C234C5, %f4433;
	abs.f32 	%f1431, %f1429;
	setp.ltu.f32 	%p1058, %f1431, 0f47CE4780;
	mov.u32 	%r21184, %r21188;
	mov.f32 	%f11816, %f11817;
	@%p1058 bra 	$L__BB0_3114;
	setp.eq.f32 	%p1059, %f1431, 0f7F800000;
	@%p1059 bra 	$L__BB0_3113;
	mov.b32 	%r4518, %f1429;
	shl.b32 	%r9064, %r4518, 8;
	or.b32  	%r4519, %r9064, -2147483648;
	mov.b64 	%rd10215, 0;
	mov.b32 	%r21181, 0;
	mov.u64 	%rd10213, __cudart_i2opi_f;
	mov.u64 	%rd10214, %rd4;
$L__BB0_3109:
	.pragma "nounroll";
	ld.global.nc.u32 	%r9065, [%rd10213];
	mad.wide.u32 	%rd4823, %r9065, %r4519, %rd10215;
	shr.u64 	%rd10215, %rd4823, 32;
	st.local.u32 	[%rd10214], %rd4823;
	add.s32 	%r21181, %r21181, 1;
	add.s64 	%rd10214, %rd10214, 4;
	add.s64 	%rd10213, %rd10213, 4;
	setp.ne.s32 	%p1060, %r21181, 6;
	@%p1060 bra 	$L__BB0_3109;
	shr.u32 	%r9066, %r4518, 23;
	st.local.u32 	[%rd4+24], %rd10215;
	and.b32  	%r4522, %r9066, 31;
	and.b32  	%r9067, %r9066, 224;
	add.s32 	%r9068, %r9067, -128;
	shr.u32 	%r9069, %r9068, 5;
	mul.wide.u32 	%rd4824, %r9069, 4;
	sub.s64 	%rd2555, %rd4, %rd4824;
	ld.local.u32 	%r21182, [%rd2555+24];
	ld.local.u32 	%r21183, [%rd2555+20];
	setp.eq.s32 	%p1061, %r4522, 0;
	@%p1061 bra 	$L__BB0_3112;
	shf.l.wrap.b32 	%r21182, %r21183, %r21182, %r4522;
	ld.local.u32 	%r9070, [%rd2555+16];
	shf.l.wrap.b32 	%r21183, %r9070, %r21183, %r4522;
$L__BB0_3112:
	shr.u32 	%r9071, %r21182, 30;
	shf.l.wrap.b32 	%r9072, %r21183, %r21182, 2;
	shl.b32 	%r9073, %r21183, 2;
	shr.u32 	%r9074, %r9072, 31;
	add.s32 	%r9075, %r9074, %r9071;
	neg.s32 	%r9076, %r9075;
	setp.lt.s32 	%p1062, %r4518, 0;
	selp.b32 	%r21184, %r9076, %r9075, %p1062;
	xor.b32  	%r9077, %r9072, %r4518;
	shr.s32 	%r9078, %r9072, 31;
	xor.b32  	%r9079, %r9078, %r9072;
	xor.b32  	%r9080, %r9078, %r9073;
	cvt.u64.u32 	%rd4825, %r9079;
	shl.b64 	%rd4826, %rd4825, 32;
	cvt.u64.u32 	%rd4827, %r9080;
	or.b64  	%rd4828, %rd4826, %rd4827;
	cvt.rn.f64.s64 	%fd415, %rd4828;
	mul.f64 	%fd416, %fd415, 0d3BF921FB54442D19;
	cvt.rn.f32.f64 	%f4434, %fd416;
	neg.f32 	%f4435, %f4434;
	setp.lt.s32 	%p1063, %r9077, 0;
	selp.f32 	%f11816, %f4435, %f4434, %p1063;
	bra.uni 	$L__BB0_3114;
$L__BB0_3113:
	mov.f32 	%f4436, 0f00000000;
	mul.rn.f32 	%f11816, %f1429, %f4436;
	mov.b32 	%r21184, 0;
$L__BB0_3114:
	setp.ltu.f32 	%p1064, %f1431, 0f47CE4780;
	add.s32 	%r9082, %r21184, 1;
	mul.rn.f32 	%f4438, %f11816, %f11816;
	and.b32  	%r9083, %r21184, 1;
	setp.eq.b32 	%p1065, %r9083, 1;
	selp.f32 	%f4439, %f11816, 0f3F800000, %p1065;
	fma.rn.f32 	%f4440, %f4438, %f4439, 0f00000000;
	fma.rn.f32 	%f4441, %f4438, 0f37CBAC00, 0fBAB607ED;
	selp.f32 	%f4442, 0fB94D4153, %f4441, %p1065;
	selp.f32 	%f4443, 0f3C0885E4, 0f3D2AAABB, %p1065;
	fma.rn.f32 	%f4444, %f4442, %f4438, %f4443;
	selp.f32 	%f4445, 0fBE2AAAA8, 0fBEFFFFFF, %p1065;
	fma.rn.f32 	%f4446, %f4444, %f4438, %f4445;
	fma.rn.f32 	%f4447, %f4446, %f4440, %f4439;
	and.b32  	%r9084, %r9082, 2;
	setp.eq.s32 	%p1066, %r9084, 0;
	mov.f32 	%f4448, 0f00000000;
	sub.f32 	%f4449, %f4448, %f4447;
	selp.f32 	%f4437, %f4447, %f4449, %p1066;
	// begin inline asm
	{  cvt.rn.f16.f32 %rs1524, %f4437;}

	// end inline asm
	@%p1064 bra 	$L__BB0_3122;
	setp.eq.f32 	%p1067, %f1431, 0f7F800000;
	@%p1067 bra 	$L__BB0_3121;
	mov.b32 	%r4531, %f1429;
	shl.b32 	%r9086, %r4531, 8;
	or.b32  	%r4532, %r9086, -2147483648;
	mov.b64 	%rd10218, 0;
	mov.b32 	%r21185, 0;
	mov.u64 	%rd10216, __cudart_i2opi_f;
	mov.u64 	%rd10217, %rd3;
$L__BB0_3117:
	.pragma "nounroll";
	ld.global.nc.u32 	%r9087, [%rd10216];
	mad.wide.u32 	%rd4831, %r9087, %r4532, %rd10218;
	shr.u64 	%rd10218, %rd4831, 32;
	st.local.u32 	[%rd10217], %rd4831;
	add.s32 	%r21185, %r21185, 1;
	add.s64 	%rd10217, %rd10217, 4;
	add.s64 	%rd10216, %rd10216, 4;
	setp.ne.s32 	%p1068, %r21185, 6;
	@%p1068 bra 	$L__BB0_3117;
	shr.u32 	%r9088, %r4531, 23;
	st.local.u32 	[%rd3+24], %rd10218;
	and.b32  	%r4535, %r9088, 31;
	and.b32  	%r9089, %r9088, 224;
	add.s32 	%r9090, %r9089, -128;
	shr.u32 	%r9091, %r9090, 5;
	mul.wide.u32 	%rd4832, %r9091, 4;
	sub.s64 	%rd2562, %rd3, %rd4832;
	ld.local.u32 	%r21186, [%rd2562+24];
	ld.local.u32 	%r21187, [%rd2562+20];
	setp.eq.s32 	%p1069, %r4535, 0;
	@%p1069 bra 	$L__BB0_3120;
	shf.l.wrap.b32 	%r21186, %r21187, %r21186, %r4535;
	ld.local.u32 	%r9092, [%rd2562+16];
	shf.l.wrap.b32 	%r21187, %r9092, %r21187, %r4535;
$L__BB0_3120:
	shr.u32 	%r9093, %r21186, 30;
	shf.l.wrap.b32 	%r9094, %r21187, %r21186, 2;
	shl.b32 	%r9095, %r21187, 2;
	shr.u32 	%r9096, %r9094, 31;
	add.s32 	%r9097, %r9096, %r9093;
	neg.s32 	%r9098, %r9097;
	setp.lt.s32 	%p1070, %r4531, 0;
	selp.b32 	%r21188, %r9098, %r9097, %p1070;
	xor.b32  	%r9099, %r9094, %r4531;
	shr.s32 	%r9100, %r9094, 31;
	xor.b32  	%r9101, %r9100, %r9094;
	xor.b32  	%r9102, %r9100, %r9095;
	cvt.u64.u32 	%rd4833, %r9101;
	shl.b64 	%rd4834, %rd4833, 32;
	cvt.u64.u32 	%rd4835, %r9102;
	or.b64  	%rd4836, %rd4834, %rd4835;
	cvt.rn.f64.s64 	%fd417, %rd4836;
	mul.f64 	%fd418, %fd417, 0d3BF921FB54442D19;
	cvt.rn.f32.f64 	%f4450, %fd418;
	neg.f32 	%f4451, %f4450;
	setp.lt.s32 	%p1071, %r9099, 0;
	selp.f32 	%f11817, %f4451, %f4450, %p1071;
	bra.uni 	$L__BB0_3122;
$L__BB0_3121:
	mov.f32 	%f4452, 0f00000000;
	mul.rn.f32 	%f11817, %f1429, %f4452;
	mov.b32 	%r21188, 0;
$L__BB0_3122:
	mul.rn.f32 	%f4454, %f11817, %f11817;
	and.b32  	%r9104, %r21188, 1;
	setp.eq.b32 	%p1072, %r9104, 1;
	selp.f32 	%f4455, 0f3F800000, %f11817, %p1072;
	fma.rn.f32 	%f4456, %f4454, %f4455, 0f00000000;
	fma.rn.f32 	%f4457, %f4454, 0f37CBAC00, 0fBAB607ED;
	selp.f32 	%f4458, %f4457, 0fB94D4153, %p1072;
	selp.f32 	%f4459, 0f3D2AAABB, 0f3C0885E4, %p1072;
	fma.rn.f32 	%f4460, %f4458, %f4454, %f4459;
	selp.f32 	%f4461, 0fBEFFFFFF, 0fBE2AAAA8, %p1072;
	fma.rn.f32 	%f4462, %f4460, %f4454, %f4461;
	fma.rn.f32 	%f4463, %f4462, %f4456, %f4455;
	and.b32  	%r9105, %r21188, 2;
	setp.eq.s32 	%p1073, %r9105, 0;
	mov.f32 	%f4464, 0f00000000;
	sub.f32 	%f4465, %f4464, %f4463;
	selp.f32 	%f4466, %f4463, %f4465, %p1073;
	neg.f32 	%f4453, %f4466;
	// begin inline asm
	{  cvt.rn.f16.f32 %rs1525, %f4453;}

	// end inline asm
	add.s64 	%rd4838, %rd1623, %rd1622;
	ld.global.u16 	%rs1533, [%rd4838+128];
	add.s64 	%rd4840, %rd4697, %rd1622;
	ld.global.u16 	%rs1527, [%rd4840+128];
	// begin inline asm
	{mul.f16 %rs1526,%rs1527,%rs1525;
}
	// end inline asm
	// begin inline asm
	{mul.f16 %rs1529,%rs269,%rs1526;
}
	// end inline asm
	// begin inline asm
	{fma.rn.f16 %rs1532,%rs1533,%rs1524,%rs1529;
}
	// end inline asm
	st.shared.u16 	[%r2761+2112], %rs1532;
	// begin inline asm
	{mul.f16 %rs1536,%rs1527,%rs1524;
}
	// end inline asm
	// begin inline asm
	{fma.rn.f16 %rs1539,%rs1533,%rs1525,%rs1536;
}
	// end inline asm
	st.shared.u16 	[%r2761+10304], %rs1539;
	mul.f64 	%fd419, %fd7, 0d4032D97C7F3321D2;
	div.rn.f64 	%fd420, %fd419, %fd2;
	cvt.rn.f32.f64 	%f1438, %fd420;
	mul.f32 	%f4467, %f1438, 0f3F22F983;
	cvt.rni.s32.f32 	%r21196, %f4467;
	cvt.rn.f32.s32 	%f4468, %r21196;
	fma.rn.f32 	%f4469, %f4468, 0fBFC90FDA, %f1438;
	fma.rn.f32 	%f4470, %f4468, 0fB3A22168, %f4469;
	fma.rn.f32 	%f11819, %f4468, 0fA7C234C5, %f4470;
	abs.f32 	%f1440, %f1438;
	setp.ltu.f32 	%p1074, %f1440, 0f47CE4780;
	mov.u32 	%r21192, %r21196;
	mov.f32 	%f11818, %f11819;
	@%p1074 bra 	$L__BB0_3130;
	setp.eq.f32 	%p1075, %f1440, 0f7F800000;
	@%p1075 bra 	$L__BB0_3129;
	mov.b32 	%r4545, %f1438;
	shl.b32 	%r9107, %r4545, 8;
	or.b32  	%r4546, %r9107, -2147483648;
	mov.b64 	%rd10221, 0;
	mov.b32 	%r21189, 0;
	mov.u64 	%rd10219, __cudart_i2opi_f;
	mov.u64 	%rd10220, %rd4;
$L__BB0_3125:
	.pragma "nounroll";
	ld.global.nc.u32 	%r9108, [%rd10219];
	mad.wide.u32 	%rd4843, %r9108, %r4546, %rd10221;
	shr.u64 	%rd10221, %rd4843, 32;
	st.local.u32 	[%rd10220], %rd4843;
	add.s32 	%r21189, %r21189, 1;
	add.s64 	%rd10220, %rd10220, 4;
	add.s64 	%rd10219, %rd10219, 4;
	setp.ne.s32 	%p1076, %r21189, 6;
	@%p1076 bra 	$L__BB0_3125;
	shr.u32 	%r9109, %r4545, 23;
	st.local.u32 	[%rd4+24], %rd10221;
	and.b32  	%r4549, %r9109, 31;
	and.b32  	%r9110, %r9109, 224;
	add.s32 	%r9111, %r9110, -128;
	shr.u32 	%r9112, %r9111, 5;
	mul.wide.u32 	%rd4844, %r9112, 4;
	sub.s64 	%rd2569, %rd4, %rd4844;
	ld.local.u32 	%r21190, [%rd2569+24];
	ld.local.u32 	%r21191, [%rd2569+20];
	setp.eq.s32 	%p1077, %r4549, 0;
	@%p1077 bra 	$L__BB0_3128;
	shf.l.wrap.b32 	%r21190, %r21191, %r21190, %r4549;
	ld.local.u32 	%r9113, [%rd2569+16];
	shf.l.wrap.b32 	%r21191, %r9113, %r21191, %r4549;
$L__BB0_3128:
	shr.u32 	%r9114, %r21190, 30;
	shf.l.wrap.b32 	%r9115, %r21191, %r21190, 2;
	shl.b32 	%r9116, %r21191, 2;
	shr.u32 	%r9117, %r9115, 31;
	add.s32 	%r9118, %r9117, %r9114;
	neg.s32 	%r9119, %r9118;
	setp.lt.s32 	%p1078, %r4545, 0;
	selp.b32 	%r21192, %r9119, %r9118, %p1078;
	xor.b32  	%r9120, %r9115, %r4545;
	shr.s32 	%r9121, %r9115, 31;
	xor.b32  	%r9122, %r9121, %r9115;
	xor.b32  	%r9123, %r9121, %r9116;
	cvt.u64.u32 	%rd4845, %r9122;
	shl.b64 	%rd4846, %rd4845, 32;
	cvt.u64.u32 	%rd4847, %r9123;
	or.b64  	%rd4848, %rd4846, %rd4847;
	cvt.rn.f64.s64 	%fd421, %rd4848;
	mul.f64 	%fd422, %fd421, 0d3BF921FB54442D19;
	cvt.rn.f32.f64 	%f4471, %fd422;
	neg.f32 	%f4472, %f4471;
	setp.lt.s32 	%p1079, %r9120, 0;
	selp.f32 	%f11818, %f4472, %f4471, %p1079;
	bra.uni 	$L__BB0_3130;
$L__BB0_3129:
	mov.f32 	%f4473, 0f00000000;
	mul.rn.f32 	%f11818, %f1438, %f4473;
	mov.b32 	%r21192, 0;
$L__BB0_3130:
	setp.ltu.f32 	%p1080, %f1440, 0f47CE4780;
	add.s32 	%r9125, %r21192, 1;
	mul.rn.f32 	%f4475, %f11818, %f11818;
	and.b32  	%r9126, %r21192, 1;
	setp.eq.b32 	%p1081, %r9126, 1;
	selp.f32 	%f4476, %f11818, 0f3F800000, %p1081;
	fma.rn.f32 	%f4477, %f4475, %f4476, 0f00000000;
	fma.rn.f32 	%f4478, %f4475, 0f37CBAC00, 0fBAB607ED;
	selp.f32 	%f4479, 0fB94D4153, %f4478, %p1081;
	selp.f32 	%f4480, 0f3C0885E4, 0f3D2AAABB, %p1081;
	fma.rn.f32 	%f4481, %f4479, %f4475, %f4480;
	selp.f32 	%f4482, 0fBE2AAAA8, 0fBEFFFFFF, %p1081;
	fma.rn.f32 	%f4483, %f4481, %f4475, %f4482;
	fma.rn.f32 	%f4484, %f4483, %f4477, %f4476;
	and.b32  	%r9127, %r9125, 2;
	setp.eq.s32 	%p1082, %r9127, 0;
	mov.f32 	%f4485, 0f00000000;
	sub.f32 	%f4486, %f4485, %f4484;
	selp.f32 	%f4474, %f4484, %f4486, %p1082;
	// begin inline asm
	{  cvt.rn.f16.f32 %rs1543, %f4474;}

	// end inline asm
	@%p1080 bra 	$L__BB0_3138;
	setp.eq.f32 	%p1083, %f1440, 0f7F800000;
	@%p1083 bra 	$L__BB0_3137;
	mov.b32 	%r4558, %f1438;
	shl.b32 	%r9129, %r4558, 8;
	or.b32  	%r4559, %r9129, -2147483648;
	mov.b64 	%rd10224, 0;
	mov.b32 	%r21193, 0;
	mov.u64 	%rd10222, __cudart_i2opi_f;
	mov.u64 	%rd10223, %rd3;
$L__BB0_3133:
	.pragma "nounroll";
	ld.global.nc.u32 	%r9130, [%rd10222];
	mad.wide.u32 	%rd4851, %r9130, %r4559, %rd10224;
	shr.u64 	%rd10224, %rd4851, 32;
	st.local.u32 	[%rd10223], %rd4851;
	add.s32 	%r21193, %r21193, 1;
	add.s64 	%rd10223, %rd10223, 4;
	add.s64 	%rd10222, %rd10222, 4;
	setp.ne.s32 	%p1084, %r21193, 6;
	@%p1084 bra 	$L__BB0_3133;
	shr.u32 	%r9131, %r4558, 23;
	st.local.u32 	[%rd3+24], %rd10224;
	and.b32  	%r4562, %r9131, 31;
	and.b32  	%r9132, %r9131, 224;
	add.s32 	%r9133, %r9132, -128;
	shr.u32 	%r9134, %r9133, 5;
	mul.wide.u32 	%rd4852, %r9134, 4;
	sub.s64 	%rd2576, %rd3, %rd4852;
	ld.local.u32 	%r21194, [%rd2576+24];
	ld.local.u32 	%r21195, [%rd2576+20];
	setp.eq.s32 	%p1085, %r4562, 0;
	@%p1085 bra 	$L__BB0_3136;
	shf.l.wrap.b32 	%r21194, %r21195, %r21194, %r4562;
	ld.local.u32 	%r9135, [%rd2576+16];
	shf.l.wrap.b32 	%r21195, %r9135, %r21195, %r4562;
$L__BB0_3136:
	shr.u32 	%r9136, %r21194, 30;
	shf.l.wrap.b32 	%r9137, %r21195, %r21194, 2;
	shl.b32 	%r9138, %r21195, 2;
	shr.u32 	%r9139, %r9137, 31;
	add.s32 	%r9140, %r9139, %r9136;
	neg.s32 	%r9141, %r9140;
	setp.lt.s32 	%p1086, %r4558, 0;
	selp.b32 	%r21196, %r9141, %r9140, %p1086;
	xor.b32  	%r9142, %r9137, %r4558;
	shr.s32 	%r9143, %r9137, 31;
	xor.b32  	%r9144, %r9143, %r9137;
	xor.b32  	%r9145, %r9143, %r9138;
	cvt.u64.u32 	%rd4853, %r9144;
	shl.b64 	%rd4854, %rd4853, 32;
	cvt.u64.u32 	%rd4855, %r9145;
	or.b64  	%rd4856, %rd4854, %rd4855;
	cvt.rn.f64.s64 	%fd423, %rd4856;
	mul.f64 	%fd424, %fd423, 0d3BF921FB54442D19;
	cvt.rn.f32.f64 	%f4487, %fd424;
	neg.f32 	%f4488, %f4487;
	setp.lt.s32 	%p1087, %r9142, 0;
	selp.f32 	%f11819, %f4488, %f4487, %p1087;
	bra.uni 	$L__BB0_3138;
$L__BB0_3137:
	mov.f32 	%f4489, 0f00000000;
	mul.rn.f32 	%f11819, %f1438, %f4489;
	mov.b32 	%r21196, 0;
$L__BB0_3138:
	mul.rn.f32 	%f4491, %f11819, %f11819;
	and.b32  	%r9147, %r21196, 1;
	setp.eq.b32 	%p1088, %r9147, 1;
	selp.f32 	%f4492, 0f3F800000, %f11819, %p1088;
	fma.rn.f32 	%f4493, %f4491, %f4492, 0f00000000;
	fma.rn.f32 	%f4494, %f4491, 0f37CBAC00, 0fBAB607ED;
	selp.f32 	%f4495, %f4494, 0fB94D4153, %p1088;
	selp.f32 	%f4496, 0f3D2AAABB, 0f3C0885E4, %p1088;
	fma.rn.f32 	%f4497, %f4495, %f4491, %f4496;
	selp.f32 	%f4498, 0fBEFFFFFF, 0fBE2AAAA8, %p1088;
	fma.rn.f32 	%f4499, %f4497, %f4491, %f4498;
	fma.rn.f32 	%f4500, %f4499, %f4493, %f4492;
	and.b32  	%r9148, %r21196, 2;
	setp.eq.s32 	%p1089, %r9148, 0;
	mov.f32 	%f4501, 0f00000000;
	sub.f32 	%f4502, %f4501, %f4500;
	selp.f32 	%f4503, %f4500, %f4502, %p1089;
	neg.f32 	%f4490, %f4503;
	// begin inline asm
	{  cvt.rn.f16.f32 %rs1544, %f4490;}

	// end inline asm
	add.s64 	%rd4859, %rd4838, %rd1622;
	ld.global.u16 	%rs1552, [%rd4859+128];
	add.s64 	%rd4862, %rd4840, %rd1622;
	ld.global.u16 	%rs1546, [%rd4862+128];
	// begin inline asm
	{mul.f16 %rs1545,%rs1546,%rs1544;
}
	// end inline asm
	// begin inline asm
	{mul.f16 %rs1548,%rs269,%rs1545;
}
	// end inline asm
	// begin inline asm
	{fma.rn.f16 %rs1551,%rs1552,%rs1543,%rs1548;
}
	// end inline asm
	st.shared.u16 	[%r2761+2144], %rs1551;
	// begin inline asm
	{mul.f16 %rs1555,%rs1546,%rs1543;
}
	// end inline asm
	// begin inline asm
	{fma.rn.f16 %rs1558,%rs1552,%rs1544,%rs1555;
}
	// end inline asm
	st.shared.u16 	[%r2761+10336], %rs1558;
	mul.f64 	%fd425, %fd7, 0d403921FB54442D18;
	div.rn.f64 	%fd426, %fd425, %fd2;
	cvt.rn.f32.f64 	%f1447, %fd426;
	mul.f32 	%f4504, %f1447, 0f3F22F983;
	cvt.rni.s32.f32 	%r21204, %f4504;
	cvt.rn.f32.s32 	%f4505, %r21204;
	fma.rn.f32 	%f4506, %f4505, 0fBFC90FDA, %f1447;
	fma.rn.f32 	%f4507, %f4505, 0fB3A22168, %f4506;
	fma.rn.f32 	%f11821, %f4505, 0fA7C234C5, %f4507;
	abs.f32 	%f1449, %f1447;
	setp.ltu.f32 	%p1090, %f1449, 0f47CE4780;
	mov.u32 	%r21200, %r21204;
	mov.f32 	%f11820, %f11821;
	@%p1090 bra 	$L__BB0_3146;
	setp.eq.f32 	%p1091, %f1449, 0f7F800000;
	@%p1091 bra 	$L__BB0_3145;
	mov.b32 	%r4572, %f1447;
	shl.b32 	%r9150, %r4572, 8;
	or.b32  	%r4573, %r9150, -2147483648;
	mov.b64 	%rd10227, 0;
	mov.b32 	%r21197, 0;
	mov.u64 	%rd10225, __cudart_i2opi_f;
	mov.u64 	%rd10226, %rd4;
$L__BB0_3141:
	.pragma "nounroll";
	ld.global.nc.u32 	%r9151, [%rd10225];
	mad.wide.u32 	%rd4865, %r9151, %r4573, %rd10227;
	shr.u64 	%rd10227, %rd4865, 32;
	st.local.u32 	[%rd10226], %rd4865;
	add.s32 	%r21197, %r21197, 1;
	add.s64 	%rd10226, %rd10226, 4;
	add.s64 	%rd10225, %rd10225, 4;
	setp.ne.s32 	%p1092, %r21197, 6;
	@%p1092 bra 	$L__BB0_3141;
	shr.u32 	%r9152, %r4572, 23;
	st.local.u32 	[%rd4+24], %rd10227;
	and.b32  	%r4576, %r9152, 31;
	and.b32  	%r9153, %r9152, 224;
	add.s32 	%r9154, %r9153, -128;
	shr.u32 	%r9155, %r9154, 5;
	mul.wide.u32 	%rd4866, %r9155, 4;
	sub.s64 	%rd2583, %rd4, %rd4866;
	ld.local.u32 	%r21198, [%rd2583+24];
	ld.local.u32 	%r21199, [%rd2583+20];
	setp.eq.s32 	%p1093, %r4576, 0;
	@%p1093 bra 	$L__BB0_3144;
	shf.l.wrap.b32 	%r21198, %r21199, %r21198, %r4576;
	ld.local.u32 	%r9156, [%rd2583+16];
	shf.l.wrap.b32 	%r21199, %r9156, %r21199, %r4576;
$L__BB0_3144:
	shr.u32 	%r9157, %r21198, 30;
	shf.l.wrap.b32 	%r9158, %r21199, %r21198, 2;
	shl.b32 	%r9159, %r21199, 2;
	shr.u32 	%r9160, %r9158, 31;
	add.s32 	%r9161, %r9160, %r9157;
	neg.s32 	%r9162, %r9161;
	setp.lt.s32 	%p1094, %r4572, 0;
	selp.b32 	%r21200, %r9162, %r9161, %p1094;
	xor.b32  	%r9163, %r9158, %r4572;
	shr.s32 	%r9164, %r9158, 31;
	xor.b32  	%r9165, %r9164, %r9158;
	xor.b32  	%r9166, %r9164, %r9159;
	cvt.u64.u32 	%rd4867, %r9165;
	shl.b64 	%rd4868, %rd4867, 32;
	cvt.u64.u32 	%rd4869, %r9166;
	or.b64  	%rd4870, %rd4868, %rd4869;
	cvt.rn.f64.s64 	%fd427, %rd4870;
	mul.f64 	%fd428, %fd427, 0d3BF921FB54442D19;
	cvt.rn.f32.f64 	%f4508, %fd428;
	neg.f32 	%f4509, %f4508;
	setp.lt.s32 	%p1095, %r9163, 0;
	selp.f32 	%f11820, %f4509, %f4508, %p1095;
	bra.uni 	$L__BB0_3146;
$L__BB0_3145:
	mov.f32 	%f4510, 0f00000000;
	mul.rn.f32 	%f11820, %f1447, %f4510;
	mov.b32 	%r21200, 0;
$L__BB0_3146:
	setp.ltu.f32 	%p1096, %f1449, 0f47CE4780;
	add.s32 	%r9168, %r21200, 1;
	mul.rn.f32 	%f4512, %f11820, %f11820;
	and.b32  	%r9169, %r21200, 1;
	setp.eq.b32 	%p1097, %r9169, 1;
	selp.f32 	%f4513, %f11820, 0f3F800000, %p1097;
	fma.rn.f32 	%f4514, %f4512, %f4513, 0f00000000;
	fma.rn.f32 	%f4515, %f4512, 0f37CBAC00, 0fBAB607ED;
	selp.f32 	%f4516, 0fB94D4153, %f4515, %p1097;
	selp.f32 	%f4517, 0f3C0885E4, 0f3D2AAABB, %p1097;
	fma.rn.f32 	%f4518, %f4516, %f4512, %f4517;
	selp.f32 	%f4519, 0fBE2AAAA8, 0fBEFFFFFF, %p1097;
	fma.rn.f32 	%f4520, %f4518, %f4512, %f4519;
	fma.rn.f32 	%f4521, %f4520, %f4514, %f4513;
	and.b32  	%r9170, %r9168, 2;
	setp.eq.s32 	%p1098, %r9170, 0;
	mov.f32 	%f4522, 0f00000000;
	sub.f32 	%f4523, %f4522, %f4521;
	selp.f32 	%f4511, %f4521, %f4523, %p1098;
	// begin inline asm
	{  cvt.rn.f16.f32 %rs1562, %f4511;}

	// end inline asm
	@%p1096 bra 	$L__BB0_3154;
	setp.eq.f32 	%p1099, %f1449, 0f7F800000;
	@%p1099 bra 	$L__BB0_3153;
	mov.b32 	%r4585, %f1447;
	shl.b32 	%r9172, %r4585, 8;
	or.b32  	%r4586, %r9172, -2147483648;
	mov.b64 	%rd10230, 0;
	mov.b32 	%r21201, 0;
	mov.u64 	%rd10228, __cudart_i2opi_f;
	mov.u64 	%rd10229, %rd3;
$L__BB0_3149:
	.pragma "nounroll";
	ld.global.nc.u32 	%r9173, [%rd10228];
	mad.wide.u32 	%rd4873, %r9173, %r4586, %rd10230;
	shr.u64 	%rd10230, %rd4873, 32;
	st.local.u32 	[%rd10229], %rd4873;
	add.s32 	%r21201, %r21201, 1;
	add.s64 	%rd10229, %rd10229, 4;
	add.s64 	%rd10228, %rd10228, 4;
	setp.ne.s32 	%p1100, %r21201, 6;
	@%p1100 bra 	$L__BB0_3149;
	shr.u32 	%r9174, %r4585, 23;
	st.local.u32 	[%rd3+24], %rd10230;
	and.b32  	%r4589, %r9174, 31;
	and.b32  	%r9175, %r9174, 224;
	add.s32 	%r9176, %r9175, -128;
	shr.u32 	%r9177, %r9176, 5;
	mul.wide.u32 	%rd4874, %r9177, 4;
	sub.s64 	%rd2590, %rd3, %rd4874;
	ld.local.u32 	%r21202, [%rd2590+24];
	ld.local.u32 	%r21203, [%rd2590+20];
	setp.eq.s32 	%p1101, %r4589, 0;
	@%p1101 bra 	$L__BB0_3152;
	shf.l.wrap.b32 	%r21202, %r21203, %r21202, %r4589;
	ld.local.u32 	%r9178, [%rd2590+16];
	shf.l.wrap.b32 	%r21203, %r9178, %r21203, %r4589;
$L__BB0_3152:
	shr.u32 	%r9179, %r21202, 30;
	shf.l.wrap.b32 	%r9180, %r21203, %r21202, 2;
	shl.b32 	%r9181, %r21203, 2;
	shr.u32 	%r9182, %r9180, 31;
	add.s32 	%r9183, %r9182, %r9179;
	neg.s32 	%r9184, %r9183;
	setp.lt.s32 	%p1102, %r4585, 0;
	selp.b32 	%r21204, %r9184, %r9183, %p1102;
	xor.b32  	%r9185, %r9180, %r4585;
	shr.s32 	%r9186, %r9180, 31;
	xor.b32  	%r9187, %r9186, %r9180;
	xor.b32  	%r9188, %r9186, %r9181;
	cvt.u64.u32 	%rd4875, %r9187;
	shl.b64 	%rd4876, %rd4875, 32;
	cvt.u64.u32 	%rd4877, %r9188;
	or.b64  	%rd4878, %rd4876, %rd4877;
	cvt.rn.f64.s64 	%fd429, %rd4878;
	mul.f64 	%fd430, %fd429, 0d3BF921FB54442D19;
	cvt.rn.f32.f64 	%f4524, %fd430;
	neg.f32 	%f4525, %f4524;
	setp.lt.s32 	%p1103, %r9185, 0;
	selp.f32 	%f11821, %f4525, %f4524, %p1103;
	bra.uni 	$L__BB0_3154;
$L__BB0_3153:
	mov.f32 	%f4526, 0f00000000;
	mul.rn.f32 	%f11821, %f1447, %f4526;
	mov.b32 	%r21204, 0;
$L__BB0_3154:
	mul.rn.f32 	%f4528, %f11821, %f11821;
	and.b32  	%r9190, %r21204, 1;
	setp.eq.b32 	%p1104, %r9190, 1;
	selp.f32 	%f4529, 0f3F800000, %f11821, %p1104;
	fma.rn.f32 	%f4530, %f4528, %f4529, 0f00000000;
	fma.rn.f32 	%f4531, %f4528, 0f37CBAC00, 0fBAB607ED;
	selp.f32 	%f4532, %f4531, 0fB94D4153, %p1104;
	selp.f32 	%f4533, 0f3D2AAABB, 0f3C0885E4, %p1104;
	fma.rn.f32 	%f4534, %f4532, %f4528, %f4533;
	selp.f32 	%f4535, 0fBEFFFFFF, 0fBE2AAAA8, %p1104;
	fma.rn.f32 	%f4536, %f4534, %f4528, %f4535;
	fma.rn.f32 	%f4537, %f4536, %f4530, %f4529;
	and.b32  	%r9191, %r21204, 2;
	setp.eq.s32 	%p1105, %r9191, 0;
	mov.f32 	%f4538, 0f00000000;
	sub.f32 	%f4539, %f4538, %f4537;
	selp.f32 	%f4540, %f4537, %f4539, %p1105;
	neg.f32 	%f4527, %f4540;
	// begin inline asm
	{  cvt.rn.f16.f32 %rs1563, %f4527;}

	// end inline asm
	add.s64 	%rd4882, %rd4859, %rd1622;
	ld.global.u16 	%rs1571, [%rd4882+128];
	add.s64 	%rd4883, %rd1607, %rd1622;
	add.s64 	%rd4884, %rd4883, %rd1622;
	add.s64 	%rd4885, %rd4884, %rd1622;
	add.s64 	%rd4886, %rd4885, %rd1622;
	ld.global.u16 	%rs1565, [%rd4886+128];
	// begin inline asm
	{mul.f16 %rs1564,%rs1565,%rs1563;
}
	// end inline asm
	// begin inline asm
	{mul.f16 %rs1567,%rs269,%rs1564;
}
	// end inline asm
	// begin inline asm
	{fma.rn.f16 %rs1570,%rs1571,%rs1562,%rs1567;
}
	// end inline asm
	st.shared.u16 	[%r2761+2176], %rs1570;
	// begin inline asm
	{mul.f16 %rs1574,%rs1565,%rs1562;
}
	// end inline asm
	// begin inline asm
	{fma.rn.f16 %rs1577,%rs1571,%rs1563,%rs1574;
}
	// end inline asm
	st.shared.u16 	[%r2761+10368], %rs1577;
	mul.f64 	%fd431, %fd7, 0d403F6A7A2955385E;
	div.rn.f64 	%fd432, %fd431, %fd2;
	cvt.rn.f32.f64 	%f1456, %fd432;
	mul.f32 	%f4541, %f1456, 0f3F22F983;
	cvt.rni.s32.f32 	%r21212, %f4541;
	cvt.rn.f32.s32 	%f4542, %r21212;
	fma.rn.f32 	%f4543, %f4542, 0fBFC90FDA, %f1456;
	fma.rn.f32 	%f4544, %f4542, 0fB3A22168, %f4543;
	fma.rn.f32 	%f11823, %f4542, 0fA7C234C5, %f4544;
	abs.f32 	%f1458, %f1456;
	setp.ltu.f32 	%p1106, %f1458, 0f47CE4780;
	mov.u32 	%r21208, %r21212;
	mov.f32 	%f11822, %f11823;
	@%p1106 bra 	$L__BB0_3162;
	setp.eq.f32 	%p1107, %f1458, 0f7F800000;
	@%p1107 bra 	$L__BB0_3161;
	mov.b32 	%r4599, %f1456;
	shl.b32 	%r9193, %r4599, 8;
	or.b32  	%r4600, %r9193, -2147483648;
	mov.b64 	%rd10233, 0;
	mov.b32 	%r21205, 0;
	mov.u64 	%rd10231, __cudart_i2opi_f;
	mov.u64 	%rd10232, %rd4;
$L__BB0_3157:
	.pragma "nounroll";
	ld.global.nc.u32 	%r9194, [%rd10231];
	mad.wide.u32 	%rd4889, %r9194, %r4600, %rd10233;
	shr.u64 	%rd10233, %rd4889, 32;
	st.local.u32 	[%rd10232], %rd4889;
	add.s32 	%r21205, %r21205, 1;
	add.s64 	%rd10232, %rd10232, 4;
	add.s64 	%rd10231, %rd10231, 4;
	setp.ne.s32 	%p1108, %r21205, 6;
	@%p1108 bra 	$L__BB0_3157;
	shr.u32 	%r9195, %r4599, 23;
	st.local.u32 	[%rd4+24], %rd10233;
	and.b32  	%r4603, %r9195, 31;
	and.b32  	%r9196, %r9195, 224;
	add.s32 	%r9197, %r9196, -128;
	shr.u32 	%r9198, %r9197, 5;
	mul.wide.u32 	%rd4890, %r9198, 4;
	sub.s64 	%rd2597, %rd4, %rd4890;
	ld.local.u32 	%r21206, [%rd2597+24];
	ld.local.u32 	%r21207, [%rd2597+20];
	setp.eq.s32 	%p1109, %r4603, 0;
	@%p1109 bra 	$L__BB0_3160;
	shf.l.wrap.b32 	%r21206, %r21207, %r21206, %r4603;
	ld.local.u32 	%r9199, [%rd2597+16];
	shf.l.wrap.b32 	%r21207, %r9199, %r21207, %r4603;
$L__BB0_3160:
	shr.u32 	%r9200, %r21206, 30;
	shf.l.wrap.b32 	%r9201, %r21207, %r21206, 2;
	shl.b32 	%r9202, %r21207, 2;
	shr.u32 	%r9203, %r9201, 31;
	add.s32 	%r9204, %r9203, %r9200;
	neg.s32 	%r9205, %r9204;
	setp.lt.s32 	%p1110, %r4599, 0;
	selp.b32 	%r21208, %r9205, %r9204, %p1110;
	xor.b32  	%r9206, %r9201, %r4599;
	shr.s32 	%r9207, %r9201, 31;
	xor.b32  	%r9208, %r9207, %r9201;
	xor.b32  	%r9209, %r9207, %r9202;
	cvt.u64.u32 	%rd4891, %r9208;
	shl.b64 	%rd4892, %rd4891, 32;
	cvt.u64.u32 	%rd4893, %r9209;
	or.b64  	%rd4894, %rd4892, %rd4893;
	cvt.rn.f64.s64 	%fd433, %rd4894;
	mul.f64 	%fd434, %fd433, 0d3BF921FB54442D19;
	cvt.rn.f32.f64 	%f4545, %fd434;
	neg.f32 	%f4546, %f4545;
	setp.lt.s32 	%p1111, %r9206, 0;
	selp.f32 	%f11822, %f4546, %f4545, %p1111;
	bra.uni 	$L__BB0_3162;
$L__BB0_3161:
	mov.f32 	%f4547, 0f00000000;
	mul.rn.f32 	%f11822, %f1456, %f4547;
	mov.b32 	%r21208, 0;
$L__BB0_3162:
	setp.ltu.f32 	%p1112, %f1458, 0f47CE4780;
	add.s32 	%r9211, %r21208, 1;
	mul.rn.f32 	%f4549, %f11822, %f11822;
	and.b32  	%r9212, %r21208, 1;
	setp.eq.b32 	%p1113, %r9212, 1;
	selp.f32 	%f4550, %f11822, 0f3F800000, %p1113;
	fma.rn.f32 	%f4551, %f4549, %f4550, 0f00000000;
	fma.rn.f32 	%f4552, %f4549, 0f37CBAC00, 0fBAB607ED;
	selp.f32 	%f4553, 0fB94D4153, %f4552, %p1113;
	selp.f32 	%f4554, 0f3C0885E4, 0f3D2AAABB, %p1113;
	fma.rn.f32 	%f4555, %f4553, %f4549, %f4554;
	selp.f32 	%f4556, 0fBE2AAAA8, 0fBEFFFFFF, %p1113;
	fma.rn.f32 	%f4557, %f4555, %f4549, %f4556;
	fma.rn.f32 	%f4558, %f4557, %f4551, %f4550;
	and.b32  	%r9213, %r9211, 2;
	setp.eq.s32 	%p1114, %r9213, 0;
	mov.f32 	%f4559, 0f00000000;
	sub.f32 	%f4560, %f4559, %f4558;
	selp.f32 	%f4548, %f4558, %f4560, %p1114;
	// begin inline asm
	{  cvt.rn.f16.f32 %rs1581, %f4548;}

	// end inline asm
	@%p1112 bra 	$L__BB0_3170;
	setp.eq.f32 	%p1115, %f1458, 0f7F800000;
	@%p1115 bra 	$L__BB0_3169;
	mov.b32 	%r4612, %f1456;
	shl.b32 	%r9215, %r4612, 8;
	or.b32  	%r4613, %r9215, -2147483648;
	mov.b64 	%rd10236, 0;
	mov.b32 	%r21209, 0;
	mov.u64 	%rd10234, __cudart_i2opi_f;
	mov.u64 	%rd10235, %rd3;
$L__BB0_3165:
	.pragma "nounroll";
	ld.global.nc.u32 	%r9216, [%rd10234];
	mad.wide.u32 	%rd4897, %r9216, %r4613, %rd10236;
	shr.u64 	%rd10236, %rd4897, 32;
	st.local.u32 	[%rd10235], %rd4897;
	add.s32 	%r21209, %r21209, 1;
	add.s64 	%rd10235, %rd10235, 4;
	add.s64 	%rd10234, %rd10234, 4;
	setp.ne.s32 	%p1116, %r21209, 6;
	@%p1116 bra 	$L__BB0_3165;
	shr.u32 	%r9217, %r4612, 23;
	st.local.u32 	[%rd3+24], %rd10236;
	and.b32  	%r4616, %r9217, 31;
	and.b32  	%r9218, %r9217, 224;
	add.s32 	%r9219, %r9218, -128;
	shr.u32 	%r9220, %r9219, 5;
	mul.wide.u32 	%rd4898, %r9220, 4;
	sub.s64 	%rd2604, %rd3, %rd4898;
	ld.local.u32 	%r21210, [%rd2604+24];
	ld.local.u32 	%r21211, [%rd2604+20];
	setp.eq.s32 	%p1117, %r4616, 0;
	@%p1117 bra 	$L__BB0_3168;
	shf.l.wrap.b32 	%r21210, %r21211, %r21210, %r4616;
	ld.local.u32 	%r9221, [%rd2604+16];
	shf.l.wrap.b32 	%r21211, %r9221, %r21211, %r4616;
$L__BB0_3168:
	shr.u32 	%r9222, %r21210, 30;
	shf.l.wrap.b32 	%r9223, %r21211, %r21210, 2;
	shl.b32 	%r9224, %r21211, 2;
	shr.u32 	%r9225, %r9223, 31;
	add.s32 	%r9226, %r9225, %r9222;
	neg.s32 	%r9227, %r9226;
	setp.lt.s32 	%p1118, %r4612, 0;
	selp.b32 	%r21212, %r9227, %r9226, %p1118;
	xor.b32  	%r9228, %r9223, %r4612;
	shr.s32 	%r9229, %r9223, 31;
	xor.b32  	%r9230, %r9229, %r9223;
	xor.b32  	%r9231, %r9229, %r9224;
	cvt.u64.u32 	%rd4899, %r9230;
	shl.b64 	%rd4900, %rd4899, 32;
	cvt.u64.u32 	%rd4901, %r9231;
	or.b64  	%rd4902, %rd4900, %rd4901;
	cvt.rn.f64.s64 	%fd435, %rd4902;
	mul.f64 	%fd436, %fd435, 0d3BF921FB54442D19;
	cvt.rn.f32.f64 	%f4561, %fd436;
	neg.f32 	%f4562, %f4561;
	setp.lt.s32 	%p1119, %r9228, 0;
	selp.f32 	%f11823, %f4562, %f4561, %p1119;
	bra.uni 	$L__BB0_3170;
$L__BB0_3169:
	mov.f32 	%f4563, 0f00000000;
	mul.rn.f32 	%f11823, %f1456, %f4563;
	mov.b32 	%r21212, 0;
$L__BB0_3170:
	mul.rn.f32 	%f4565, %f11823, %f11823;
	and.b32  	%r9233, %r21212, 1;
	setp.eq.b32 	%p1120, %r9233, 1;
	selp.f32 	%f4566, 0f3F800000, %f11823, %p1120;
	fma.rn.f32 	%f4567, %f4565, %f4566, 0f00000000;
	fma.rn.f32 	%f4568, %f4565, 0f37CBAC00, 0fBAB607ED;
	selp.f32 	%f4569, %f4568, 0fB94D4153, %p1120;
	selp.f32 	%f4570, 0f3D2AAABB, 0f3C0885E4, %p1120;
	fma.rn.f32 	%f4571, %f4569, %f4565, %f4570;
	selp.f32 	%f4572, 0fBEFFFFFF, 0fBE2AAAA8, %p1120;
	fma.rn.f32 	%f4573, %f4571, %f4565, %f4572;
	fma.rn.f32 	%f4574, %f4573, %f4567, %f4566;
	and.b32  	%r9234, %r21212, 2;
	setp.eq.s32 	%p1121, %r9234, 0;
	mov.f32 	%f4575, 0f00000000;
	sub.f32 	%f4576, %f4575, %f4574;
	selp.f32 	%f4577, %f4574, %f4576, %p1121;
	neg.f32 	%f4564, %f4577;
	// begin inline asm
	{  cvt.rn.f16.f32 %rs1582, %f4564;}

	// end inline asm
	add.s64 	%rd4907, %rd4882, %rd1622;
	ld.global.u16 	%rs1590, [%rd4907+128];
	add.s64 	%rd4908, %rd1607, %rd1622;
	add.s64 	%rd4909, %rd4908, %rd1622;
	add.s64 	%rd4910, %rd4909, %rd1622;
	add.s64 	%rd4911, %rd4910, %rd1622;
	add.s64 	%rd4912, %rd4911, %rd1622;
	ld.global.u16 	%rs1584, [%rd4912+128];
	// begin inline asm
	{mul.f16 %rs1583,%rs1584,%rs1582;
}
	// end inline asm
	// begin inline asm
	{mul.f16 %rs1586,%rs269,%rs1583;
}
	// end inline asm
	// begin inline asm
	{fma.rn.f16 %rs1589,%rs1590,%rs1581,%rs1586;
}
	// end inline asm
	st.shared.u16 	[%r2761+2208], %rs1589;
	// begin inline asm
	{mul.f16 %rs1593,%rs1584,%rs1581;
}
	// end inline asm
	// begin inline asm
	{fma.rn.f16 %rs1596,%rs1590,%rs1582,%rs1593;
}
	// end inline asm
	st.shared.u16 	[%r2761+10400], %rs1596;
	mul.f64 	%fd437, %fd7, 0d4042D97C7F3321D2;
	div.rn.f64 	%fd438, %fd437, %fd2;
	cvt.rn.f32.f64 	%f1465, %fd438;
	mul.f32 	%f4578, %f1465, 0f3F22F983;
	cvt.rni.s32.f32 	%r21220, %f4578;
	cvt.rn.f32.s32 	%f4579, %r21220;
	fma.rn.f32 	%f4580, %f4579, 0fBFC90FDA, %f1465;
	fma.rn.f32 	%f4581, %f4579, 0fB3A22168, %f4580;
	fma.rn.f32 	%f11825, %f4579, 0fA7C234C5, %f4581;
	abs.f32 	%f1467, %f1465;
	setp.ltu.f32 	%p1122, %f1467, 0f47CE4780;
	mov.u32 	%r21216, %r21220;
	mov.f32 	%f11824, %f11825;
	@%p1122 bra 	$L__BB0_3178;
	setp.eq.f32 	%p1123, %f1467, 0f7F800000;
	@%p1123 bra 	$L__BB0_3177;
	mov.b32 	%r4626, %f1465;
	shl.b32 	%r9236, %r4626, 8;
	or.b32  	%r4627, %r9236, -2147483648;
	mov.b64 	%rd10239, 0;
	mov.b32 	%r21213, 0;
	mov.u64 	%rd10237, __cudart_i2opi_f;
	mov.u64 	%rd10238, %rd4;
$L__BB0_3173:
	.pragma "nounroll";
	ld.global.nc.u32 	%r9237, [%rd10237];
	mad.wide.u32 	%rd4915, %r9237, %r4627, %rd10239;
	shr.u64 	%rd10239, %rd4915, 32;
	st.local.u32 	[%rd10238], %rd4915;
	add.s32 	%r21213, %r21213, 1;
	add.s64 	%rd10238, %rd10238, 4;
	add.s64 	%rd10237, %rd10237, 4;
	setp.ne.s32 	%p1124, %r21213, 6;
	@%p1124 bra 	$L__BB0_3173;
	shr.u32 	%r9238, %r4626, 23;
	st.local.u32 	[%rd4+24], %rd10239;
	and.b32  	%r4630, %r9238, 31;
	and.b32  	%r9239, %r9238, 224;
	add.s32 	%r9240, %r9239, -128;
	shr.u32 	%r9241, %r9240, 5;
	mul.wide.u32 	%rd4916, %r9241, 4;
	sub.s64 	%rd2611, %rd4, %rd4916;
	ld.local.u32 	%r21214, [%rd2611+24];
	ld.local.u32 	%r21215, [%rd2611+20];
	setp.eq.s32 	%p1125, %r4630, 0;
	@%p1125 bra 	$L__BB0_3176;
	shf.l.wrap.b32 	%r21214, %r21215, %r21214, %r4630;
	ld.local.u32 	%r9242, [%rd2611+16];
	shf.l.wrap.b32 	%r21215, %r9242, %r21215, %r4630;
$L__BB0_3176:
	shr.u32 	%r9243, %r21214, 30;
	shf.l.wrap.b32 	%r9244, %r21215, %r21214, 2;
	shl.b32 	%r9245, %r21215, 2;
	shr.u32 	%r9246, %r9244, 31;
	add.s32 	%r9247, %r9246, %r9243;
	neg.s32 	%r9248, %r9247;
	setp.lt.s32 	%p1126, %r4626, 0;
	selp.b32 	%r21216, %r9248, %r9247, %p1126;
	xor.b32  	%r9249, %r9244, %r4626;
	shr.s32 	%r9250, %r9244, 31;
	xor.b32  	%r9251, %r9250, %r9244;
	xor.b32  	%r9252, %r9250, %r9245;
	cvt.u64.u32 	%rd4917, %r9251;
	shl.b64 	%rd4918, %rd4917, 32;
	cvt.u64.u32 	%rd4919, %r9252;
	or.b64  	%rd4920, %rd4918, %rd4919;
	cvt.rn.f64.s64 	%fd439, %rd4920;
	mul.f64 	%fd440, %fd439, 0d3BF921FB54442D19;
	cvt.rn.f32.f64 	%f4582, %fd440;
	neg.f32 	%f4583, %f4582;
	setp.lt.s32 	%p1127, %r9249, 0;
	selp.f32 	%f11824, %f4583, %f4582, %p1127;
	bra.uni 	$L__BB0_3178;
$L__BB0_3177:
	mov.f32 	%f4584, 0f00000000;
	mul.rn.f32 	%f11824, %f1465, %f4584;
	mov.b32 	%r21216, 0;
$L__BB0_3178:
	setp.ltu.f32 	%p1128, %f1467, 0f47CE4780;
	add.s32 	%r9254, %r21216, 1;
	mul.rn.f32 	%f4586, %f11824, %f11824;
	and.b32  	%r9255, %r21216, 1;
	setp.eq.b32 	%p1129, %r9255, 1;
	selp.f32 	%f4587, %f11824, 0f3F800000, %p1129;
	fma.rn.f32 	%f4588, %f4586, %f4587, 0f00000000;
	fma.rn.f32 	%f4589, %f4586, 0f37CBAC00, 0fBAB607ED;
	selp.f32 	%f4590, 0fB94D4153, %f4589, %p1129;
	selp.f32 	%f4591, 0f3C0885E4, 0f3D2AAABB, %p1129;
	fma.rn.f32 	%f4592, %f4590, %f4586, %f4591;
	selp.f32 	%f4593, 0fBE2AAAA8, 0fBEFFFFFF, %p1129;
	fma.rn.f32 	%f4594, %f4592, %f4586, %f4593;
	fma.rn.f32 	%f4595, %f4594, %f4588, %f4587;
	and.b32  	%r9256, %r9254, 2;
	setp.eq.s32 	%p1130, %r9256, 0;
	mov.f32 	%f4596, 0f00000000;
	sub.f32 	%f4597, %f4596, %f4595;
	selp.f32 	%f4585, %f4595, %f4597, %p1130;
	// begin inline asm
	{  cvt.rn.f16.f32 %rs1600, %f4585;}

	// end inline asm
	@%p1128 bra 	$L__BB0_3186;
	setp.eq.f32 	%p1131, %f1467, 0f7F800000;
	@%p1131 bra 	$L__BB0_3185;
	mov.b32 	%r4639, %f1465;
	shl.b32 	%r9258, %r4639, 8;
	or.b32  	%r4640, %r9258, -2147483648;
	mov.b64 	%rd10242, 0;
	mov.b32 	%r21217, 0;
	mov.u64 	%rd10240, __cudart_i2opi_f;
	mov.u64 	%rd10241, %rd3;
$L__BB0_3181:
	.pragma "nounroll";
	ld.global.nc.u32 	%r9259, [%rd10240];
	mad.wide.u32 	%rd4923, %r9259, %r4640, %rd10242;
	shr.u64 	%rd10242, %rd4923, 32;
	st.local.u32 	[%rd10241], %rd4923;
	add.s32 	%r21217, %r21217, 1;
	add.s64 	%rd10241, %rd10241, 4;
	add.s64 	%rd10240, %rd10240, 4;
	setp.ne.s32 	%p1132, %r21217, 6;
	@%p1132 bra 	$L__BB0_3181;
	shr.u32 	%r9260, %r4639, 23;
	st.local.u32 	[%rd3+24], %rd10242;
	and.b32  	%r4643, %r9260, 31;
	and.b32  	%r9261, %r9260, 224;
	add.s32 	%r9262, %r9261, -128;
	shr.u32 	%r9263, %r9262, 5;
	mul.wide.u32 	%rd4924, %r9263, 4;
	sub.s64 	%rd2618, %rd3, %rd4924;
	ld.local.u32 	%r21218, [%rd2618+24];
	ld.local.u32 	%r21219, [%rd2618+20];
	setp.eq.s32 	%p1133, %r4643, 0;
	@%p1133 bra 	$L__BB0_3184;
	shf.l.wrap.b32 	%r21218, %r21219, %r21218, %r4643;
	ld.local.u32 	%r9264, [%rd2618+16];
	shf.l.wrap.b32 	%r21219, %r9264, %r21219, %r4643;
$L__BB0_3184:
	shr.u32 	%r9265, %r21218, 30;
	shf.l.wrap.b32 	%r9266, %r21219, %r21218, 2;
	shl.b32 	%r9267, %r21219, 2;
	shr.u32 	%r9268, %r9266, 31;
	add.s32 	%r9269, %r9268, %r9265;
	neg.s32 	%r9270, %r9269;
	setp.lt.s32 	%p1134, %r4639, 0;
	selp.b32 	%r21220, %r9270, %r9269, %p1134;
	xor.b32  	%r9271, %r9266, %r4639;
	shr.s32 	%r9272, %r9266, 31;
	xor.b32  	%r9273, %r9272, %r9266;
	xor.b32  	%r9274, %r9272, %r9267;
	cvt.u64.u32 	%rd4925, %r9273;
	shl.b64 	%rd4926, %rd4925, 32;
	cvt.u64.u32 	%rd4927, %r9274;
	or.b64  	%rd4928, %rd4926, %rd4927;
	cvt.rn.f64.s64 	%fd441, %rd4928;
	mul.f64 	%fd442, %fd441, 0d3BF921FB54442D19;
	cvt.rn.f32.f64 	%f4598, %fd442;
	neg.f32 	%f4599, %f4598;
	setp.lt.s32 	%p1135, %r9271, 0;
	selp.f32 	%f11825, %f4599, %f4598, %p1135;
	bra.uni 	$L__BB0_3186;
$L__BB0_3185:
	mov.f32 	%f4600, 0f00000000;
	mul.rn.f32 	%f11825, %f1465, %f4600;
	mov.b32 	%r21220, 0;
$L__BB0_3186:
	mul.rn.f32 	%f4602, %f11825, %f11825;
	and.b32  	%r9276, %r21220, 1;
	setp.eq.b32 	%p1136, %r9276, 1;
	selp.f32 	%f4603, 0f3F800000, %f11825, %p1136;
	fma.rn.f32 	%f4604, %f4602, %f4603, 0f00000000;
	fma.rn.f32 	%f4605, %f4602, 0f37CBAC00, 0fBAB607ED;
	selp.f32 	%f4606, %f4605, 0fB94D4153, %p1136;
	selp.f32 	%f4607, 0f3D2AAABB, 0f3C0885E4, %p1136;
	fma.rn.f32 	%f4608, %f4606, %f4602, %f4607;
	selp.f32 	%f4609, 0fBEFFFFFF, 0fBE2AAAA8, %p1136;
	fma.rn.f32 	%f4610, %f4608, %f4602, %f4609;
	fma.rn.f32 	%f4611, %f4610, %f4604, %f4603;
	and.b32  	%r9277, %r21220, 2;
	setp.eq.s32 	%p1137, %r9277, 0;
	mov.f32 	%f4612, 0f00000000;
	sub.f32 	%f4613, %f4612, %f4611;
	selp.f32 	%f4614, %f4611, %f4613, %p1137;
	neg.f32 	%f4601, %f4614;
	// begin inline asm
	{  cvt.rn.f16.f32 %rs1601, %f4601;}

	// end inline asm
	add.s64 	%rd4933, %rd4882, %rd1622;
	add.s64 	%rd4934, %rd4933, %rd1622;
	ld.global.u16 	%rs1609, [%rd4934+128];
	add.s64 	%rd4935, %rd1607, %rd1622;
	add.s64 	%rd4936, %rd4935, %rd1622;
	add.s64 	%rd4937, %rd4936, %rd1622;
	add.s64 	%rd4938, %rd4937, %rd1622;
	add.s64 	%rd4939, %rd4938, %rd1622;
	add.s64 	%rd4940, %rd4939, %rd1622;
	ld.global.u16 	%rs1603, [%rd4940+128];
	// begin inline asm
	{mul.f16 %rs1602,%rs1603,%rs1601;
}
	// end inline asm
	// begin inline asm
	{mul.f16 %rs1605,%rs269,%rs1602;
}
	// end inline asm
	// begin inline asm
	{fma.rn.f16 %rs1608,%rs1609,%rs1600,%rs1605;
}
	// end inline asm
	st.shared.u16 	[%r2761+2240], %rs1608;
	// begin inline asm
	{mul.f16 %rs1612,%rs1603,%rs1600;
}
	// end inline asm
	// begin inline asm
	{fma.rn.f16 %rs1615,%rs1609,%rs1601,%rs1612;
}
	// end inline asm
	st.shared.u16 	[%r2761+10432], %rs1615;
	mul.f64 	%fd443, %fd7, 0d4045FDBBE9BBA775;
	div.rn.f64 	%fd444, %fd443, %fd2;
	cvt.rn.f32.f64 	%f1474, %fd444;
	mul.f32 	%f4615, %f1474, 0f3F22F983;
	cvt.rni.s32.f32 	%r21228, %f4615;
	cvt.rn.f32.s32 	%f4616, %r21228;
	fma.rn.f32 	%f4617, %f4616, 0fBFC90FDA, %f1474;
	fma.rn.f32 	%f4618, %f4616, 0fB3A22168, %f4617;
	fma.rn.f32 	%f11827, %f4616, 0fA7C234C5, %f4618;
	abs.f32 	%f1476, %f1474;
	setp.ltu.f32 	%p1138, %f1476, 0f47CE4780;
	mov.u32 	%r21224, %r21228;
	mov.f32 	%f11826, %f11827;
	@%p1138 bra 	$L__BB0_3194;
	setp.eq.f32 	%p1139, %f1476, 0f7F800000;
	@%p1139 bra 	$L__BB0_3193;
	mov.b32 	%r4653, %f1474;
	shl.b32 	%r9279, %r4653, 8;
	or.b32  	%r4654, %r9279, -2147483648;
	mov.b64 	%rd10245, 0;
	mov.b32 	%r21221, 0;
	mov.u64 	%rd10243, __cudart_i2opi_f;
	mov.u64 	%rd10244, %rd4;
$L__BB0_3189:
	.pragma "nounroll";
	ld.global.nc.u32 	%r9280, [%rd10243];
	mad.wide.u32 	%rd4943, %r9280, %r4654, %rd10245;
	shr.u64 	%rd10245, %rd4943, 32;
	st.local.u32 	[%rd10244], %rd4943;
	add.s32 	%r21221, %r21221, 1;
	add.s64 	%rd10244, %rd10244, 4;
	add.s64 	%rd10243, %rd10243, 4;
	setp.ne.s32 	%p1140, %r21221, 6;
	@%p1140 bra 	$L__BB0_3189;
	shr.u32 	%r9281, %r4653, 23;
	st.local.u32 	[%rd4+24], %rd10245;
	and.b32  	%r4657, %r9281, 31;
	and.b32  	%r9282, %r9281, 224;
	add.s32 	%r9283, %r9282, -128;
	shr.u32 	%r9284, %r9283, 5;
	mul.wide.u32 	%rd4944, %r9284, 4;
	sub.s64 	%rd2625, %rd4, %rd4944;
	ld.local.u32 	%r21222, [%rd2625+24];
	ld.local.u32 	%r21223, [%rd2625+20];
	setp.eq.s32 	%p1141, %r4657, 0;
	@%p1141 bra 	$L__BB0_3192;
	shf.l.wrap.b32 	%r21222, %r21223, %r21222, %r4657;
	ld.local.u32 	%r9285, [%rd2625+16];
	shf.l.wrap.b32 	%r21223, %r9285, %r21223, %r4657;
$L__BB0_3192:
	shr.u32 	%r9286, %r21222, 30;
	shf.l.wrap.b32 	%r9287, %r21223, %r21222, 2;
	shl.b32 	%r9288, %r21223, 2;
	shr.u32 	%r9289, %r9287, 31;
	add.s32 	%r9290, %r9289, %r9286;
	neg.s32 	%r9291, %r9290;
	setp.lt.s32 	%p1142, %r4653, 0;
	selp.b32 	%r21224, %r9291, %r9290, %p1142;
	xor.b32  	%r9292, %r9287, %r4653;
	shr.s32 	%r9293, %r9287, 31;
	xor.b32  	%r9294, %r9293, %r9287;
	xor.b32  	%r9295, %r9293, %r9288;
	cvt.u64.u32 	%rd4945, %r9294;
	shl.b64 	%rd4946, %rd4945, 32;
	cvt.u64.u32 	%rd4947, %r9295;
	or.b64  	%rd4948, %rd4946, %rd4947;
	cvt.rn.f64.s64 	%fd445, %rd4948;
	mul.f64 	%fd446, %fd445, 0d3BF921FB54442D19;
	cvt.rn.f32.f64 	%f4619, %fd446;
	neg.f32 	%f4620, %f4619;
	setp.lt.s32 	%p1143, %r9292, 0;
	selp.f32 	%f11826, %f4620, %f4619, %p1143;
	bra.uni 	$L__BB0_3194;
$L__BB0_3193:
	mov.f32 	%f4621, 0f00000000;
	mul.rn.f32 	%f11826, %f1474, %f4621;
	mov.b32 	%r21224, 0;
$L__BB0_3194:
	setp.ltu.f32 	%p1144, %f1476, 0f47CE4780;
	add.s32 	%r9297, %r21224, 1;
	mul.rn.f32 	%f4623, %f11826, %f11826;
	and.b32  	%r9298, %r21224, 1;
	setp.eq.b32 	%p1145, %r9298, 1;
	selp.f32 	%f4624, %f11826, 0f3F800000, %p1145;
	fma.rn.f32 	%f4625, %f4623, %f4624, 0f00000000;
	fma.rn.f32 	%f4626, %f4623, 0f37CBAC00, 0fBAB607ED;
	selp.f32 	%f4627, 0fB94D4153, %f4626, %p1145;
	selp.f32 	%f4628, 0f3C0885E4, 0f3D2AAABB, %p1145;
	fma.rn.f32 	%f4629, %f4627, %f4623, %f4628;
	selp.f32 	%f4630, 0fBE2AAAA8, 0fBEFFFFFF, %p1145;
	fma.rn.f32 	%f4631, %f4629, %f4623, %f4630;
	fma.rn.f32 	%f4632, %f4631, %f4625, %f4624;
	and.b32  	%r9299, %r9297, 2;
	setp.eq.s32 	%p1146, %r9299, 0;
	mov.f32 	%f4633, 0f00000000;
	sub.f32 	%f4634, %f4633, %f4632;
	selp.f32 	%f4622, %f4632, %f4634, %p1146;
	// begin inline asm
	{  cvt.rn.f16.f32 %rs1619, %f4622;}

	// end inline asm
	@%p1144 bra 	$L__BB0_3202;
	setp.eq.f32 	%p1147, %f1476, 0f7F800000;
	@%p1147 bra 	$L__BB0_3201;
	mov.b32 	%r4666, %f1474;
	shl.b32 	%r9301, %r4666, 8;
	or.b32  	%r4667, %r9301, -2147483648;
	mov.b64 	%rd10248, 0;
	mov.b32 	%r21225, 0;
	mov.u64 	%rd10246, __cudart_i2opi_f;
	mov.u64 	%rd10247, %rd3;
$L__BB0_3197:
	.pragma "nounroll";
	ld.global.nc.u32 	%r9302, [%rd10246];
	mad.wide.u32 	%rd4951, %r9302, %r4667, %rd10248;
	shr.u64 	%rd10248, %rd4951, 32;
	st.local.u32 	[%rd10247], %rd4951;
	add.s32 	%r21225, %r21225, 1;
	add.s64 	%rd10247, %rd10247, 4;
	add.s64 	%rd10246, %rd10246, 4;
	setp.ne.s32 	%p1148, %r21225, 6;
	@%p1148 bra 	$L__BB0_3197;
	shr.u32 	%r9303, %r4666, 23;
	st.local.u32 	[%rd3+24], %rd10248;
	and.b32  	%r4670, %r9303, 31;
	and.b32  	%r9304, %r9303, 224;
	add.s32 	%r9305, %r9304, -128;
	shr.u32 	%r9306, %r9305, 5;
	mul.wide.u32 	%rd4952, %r9306, 4;
	sub.s64 	%rd2632, %rd3, %rd4952;
	ld.local.u32 	%r21226, [%rd2632+24];
	ld.local.u32 	%r21227, [%rd2632+20];
	setp.eq.s32 	%p1149, %r4670, 0;
	@%p1149 bra 	$L__BB0_3200;
	shf.l.wrap.b32 	%r21226, %r21227, %r21226, %r4670;
	ld.local.u32 	%r9307, [%rd2632+16];
	shf.l.wrap.b32 	%r21227, %r9307, %r21227, %r4670;
$L__BB0_3200:
	shr.u32 	%r9308, %r21226, 30;
	shf.l.wrap.b32 	%r9309, %r21227, %r21226, 2;
	shl.b32 	%r9310, %r21227, 2;
	shr.u32 	%r9311, %r9309, 31;
	add.s32 	%r9312, %r9311, %r9308;
	neg.s32 	%r9313, %r9312;
	setp.lt.s32 	%p1150, %r4666, 0;
	selp.b32 	%r21228, %r9313, %r9312, %p1150;
	xor.b32  	%r9314, %r9309, %r4666;
	shr.s32 	%r9315, %r9309, 31;
	xor.b32  	%r9316, %r9315, %r9309;
	xor.b32  	%r9317, %r9315, %r9310;
	cvt.u64.u32 	%rd4953, %r9316;
	shl.b64 	%rd4954, %rd4953, 32;
	cvt.u64.u32 	%rd4955, %r9317;
	or.b64  	%rd4956, %rd4954, %rd4955;
	cvt.rn.f64.s64 	%fd447, %rd4956;
	mul.f64 	%fd448, %fd447, 0d3BF921FB54442D19;
	cvt.rn.f32.f64 	%f4635, %fd448;
	neg.f32 	%f4636, %f4635;
	setp.lt.s32 	%p1151, %r9314, 0;
	selp.f32 	%f11827, %f4636, %f4635, %p1151;
	bra.uni 	$L__BB0_3202;
$L__BB0_3201:
	mov.f32 	%f4637, 0f00000000;
	mul.rn.f32 	%f11827, %f1474, %f4637;
	mov.b32 	%r21228, 0;
$L__BB0_3202:
	mul.rn.f32 	%f4639, %f11827, %f11827;
	and.b32  	%r9319, %r21228, 1;
	setp.eq.b32 	%p1152, %r9319, 1;
	selp.f32 	%f4640, 0f3F800000, %f11827, %p1152;
	fma.rn.f32 	%f4641, %f4639, %f4640, 0f00000000;
	fma.rn.f32 	%f4642, %f4639, 0f37CBAC00, 0fBAB607ED;
	selp.f32 	%f4643, %f4642, 0fB94D4153, %p1152;
	selp.f32 	%f4644, 0f3D2AAABB, 0f3C0885E4, %p1152;
	fma.rn.f32 	%f4645, %f4643, %f4639, %f4644;
	selp.f32 	%f4646, 0fBEFFFFFF, 0fBE2AAAA8, %p1152;
	fma.rn.f32 	%f4647, %f4645, %f4639, %f4646;
	fma.rn.f32 	%f4648, %f4647, %f4641, %f4640;
	and.b32  	%r9320, %r21228, 2;
	setp.eq.s32 	%p1153, %r9320, 0;
	mov.f32 	%f4649, 0f00000000;
	sub.f32 	%f4650, %f4649, %f4648;
	selp.f32 	%f4651, %f4648, %f4650, %p1153;
	neg.f32 	%f4638, %f4651;
	// begin inline asm
	{  cvt.rn.f16.f32 %rs1620, %f4638;}

	// end inline asm
	add.s64 	%rd4961, %rd4882, %rd1622;
	add.s64 	%rd4962, %rd4961, %rd1622;
	add.s64 	%rd4963, %rd4962, %rd1622;
	ld.global.u16 	%rs1628, [%rd4963+128];
	add.s64 	%rd4964, %rd1607, %rd1622;
	add.s64 	%rd4965, %rd4964, %rd1622;
	add.s64 	%rd4966, %rd4965, %rd1622;
	add.s64 	%rd4967, %rd4966, %rd1622;
	add.s64 	%rd4968, %rd4967, %rd1622;
	add.s64 	%rd4969, %rd4968, %rd1622;
	add.s64 	%rd4970, %rd4969, %rd1622;
	ld.global.u16 	%rs1622, [%rd4970+128];
	// begin inline asm
	{mul.f16 %rs1621,%rs1622,%rs1620;
}
	// end inline asm
	// begin inline asm
	{mul.f16 %rs1624,%rs269,%rs1621;
}
	// end inline asm
	// begin inline asm
	{fma.rn.f16 %rs1627,%rs1628,%rs1619,%rs1624;
}
	// end inline asm
	st.shared.u16 	[%r2761+2272], %rs1627;
	// begin inline asm
	{mul.f16 %rs1631,%rs1622,%rs1619;
}
	// end inline asm
	// begin inline asm
	{fma.rn.f16 %rs1634,%rs1628,%rs1620,%rs1631;
}
	// end inline asm
	st.shared.u16 	[%r2761+10464], %rs1634;
	mul.f64 	%fd449, %fd7, 0d404921FB54442D18;
	div.rn.f64 	%fd450, %fd449, %fd2;
	cvt.rn.f32.f64 	%f1483, %fd450;
	mul.f32 	%f4652, %f1483, 0f3F22F983;
	cvt.rni.s32.f32 	%r21236, %f4652;
	cvt.rn.f32.s32 	%f4653, %r21236;
	fma.rn.f32 	%f4654, %f4653, 0fBFC90FDA, %f1483;
	fma.rn.f32 	%f4655, %f4653, 0fB3A22168, %f4654;
	fma.rn.f32 	%f11829, %f4653, 0fA7C234C5, %f4655;
	abs.f32 	%f1485, %f1483;
	setp.ltu.f32 	%p1154, %f1485, 0f47CE4780;
	mov.u32 	%r21232, %r21236;
	mov.f32 	%f11828, %f11829;
	@%p1154 bra 	$L__BB0_3210;
	setp.eq.f32 	%p1155, %f1485, 0f7F800000;
	@%p1155 bra 	$L__BB0_3209;
	mov.b32 	%r4680, %f1483;
	shl.b32 	%r9322, %r4680, 8;
	or.b32  	%r4681, %r9322, -2147483648;
	mov.b64 	%rd10251, 0;
	mov.b32 	%r21229, 0;
	mov.u64 	%rd10249, __cudart_i2opi_f;
	mov.u64 	%rd10250, %rd4;
$L__BB0_3205:
	.pragma "nounroll";
	ld.global.nc.u32 	%r9323, [%rd10249];
	mad.wide.u32 	%rd4973, %r9323, %r4681, %rd10251;
	shr.u64 	%rd10251, %rd4973, 32;
	st.local.u32 	[%rd10250], %rd4973;
	add.s32 	%r21229, %r21229, 1;
	add.s64 	%rd10250, %rd10250, 4;
	add.s64 	%rd10249, %rd10249, 4;
	setp.ne.s32 	%p1156, %r21229, 6;
	@%p1156 bra 	$L__BB0_3205;
	shr.u32 	%r9324, %r4680, 23;
	st.local.u32 	[%rd4+24], %rd10251;
	and.b32  	%r4684, %r9324, 31;
	and.b32  	%r9325, %r9324, 224;
	add.s32 	%r9326, %r9325, -128;
	shr.u32 	%r9327, %r9326, 5;
	mul.wide.u32 	%rd4974, %r9327, 4;
	sub.s64 	%rd2639, %rd4, %rd4974;
	ld.local.u32 	%r21230, [%rd2639+24];
	ld.local.u32 	%r21231, [%rd2639+20];
	setp.eq.s32 	%p1157, %r4684, 0;
	@%p1157 bra 	$L__BB0_3208;
	shf.l.wrap.b32 	%r21230, %r21231, %r21230, %r4684;
	ld.local.u32 	%r9328, [%rd2639+16];
	shf.l.wrap.b32 	%r21231, %r9328, %r21231, %r4684;
$L__BB0_3208:
	shr.u32 	%r9329, %r21230, 30;
	shf.l.wrap.b32 	%r9330, %r21231, %r21230, 2;
	shl.b32 	%r9331, %r21231, 2;
	shr.u32 	%r9332, %r9330, 31;
	add.s32 	%r9333, %r9332, %r9329;
	neg.s32 	%r9334, %r9333;
	setp.lt.s32 	%p1158, %r4680, 0;
	selp.b32 	%r21232, %r9334, %r9333, %p1158;
	xor.b32  	%r9335, %r9330, %r4680;
	shr.s32 	%r9336, %r9330, 31;
	xor.b32  	%r9337, %r9336, %r9330;
	xor.b32  	%r9338, %r9336, %r9331;
	cvt.u64.u32 	%rd4975, %r9337;
	shl.b64 	%rd4976, %rd4975, 32;
	cvt.u64.u32 	%rd4977, %r9338;
	or.b64  	%rd4978, %rd4976, %rd4977;
	cvt.rn.f64.s64 	%fd451, %rd4978;
	mul.f64 	%fd452, %fd451, 0d3BF921FB54442D19;
	cvt.rn.f32.f64 	%f4656, %fd452;
	neg.f32 	%f4657, %f4656;
	setp.lt.s32 	%p1159, %r9335, 0;
	selp.f32 	%f11828, %f4657, %f4656, %p1159;
	bra.uni 	$L__BB0_3210;
$L__BB0_3209:
	mov.f32 	%f4658, 0f00000000;
	mul.rn.f32 	%f11828, %f1483, %f4658;
	mov.b32 	%r21232, 0;
$L__BB0_3210:
	setp.ltu.f32 	%p1160, %f1485, 0f47CE4780;
	add.s32 	%r9340, %r21232, 1;
	mul.rn.f32 	%f4660, %f11828, %f11828;
	and.b32  	%r9341, %r21232, 1;
	setp.eq.b32 	%p1161, %r9341, 1;
	selp.f32 	%f4661, %f11828, 0f3F800000, %p1161;
	fma.rn.f32 	%f4662, %f4660, %f4661, 0f00000000;
	fma.rn.f32 	%f4663, %f4660, 0f37CBAC00, 0fBAB607ED;
	selp.f32 	%f4664, 0fB94D4153, %f4663, %p1161;
	selp.f32 	%f4665, 0f3C0885E4, 0f3D2AAABB, %p1161;
	fma.rn.f32 	%f4666, %f4664, %f4660, %f4665;
	selp.f32 	%f4667, 0fBE2AAAA8, 0fBEFFFFFF, %p1161;
	fma.rn.f32 	%f4668, %f4666, %f4660, %f4667;
	fma.rn.f32 	%f4669, %f4668, %f4662, %f4661;
	and.b32  	%r9342, %r9340, 2;
	setp.eq.s32 	%p1162, %r9342, 0;
	mov.f32 	%f4670, 0f00000000;
	sub.f32 	%f4671, %f4670, %f4669;
	selp.f32 	%f4659, %f4669, %f4671, %p1162;
	// begin inline asm
	{  cvt.rn.f16.f32 %rs1638, %f4659;}

	// end inline asm
	@%p1160 bra 	$L__BB0_3218;
	setp.eq.f32 	%p1163, %f1485, 0f7F800000;
	@%p1163 bra 	$L__BB0_3217;
	mov.b32 	%r4693, %f1483;
	shl.b32 	%r9344, %r4693, 8;
	or.b32  	%r4694, %r9344, -2147483648;
	mov.b64 	%rd10254, 0;
	mov.b32 	%r21233, 0;
	mov.u64 	%rd10252, __cudart_i2opi_f;
	mov.u64 	%rd10253, %rd3;
$L__BB0_3213:
	.pragma "nounroll";
	ld.global.nc.u32 	%r9345, [%rd10252];
	mad.wide.u32 	%rd4981, %r9345, %r4694, %rd10254;
	shr.u64 	%rd10254, %rd4981, 32;
	st.local.u32 	[%rd10253], %rd4981;
	add.s32 	%r21233, %r21233, 1;
	add.s64 	%rd10253, %rd10253, 4;
	add.s64 	%rd10252, %rd10252, 4;
	setp.ne.s32 	%p1164, %r21233, 6;
	@%p1164 bra 	$L__BB0_3213;
	shr.u32 	%r9346, %r4693, 23;
	st.local.u32 	[%rd3+24], %rd10254;
	and.b32  	%r4697, %r9346, 31;
	and.b32  	%r9347, %r9346, 224;
	add.s32 	%r9348, %r9347, -128;
	shr.u32 	%r9349, %r9348, 5;
	mul.wide.u32 	%rd4982, %r9349, 4;
	sub.s64 	%rd2646, %rd3, %rd4982;
	ld.local.u32 	%r21234, [%rd2646+24];
	ld.local.u32 	%r21235, [%rd2646+20];
	setp.eq.s32 	%p1165, %r4697, 0;
	@%p1165 bra 	$L__BB0_3216;
	shf.l.wrap.b32 	%r21234, %r21235, %r21234, %r4697;
	ld.local.u32 	%r9350, [%rd2646+16];
	shf.l.wrap.b32 	%r21235, %r9350, %r21235, %r4697;
$L__BB0_3216:
	shr.u32 	%r9351, %r21234, 30;
	shf.l.wrap.b32 	%r9352, %r21235, %r21234, 2;
	shl.b32 	%r9353, %r21235, 2;
	shr.u32 	%r9354, %r9352, 31;
	add.s32 	%r9355, %r9354, %r9351;
	neg.s32 	%r9356, %r9355;
	setp.lt.s32 	%p1166, %r4693, 0;
	selp.b32 	%r21236, %r9356, %r9355, %p1166;
	xor.b32  	%r9357, %r9352, %r4693;
	shr.s32 	%r9358, %r9352, 31;
	xor.b32  	%r9359, %r9358, %r9352;
	xor.b32  	%r9360, %r9358, %r9353;
	cvt.u64.u32 	%rd4983, %r9359;
	shl.b64 	%rd4984, %rd4983, 32;
	cvt.u64.u32 	%rd4985, %r9360;
	or.b64  	%rd4986, %rd4984, %rd4985;
	cvt.rn.f64.s64 	%fd453, %rd4986;
	mul.f64 	%fd454, %fd453, 0d3BF921FB54442D19;
	cvt.rn.f32.f64 	%f4672, %fd454;
	neg.f32 	%f4673, %f4672;
	setp.lt.s32 	%p1167, %r9357, 0;
	selp.f32 	%f11829, %f4673, %f4672, %p1167;
	bra.uni 	$L__BB0_3218;
$L__BB0_3217:
	mov.f32 	%f4674, 0f00000000;
	mul.rn.f32 	%f11829, %f1483, %f4674;
	mov.b32 	%r21236, 0;
$L__BB0_3218:
	mul.rn.f32 	%f4676, %f11829, %f11829;
	and.b32  	%r9362, %r21236, 1;
	setp.eq.b32 	%p1168, %r9362, 1;
	selp.f32 	%f4677, 0f3F800000, %f11829, %p1168;
	fma.rn.f32 	%f4678, %f4676, %f4677, 0f00000000;
	fma.rn.f32 	%f4679, %f4676, 0f37CBAC00, 0fBAB607ED;
	selp.f32 	%f4680, %f4679, 0fB94D4153, %p1168;
	selp.f32 	%f4681, 0f3D2AAABB, 0f3C0885E4, %p1168;
	fma.rn.f32 	%f4682, %f4680, %f4676, %f4681;
	selp.f32 	%f4683, 0fBEFFFFFF, 0fBE2AAAA8, %p1168;
	fma.rn.f32 	%f4684, %f4682, %f4676, %f4683;
	fma.rn.f32 	%f4685, %f4684, %f4678, %f4677;
	and.b32  	%r9363, %r21236, 2;
	setp.eq.s32 	%p1169, %r9363, 0;
	mov.f32 	%f4686, 0f00000000;
	sub.f32 	%f4687, %f4686, %f4685;
	selp.f32 	%f4688, %f4685, %f4687, %p1169;
	neg.f32 	%f4675, %f4688;
	// begin inline asm
	{  cvt.rn.f16.f32 %rs1639, %f4675;}

	// end inline asm
	add.s64 	%rd4991, %rd4882, %rd1622;
	add.s64 	%rd4992, %rd4991, %rd1622;
	add.s64 	%rd4993, %rd4992, %rd1622;
	add.s64 	%rd4994, %rd4993, %rd1622;
	ld.global.u16 	%rs1647, [%rd4994+128];
	add.s64 	%rd4995, %rd1607, %rd1622;
	add.s64 	%rd4996, %rd4995, %rd1622;
	add.s64 	%rd4997, %rd4996, %rd1622;
	add.s64 	%rd4998, %rd4997, %rd1622;
	add.s64 	%rd4999, %rd4998, %rd1622;
	add.s64 	%rd5000, %rd4999, %rd1622;
	add.s64 	%rd5001, %rd5000, %rd1622;
	add.s64 	%rd5002, %rd5001, %rd1622;
	ld.global.u16 	%rs1641, [%rd5002+128];
	// begin inline asm
	{mul.f16 %rs1640,%rs1641,%rs1639;
}
	// end inline asm
	// begin inline asm
	{mul.f16 %rs1643,%rs269,%rs1640;
}
	// end inline asm
	// begin inline asm
	{fma.rn.f16 %rs1646,%rs1647,%rs1638,%rs1643;
}
	// end inline asm
	st.shared.u16 	[%r2761+2304], %rs1646;
	// begin inline asm
	{mul.f16 %rs1650,%rs1641,%rs1638;
}
	// end inline asm
	// begin inline asm
	{fma.rn.f16 %rs1653,%rs1647,%rs1639,%rs1650;
}
	// end inline asm
	st.shared.u16 	[%r2761+10496], %rs1653;
	mul.f64 	%fd455, %fd7, 0d404C463ABECCB2BB;
	div.rn.f64 	%fd456, %fd455, %fd2;
	cvt.rn.f32.f64 	%f1492, %fd456;
	mul.f32 	%f4689, %f1492, 0f3F22F983;
	cvt.rni.s32.f32 	%r21244, %f4689;
	cvt.rn.f32.s32 	%f4690, %r21244;
	fma.rn.f32 	%f4691, %f4690, 0fBFC90FDA, %f1492;
	fma.rn.f32 	%f4692, %f4690, 0fB3A22168, %f4691;
	fma.rn.f32 	%f11831, %f4690, 0fA7C234C5, %f4692;
	abs.f32 	%f1494, %f1492;
	setp.ltu.f32 	%p1170, %f1494, 0f47CE4780;
	mov.u32 	%r21240, %r21244;
	mov.f32 	%f11830, %f11831;
	@%p1170 bra 	$L__BB0_3226;
	setp.eq.f32 	%p1171, %f1494, 0f7F800000;
	@%p1171 bra 	$L__BB0_3225;
	mov.b32 	%r4707, %f1492;
	shl.b32 	%r9365, %r4707, 8;
	or.b32  	%r4708, %r9365, -2147483648;
	mov.b64 	%rd10257, 0;
	mov.b32 	%r21237, 0;
	mov.u64 	%rd10255, __cudart_i2opi_f;
	mov.u64 	%rd10256, %rd4;
$L__BB0_3221:
	.pragma "nounroll";
	ld.global.nc.u32 	%r9366, [%rd10255];
	mad.wide.u32 	%rd5005, %r9366, %r4708, %rd10257;
	shr.u64 	%rd10257, %rd5005, 32;
	st.local.u32 	[%rd10256], %rd5005;
	add.s32 	%r21237, %r21237, 1;
	add.s64 	%rd10256, %rd10256, 4;
	add.s64 	%rd10255, %rd10255, 4;
	setp.ne.s32 	%p1172, %r21237, 6;
	@%p1172 bra 	$L__BB0_3221;
	shr.u32 	%r9367, %r4707, 23;
	st.local.u32 	[%rd4+24], %rd10257;
	and.b32  	%r4711, %r9367, 31;
	and.b32  	%r9368, %r9367, 224;
	add.s32 	%r9369, %r9368, -128;
	shr.u32 	%r9370, %r9369, 5;
	mul.wide.u32 	%rd5006, %r9370, 4;
	sub.s64 	%rd2653, %rd4, %rd5006;
	ld.local.u32 	%r21238, [%rd2653+24];
	ld.local.u32 	%r21239, [%rd2653+20];
	setp.eq.s32 	%p1173, %r4711, 0;
	@%p1173 bra 	$L__BB0_3224;
	shf.l.wrap.b32 	%r21238, %r21239, %r21238, %r4711;
	ld.local.u32 	%r9371, [%rd2653+16];
	shf.l.wrap.b32 	%r21239, %r9371, %r21239, %r4711;
$L__BB0_3224:
	shr.u32 	%r9372, %r21238, 30;
	shf.l.wrap.b32 	%r9373, %r21239, %r21238, 2;
	shl.b32 	%r9374, %r21239, 2;
	shr.u32 	%r9375, %r9373, 31;
	add.s32 	%r9376, %r9375, %r9372;
	neg.s32 	%r9377, %r9376;
	setp.lt.s32 	%p1174, %r4707, 0;
	selp.b32 	%r21240, %r9377, %r9376, %p1174;
	xor.b32  	%r9378, %r9373, %r4707;
	shr.s32 	%r9379, %r9373, 31;
	xor.b32  	%r9380, %r9379, %r9373;
	xor.b32  	%r9381, %r9379, %r9374;
	cvt.u64.u32 	%rd5007, %r9380;
	shl.b64 	%rd5008, %rd5007, 32;
	cvt.u64.u32 	%rd5009, %r9381;
	or.b64  	%rd5010, %rd5008, %rd5009;
	cvt.rn.f64.s64 	%fd457, %rd5010;
	mul.f64 	%fd458, %fd457, 0d3BF921FB54442D19;
	cvt.rn.f32.f64 	%f4693, %fd458;
	neg.f32 	%f4694, %f4693;
	setp.lt.s32 	%p1175, %r9378, 0;
	selp.f32 	%f11830, %f4694, %f4693, %p1175;
	bra.uni 	$L__BB0_3226;
$L__BB0_3225:
	mov.f32 	%f4695, 0f00000000;
	mul.rn.f32 	%f11830, %f1492, %f4695;
	mov.b32 	%r21240, 0;
$L__BB0_3226:
	setp.ltu.f32 	%p1176, %f1494, 0f47CE4780;
	add.s32 	%r9383, %r21240, 1;
	mul.rn.f32 	%f4697, %f11830, %f11830;
	and.b32  	%r9384, %r21240, 1;
	setp.eq.b32 	%p1177, %r9384, 1;
	selp.f32 	%f4698, %f11830, 0f3F800000, %p1177;
	fma.rn.f32 	%f4699, %f4697, %f4698, 0f00000000;
	fma.rn.f32 	%f4700, %f4697, 0f37CBAC00, 0fBAB607ED;
	selp.f32 	%f4701, 0fB94D4153, %f4700, %p1177;
	selp.f32 	%f4702, 0f3C0885E4, 0f3D2AAABB, %p1177;
	fma.rn.f32 	%f4703, %f4701, %f4697, %f4702;
	selp.f32 	%f4704, 0fBE2AAAA8, 0fBEFFFFFF, %p1177;
	fma.rn.f32 	%f4705, %f4703, %f4697, %f4704;
	fma.rn.f32 	%f4706, %f4705, %f4699, %f4698;
	and.b32  	%r9385, %r9383, 2;
	setp.eq.s32 	%p1178, %r9385, 0;
	mov.f32 	%f4707, 0f00000000;
	sub.f32 	%f4708, %f4707, %f4706;
	selp.f32 	%f4696, %f4706, %f4708, %p1178;
	// begin inline asm
	{  cvt.rn.f16.f32 %rs1657, %f4696;}

	// end inline asm
	@%p1176 bra 	$L__BB0_3234;
	setp.eq.f32 	%p1179, %f1494, 0f7F800000;
	@%p1179 bra 	$L__BB0_3233;
	mov.b32 	%r4720, %f1492;
	shl.b32 	%r9387, %r4720, 8;
	or.b32  	%r4721, %r9387, -2147483648;
	mov.b64 	%rd10260, 0;
	mov.b32 	%r21241, 0;
	mov.u64 	%rd10258, __cudart_i2opi_f;
	mov.u64 	%rd10259, %rd3;
$L__BB0_3229:
	.pragma "nounroll";
	ld.global.nc.u32 	%r9388, [%rd10258];
	mad.wide.u32 	%rd5013, %r9388, %r4721, %rd10260;
	shr.u64 	%rd10260, %rd5013, 32;
	st.local.u32 	[%rd10259], %rd5013;
	add.s32 	%r21241, %r21241, 1;
	add.s64 	%rd10259, %rd10259, 4;
	add.s64 	%rd10258, %rd10258, 4;
	setp.ne.s32 	%p1180, %r21241, 6;
	@%p1180 bra 	$L__BB0_3229;
	shr.u32 	%r9389, %r4720, 23;
	st.local.u32 	[%rd3+24], %rd10260;
	and.b32  	%r4724, %r9389, 31;
	and.b32  	%r9390, %r9389, 224;
	add.s32 	%r9391, %r9390, -128;
	shr.u32 	%r9392, %r9391, 5;
	mul.wide.u32 	%rd5014, %r9392, 4;
	sub.s64 	%rd2660, %rd3, %rd5014;
	ld.local.u32 	%r21242, [%rd2660+24];
	ld.local.u32 	%r21243, [%rd2660+20];
	setp.eq.s32 	%p1181, %r4724, 0;
	@%p1181 bra 	$L__BB0_3232;
	shf.l.wrap.b32 	%r21242, %r21243, %r21242, %r4724;
	ld.local.u32 	%r9393, [%rd2660+16];
	shf.l.wrap.b32 	%r21243, %r9393, %r21243, %r4724;
$L__BB0_3232:
	shr.u32 	%r9394, %r21242, 30;
	shf.l.wrap.b32 	%r9395, %r21243, %r21242, 2;
	shl.b32 	%r9396, %r21243, 2;
	shr.u32 	%r9397, %r9395, 31;
	add.s32 	%r9398, %r9397, %r9394;
	neg.s32 	%r9399, %r9398;
	setp.lt.s32 	%p1182, %r4720, 0;
	selp.b32 	%r21244, %r9399, %r9398, %p1182;
	xor.b32  	%r9400, %r9395, %r4720;
	shr.s32 	%r9401, %r9395, 31;
	xor.b32  	%r9402, %r9401, %r9395;
	xor.b32  	%r9403, %r9401, %r9396;
	cvt.u64.u32 	%rd5015, %r9402;
	shl.b64 	%rd5016, %rd5015, 32;
	cvt.u64.u32 	%rd5017, %r9403;
	or.b64  	%rd5018, %rd5016, %rd5017;
	cvt.rn.f64.s64 	%fd459, %rd5018;
	mul.f64 	%fd460, %fd459, 0d3BF921FB54442D19;
	cvt.rn.f32.f64 	%f4709, %fd460;
	neg.f32 	%f4710, %f4709;
	setp.lt.s32 	%p1183, %r9400, 0;
	selp.f32 	%f11831, %f4710, %f4709, %p1183;
	bra.uni 	$L__BB0_3234;
$L__BB0_3233:
	mov.f32 	%f4711, 0f00000000;
	mul.rn.f32 	%f11831, %f1492, %f4711;
	mov.b32 	%r21244, 0;
$L__BB0_3234:
	mul.rn.f32 	%f4713, %f11831, %f11831;
	and.b32  	%r9405, %r21244, 1;
	setp.eq.b32 	%p1184, %r9405, 1;
	selp.f32 	%f4714, 0f3F800000, %f11831, %p1184;
	fma.rn.f32 	%f4715, %f4713, %f4714, 0f00000000;
	fma.rn.f32 	%f4716, %f4713, 0f37CBAC00, 0fBAB607ED;
	selp.f32 	%f4717, %f4716, 0fB94D4153, %p1184;
	selp.f32 	%f4718, 0f3D2AAABB, 0f3C0885E4, %p1184;
	fma.rn.f32 	%f4719, %f4717, %f4713, %f4718;
	selp.f32 	%f4720, 0fBEFFFFFF, 0fBE2AAAA8, %p1184;
	fma.rn.f32 	%f4721, %f4719, %f4713, %f4720;
	fma.rn.f32 	%f4722, %f4721, %f4715, %f4714;
	and.b32  	%r9406, %r21244, 2;
	setp.eq.s32 	%p1185, %r9406, 0;
	mov.f32 	%f4723, 0f00000000;
	sub.f32 	%f4724, %f4723, %f4722;
	selp.f32 	%f4725, %f4722, %f4724, %p1185;
	neg.f32 	%f4712, %f4725;
	// begin inline asm
	{  cvt.rn.f16.f32 %rs1658, %f4712;}

	// end inline asm
	add.s64 	%rd5023, %rd4882, %rd1622;
	add.s64 	%rd5024, %rd5023, %rd1622;
	add.s64 	%rd5025, %rd5024, %rd1622;
	add.s64 	%rd5026, %rd5025, %rd1622;
	add.s64 	%rd5027, %rd5026, %rd1622;
	ld.global.u16 	%rs1666, [%rd5027+128];
	add.s64 	%rd5028, %rd1607, %rd1622;
	add.s64 	%rd5029, %rd5028, %rd1622;
	add.s64 	%rd5030, %rd5029, %rd1622;
	add.s64 	%rd5031, %rd5030, %rd1622;
	add.s64 	%rd5032, %rd5031, %rd1622;
	add.s64 	%rd5033, %rd5032, %rd1622;
	add.s64 	%rd5034, %rd5033, %rd1622;
	add.s64 	%rd5035, %rd5034, %rd1622;
	add.s64 	%rd5036, %rd5035, %rd1622;
	ld.global.u16 	%rs1660, [%rd5036+128];
	// begin inline asm
	{mul.f16 %rs1659,%rs1660,%rs1658;
}
	// end inline asm
	// begin inline asm
	{mul.f16 %rs1662,%rs269,%rs1659;
}
	// end inline asm
	// begin inline asm
	{fma.rn.f16 %rs1665,%rs1666,%rs1657,%rs1662;
}
	// end inline asm
	st.shared.u16 	[%r2761+2336], %rs1665;
	// begin inline asm
	{mul.f16 %rs1669,%rs1660,%rs1657;
}
	// end inline asm
	// begin inline asm
	{fma.rn.f16 %rs1672,%rs1666,%rs1658,%rs1669;
}
	// end inline asm
	st.shared.u16 	[%r2761+10528], %rs1672;
	mul.f64 	%fd461, %fd7, 0d404F6A7A2955385E;
	div.rn.f64 	%fd462, %fd461, %fd2;
	cvt.rn.f32.f64 	%f1501, %fd462;
	mul.f32 	%f4726, %f1501, 0f3F22F983;
	cvt.rni.s32.f32 	%r21252, %f4726;
	cvt.rn.f32.s32 	%f4727, %r21252;
	fma.rn.f32 	%f4728, %f4727, 0fBFC90FDA, %f1501;
	fma.rn.f32 	%f4729, %f4727, 0fB3A22168, %f4728;
	fma.rn.f32 	%f11833, %f4727, 0fA7C234C5, %f4729;
	abs.f32 	%f1503, %f1501;
	setp.ltu.f32 	%p1186, %f1503, 0f47CE4780;
	mov.u32 	%r21248, %r21252;
	mov.f32 	%f11832, %f11833;
	@%p1186 bra 	$L__BB0_3242;
	setp.eq.f32 	%p1187, %f1503, 0f7F800000;
	@%p1187 bra 	$L__BB0_3241;
	mov.b32 	%r4734, %f1501;
	shl.b32 	%r9408, %r4734, 8;
	or.b32  	%r4735, %r9408, -2147483648;
	mov.b64 	%rd10263, 0;
	mov.b32 	%r21245, 0;
	mov.u64 	%rd10261, __cudart_i2opi_f;
	mov.u64 	%rd10262, %rd4;
$L__BB0_3237:
	.pragma "nounroll";
	ld.global.nc.u32 	%r9409, [%rd10261];
	mad.wide.u32 	%rd5039, %r9409, %r4735, %rd10263;
	shr.u64 	%rd10263, %rd5039, 32;
	st.local.u32 	[%rd10262], %rd5039;
	add.s32 	%r21245, %r21245, 1;
	add.s64 	%rd10262, %rd10262, 4;
	add.s64 	%rd10261, %rd10261, 4;
	setp.ne.s32 	%p1188, %r21245, 6;
	@%p1188 bra 	$L__BB0_3237;
	shr.u32 	%r9410, %r4734, 23;
	st.local.u32 	[%rd4+24], %rd10263;
	and.b32  	%r4738, %r9410, 31;
	and.b32  	%r9411, %r9410, 224;
	add.s32 	%r9412, %r9411, -128;
	shr.u32 	%r9413, %r9412, 5;
	mul.wide.u32 	%rd5040, %r9413, 4;
	sub.s64 	%rd2667, %rd4, %rd5040;
	ld.local.u32 	%r21246, [%rd2667+24];
	ld.local.u32 	%r21247, [%rd2667+20];
	setp.eq.s32 	%p1189, %r4738, 0;
	@%p1189 bra 	$L__BB0_3240;
	shf.l.wrap.b32 	%r21246, %r21247, %r21246, %r4738;
	ld.local.u32 	%r9414, [%rd2667+16];
	shf.l.wrap.b32 	%r21247, %r9414, %r21247, %r4738;
$L__BB0_3240:
	shr.u32 	%r9415, %r21246, 30;
	shf.l.wrap.b32 	%r9416, %r21247, %r21246, 2;
	shl.b32 	%r9417, %r21247, 2;
	shr.u32 	%r9418, %r9416, 31;
	add.s32 	%r9419, %r9418, %r9415;
	neg.s32 	%r9420, %r9419;
	setp.lt.s32 	%p1190, %r4734, 0;
	selp.b32 	%r21248, %r9420, %r9419, %p1190;
	xor.b32  	%r9421, %r9416, %r4734;
	shr.s32 	%r9422, %r9416, 31;
	xor.b32  	%r9423, %r9422, %r9416;
	xor.b32  	%r9424, %r9422, %r9417;
	cvt.u64.u32 	%rd5041, %r9423;
	shl.b64 	%rd5042, %rd5041, 32;
	cvt.u64.u32 	%rd5043, %r9424;
	or.b64  	%rd5044, %rd5042, %rd5043;
	cvt.rn.f64.s64 	%fd463, %rd5044;
	mul.f64 	%fd464, %fd463, 0d3BF921FB54442D19;
	cvt.rn.f32.f64 	%f4730, %fd464;
	neg.f32 	%f4731, %f4730;
	setp.lt.s32 	%p1191, %r9421, 0;
	selp.f32 	%f11832, %f4731, %f4730, %p1191;
	bra.uni 	$L__BB0_3242;
$L__BB0_3241:
	mov.f32 	%f4732, 0f00000000;
	mul.rn.f32 	%f11832, %f1501, %f4732;
	mov.b32 	%r21248, 0;
$L__BB0_3242:
	setp.ltu.f32 	%p1192, %f1503, 0f47CE4780;
	add.s32 	%r9426, %r21248, 1;
	mul.rn.f32 	%f4734, %f11832, %f11832;
	and.b32  	%r9427, %r21248, 1;
	setp.eq.b32 	%p1193, %r9427, 1;
	selp.f32 	%f4735, %f11832, 0f3F800000, %p1193;
	fma.rn.f32 	%f4736, %f4734, %f4735, 0f00000000;
	fma.rn.f32 	%f4737, %f4734, 0f37CBAC00, 0fBAB607ED;
	selp.f32 	%f4738, 0fB94D4153, %f4737, %p1193;
	selp.f32 	%f4739, 0f3C0885E4, 0f3D2AAABB, %p1193;
	fma.rn.f32 	%f4740, %f4738, %f4734, %f4739;
	selp.f32 	%f4741, 0fBE2AAAA8, 0fBEFFFFFF, %p1193;
	fma.rn.f32 	%f4742, %f4740, %f4734, %f4741;
	fma.rn.f32 	%f4743, %f4742, %f4736, %f4735;
	and.b32  	%r9428, %r9426, 2;
	setp.eq.s32 	%p1194, %r9428, 0;
	mov.f32 	%f4744, 0f00000000;
	sub.f32 	%f4745, %f4744, %f4743;
	selp.f32 	%f4733, %f4743, %f4745, %p1194;
	// begin inline asm
	{  cvt.rn.f16.f32 %rs1676, %f4733;}

	// end inline asm
	@%p1192 bra 	$L__BB0_3250;
	setp.eq.f32 	%p1195, %f1503, 0f7F800000;
	@%p1195 bra 	$L__BB0_3249;
	mov.b32 	%r4747, %f1501;
	shl.b32 	%r9430, %r4747, 8;
	or.b32  	%r4748, %r9430, -2147483648;
	mov.b64 	%rd10266, 0;
	mov.b32 	%r21249, 0;
	mov.u64 	%rd10264, __cudart_i2opi_f;
	mov.u64 	%rd10265, %rd3;
$L__BB0_3245:
	.pragma "nounroll";
	ld.global.nc.u32 	%r9431, [%rd10264];
	mad.wide.u32 	%rd5047, %r9431, %r4748, %rd10266;
	shr.u64 	%rd10266, %rd5047, 32;
	st.local.u32 	[%rd10265], %rd5047;
	add.s32 	%r21249, %r21249, 1;
	add.s64 	%rd10265, %rd10265, 4;
	add.s64 	%rd10264, %rd10264, 4;
	setp.ne.s32 	%p1196, %r21249, 6;
	@%p1196 bra 	$L__BB0_3245;
	shr.u32 	%r9432, %r4747, 23;
	st.local.u32 	[%rd3+24], %rd10266;
	and.b32  	%r4751, %r9432, 31;
	and.b32  	%r9433, %r9432, 224;
	add.s32 	%r9434, %r9433, -128;
	shr.u32 	%r9435, %r9434, 5;
	mul.wide.u32 	%rd5048, %r9435, 4;
	sub.s64 	%rd2674, %rd3, %rd5048;
	ld.local.u32 	%r21250, [%rd2674+24];
	ld.local.u32 	%r21251, [%rd2674+20];
	setp.eq.s32 	%p1197, %r4751, 0;
	@%p1197 bra 	$L__BB0_3248;
	shf.l.wrap.b32 	%r21250, %r21251, %r21250, %r4751;
	ld.local.u32 	%r9436, [%rd2674+16];
	shf.l.wrap.b32 	%r21251, %r9436, %r21251, %r4751;
$L__BB0_3248:
	shr.u32 	%r9437, %r21250, 30;
	shf.l.wrap.b32 	%r9438, %r21251, %r21250, 2;
	shl.b32 	%r9439, %r21251, 2;
	shr.u32 	%r9440, %r9438, 31;
	add.s32 	%r9441, %r9440, %r9437;
	neg.s32 	%r9442, %r9441;
	setp.lt.s32 	%p1198, %r4747, 0;
	selp.b32 	%r21252, %r9442, %r9441, %p1198;
	xor.b32  	%r9443, %r9438, %r4747;
	shr.s32 	%r9444, %r9438, 31;
	xor.b32  	%r9445, %r9444, %r9438;
	xor.b32  	%r9446, %r9444, %r9439;
	cvt.u64.u32 	%rd5049, %r9445;
	shl.b64 	%rd5050, %rd5049, 32;
	cvt.u64.u32 	%rd5051, %r9446;
	or.b64  	%rd5052, %rd5050, %rd5051;
	cvt.rn.f64.s64 	%fd465, %rd5052;
	mul.f64 	%fd466, %fd465, 0d3BF921FB54442D19;
	cvt.rn.f32.f64 	%f4746, %fd466;
	neg.f32 	%f4747, %f4746;
	setp.lt.s32 	%p1199, %r9443, 0;
	selp.f32 	%f11833, %f4747, %f4746, %p1199;
	bra.uni 	$L__BB0_3250;
$L__BB0_3249:
	mov.f32 	%f4748, 0f00000000;
	mul.rn.f32 	%f11833, %f1501, %f4748;
	mov.b32 	%r21252, 0;
$L__BB0_3250:
	mul.rn.f32 	%f4750, %f11833, %f11833;
	and.b32  	%r9448, %r21252, 1;
	setp.eq.b32 	%p1200, %r9448, 1;
	selp.f32 	%f4751, 0f3F800000, %f11833, %p1200;
	fma.rn.f32 	%f4752, %f4750, %f4751, 0f00000000;
	fma.rn.f32 	%f4753, %f4750, 0f37CBAC00, 0fBAB607ED;
	selp.f32 	%f4754, %f4753, 0fB94D4153, %p1200;
	selp.f32 	%f4755, 0f3D2AAABB, 0f3C0885E4, %p1200;
	fma.rn.f32 	%f4756, %f4754, %f4750, %f4755;
	selp.f32 	%f4757, 0fBEFFFFFF, 0fBE2AAAA8, %p1200;
	fma.rn.f32 	%f4758, %f4756, %f4750, %f4757;
	fma.rn.f32 	%f4759, %f4758, %f4752, %f4751;
	and.b32  	%r9449, %r21252, 2;
	setp.eq.s32 	%p1201, %r9449, 0;
	mov.f32 	%f4760, 0f00000000;
	sub.f32 	%f4761, %f4760, %f4759;
	selp.f32 	%f4762, %f4759, %f4761, %p1201;
	neg.f32 	%f4749, %f4762;
	// begin inline asm
	{  cvt.rn.f16.f32 %rs1677, %f4749;}

	// end inline asm
	add.s64 	%rd5057, %rd4882, %rd1622;
	add.s64 	%rd5058, %rd5057, %rd1622;
	add.s64 	%rd5059, %rd5058, %rd1622;
	add.s64 	%rd5060, %rd5059, %rd1622;
	add.s64 	%rd5061, %rd5060, %rd1622;
	add.s64 	%rd5062, %rd5061, %rd1622;
	ld.global.u16 	%rs1685, [%rd5062+128];
	add.s64 	%rd5063, %rd1607, %rd1622;
	add.s64 	%rd5064, %rd5063, %rd1622;
	add.s64 	%rd5065, %rd5064, %rd1622;
	add.s64 	%rd5066, %rd5065, %rd1622;
	add.s64 	%rd5067, %rd5066, %rd1622;
	add.s64 	%rd5068, %rd5067, %rd1622;
	add.s64 	%rd5069, %rd5068, %rd1622;
	add.s64 	%rd5070, %rd5069, %rd1622;
	add.s64 	%rd5071, %rd5070, %rd1622;
	add.s64 	%rd5072, %rd5071, %rd1622;
	ld.global.u16 	%rs1679, [%rd5072+128];
	// begin inline asm
	{mul.f16 %rs1678,%rs1679,%rs1677;
}
	// end inline asm
	// begin inline asm
	{mul.f16 %rs1681,%rs269,%rs1678;
}
	// end inline asm
	// begin inline asm
	{fma.rn.f16 %rs1684,%rs1685,%rs1676,%rs1681;
}
	// end inline asm
	st.shared.u16 	[%r2761+2368], %rs1684;
	// begin inline asm
	{mul.f16 %rs1688,%rs1679,%rs1676;
}
	// end inline asm
	// begin inline asm
	{fma.rn.f16 %rs1691,%rs1685,%rs1677,%rs1688;
}
	// end inline asm
	st.shared.u16 	[%r2761+10560], %rs1691;
	mul.f64 	%fd467, %fd7, 0d4051475CC9EEDF00;
	div.rn.f64 	%fd468, %fd467, %fd2;
	cvt.rn.f32.f64 	%f1510, %fd468;
	mul.f32 	%f4763, %f1510, 0f3F22F983;
	cvt.rni.s32.f32 	%r21260, %f4763;
	cvt.rn.f32.s32 	%f4764, %r21260;
	fma.rn.f32 	%f4765, %f4764, 0fBFC90FDA, %f1510;
	fma.rn.f32 	%f4766, %f4764, 0fB3A22168, %f4765;
	fma.rn.f32 	%f11835, %f4764, 0fA7C234C5, %f4766;
	abs.f32 	%f1512, %f1510;
	setp.ltu.f32 	%p1202, %f1512, 0f47CE4780;
	mov.u32 	%r21256, %r21260;
	mov.f32 	%f11834, %f11835;
	@%p1202 bra 	$L__BB0_3258;
	setp.eq.f32 	%p1203, %f1512, 0f7F800000;
	@%p1203 bra 	$L__BB0_3257;
	mov.b32 	%r4761, %f1510;
	shl.b32 	%r9451, %r4761, 8;
	or.b32  	%r4762, %r9451, -2147483648;
	mov.b64 	%rd10269, 0;
	mov.b32 	%r21253, 0;
	mov.u64 	%rd10267, __cudart_i2opi_f;
	mov.u64 	%rd10268, %rd4;
$L__BB0_3253:
	.pragma "nounroll";
	ld.global.nc.u32 	%r9452, [%rd10267];
	mad.wide.u32 	%rd5075, %r9452, %r4762, %rd10269;
	shr.u64 	%rd10269, %rd5075, 32;
	st.local.u32 	[%rd10268], %rd5075;
	add.s32 	%r21253, %r21253, 1;
	add.s64 	%rd10268, %rd10268, 4;
	add.s64 	%rd10267, %rd10267, 4;
	setp.ne.s32 	%p1204, %r21253, 6;
	@%p1204 bra 	$L__BB0_3253;
	shr.u32 	%r9453, %r4761, 23;
	st.local.u32 	[%rd4+24], %rd10269;
	and.b32  	%r4765, %r9453, 31;
	and.b32  	%r9454, %r9453, 224;
	add.s32 	%r9455, %r9454, -128;
	shr.u32 	%r9456, %r9455, 5;
	mul.wide.u32 	%rd5076, %r9456, 4;
	sub.s64 	%rd2681, %rd4, %rd5076;
	ld.local.u32 	%r21254, [%rd2681+24];
	ld.local.u32 	%r21255, [%rd2681+20];
	setp.eq.s32 	%p1205, %r4765, 0;
	@%p1205 bra 	$L__BB0_3256;
	shf.l.wrap.b32 	%r21254, %r21255, %r21254, %r4765;
	ld.local.u32 	%r9457, [%rd2681+16];
	shf.l.wrap.b32 	%r21255, %r9457, %r21255, %r4765;
$L__BB0_3256:
	shr.u32 	%r9458, %r21254, 30;
	shf.l.wrap.b32 	%r9459, %r21255, %r21254, 2;
	shl.b32 	%r9460, %r21255, 2;
	shr.u32 	%r9461, %r9459, 31;
	add.s32 	%r9462, %r9461, %r9458;
	neg.s32 	%r9463, %r9462;
	setp.lt.s32 	%p1206, %r4761, 0;
	selp.b32 	%r21256, %r9463, %r9462, %p1206;
	xor.b32  	%r9464, %r9459, %r4761;
	shr.s32 	%r9465, %r9459, 31;
	xor.b32  	%r9466, %r9465, %r9459;
	xor.b32  	%r9467, %r9465, %r9460;
	cvt.u64.u32 	%rd5077, %r9466;
	shl.b64 	%rd5078, %rd5077, 32;
	cvt.u64.u32 	%rd5079, %r9467;
	or.b64  	%rd5080, %rd5078, %rd5079;
	cvt.rn.f64.s64 	%fd469, %rd5080;
	mul.f64 	%fd470, %fd469, 0d3BF921FB54442D19;
	cvt.rn.f32.f64 	%f4767, %fd470;
	neg.f32 	%f4768, %f4767;
	setp.lt.s32 	%p1207, %r9464, 0;
	selp.f32 	%f11834, %f4768, %f4767, %p1207;
	bra.uni 	$L__BB0_3258;
$L__BB0_3257:
	mov.f32 	%f4769, 0f00000000;
	mul.rn.f32 	%f11834, %f1510, %f4769;
	mov.b32 	%r21256, 0;
$L__BB0_3258:
	setp.ltu.f32 	%p1208, %f1512, 0f47CE4780;
	add.s32 	%r9469, %r21256, 1;
	mul.rn.f32 	%f4771, %f11834, %f11834;
	and.b32  	%r9470, %r21256, 1;
	setp.eq.b32 	%p1209, %r9470, 1;
	selp.f32 	%f4772, %f11834, 0f3F800000, %p1209;
	fma.rn.f32 	%f4773, %f4771, %f4772, 0f00000000;
	fma.rn.f32 	%f4774, %f4771, 0f37CBAC00, 0fBAB607ED;
	selp.f32 	%f4775, 0fB94D4153, %f4774, %p1209;
	selp.f32 	%f4776, 0f3C0885E4, 0f3D2AAABB, %p1209;
	fma.rn.f32 	%f4777, %f4775, %f4771, %f4776;
	selp.f32 	%f4778, 0fBE2AAAA8, 0fBEFFFFFF, %p1209;
	fma.rn.f32 	%f4779, %f4777, %f4771, %f4778;
	fma.rn.f32 	%f4780, %f4779, %f4773, %f4772;
	and.b32  	%r9471, %r9469, 2;
	setp.eq.s32 	%p1210, %r9471, 0;
	mov.f32 	%f4781, 0f00000000;
	sub.f32 	%f4782, %f4781, %f4780;
	selp.f32 	%f4770, %f4780, %f4782, %p1210;
	// begin inline asm
	{  cvt.rn.f16.f32 %rs1695, %f4770;}

	// end inline asm
	@%p1208 bra 	$L__BB0_3266;
	setp.eq.f32 	%p1211, %f1512, 0f7F800000;
	@%p1211 bra 	$L__BB0_3265;
	mov.b32 	%r4774, %f1510;
	shl.b32 	%r9473, %r4774, 8;
	or.b32  	%r4775, %r9473, -2147483648;
	mov.b64 	%rd10272, 0;
	mov.b32 	%r21257, 0;
	mov.u64 	%rd10270, __cudart_i2opi_f;
	mov.u64 	%rd10271, %rd3;
$L__BB0_3261:
	.pragma "nounroll";
	ld.global.nc.u32 	%r9474, [%rd10270];
	mad.wide.u32 	%rd5083, %r9474, %r4775, %rd10272;
	shr.u64 	%rd10272, %rd5083, 32;
	st.local.u32 	[%rd10271], %rd5083;
	add.s32 	%r21257, %r21257, 1;
	add.s64 	%rd10271, %rd10271, 4;
	add.s64 	%rd10270, %rd10270, 4;
	setp.ne.s32 	%p1212, %r21257, 6;
	@%p1212 bra 	$L__BB0_3261;
	shr.u32 	%r9475, %r4774, 23;
	st.local.u32 	[%rd3+24], %rd10272;
	and.b32  	%r4778, %r9475, 31;
	and.b32  	%r9476, %r9475, 224;
	add.s32 	%r9477, %r9476, -128;
	shr.u32 	%r9478, %r9477, 5;
	mul.wide.u32 	%rd5084, %r9478, 4;
	sub.s64 	%rd2688, %rd3, %rd5084;
	ld.local.u32 	%r21258, [%rd2688+24];
	ld.local.u32 	%r21259, [%rd2688+20];
	setp.eq.s32 	%p1213, %r4778, 0;
	@%p1213 bra 	$L__BB0_3264;
	shf.l.wrap.b32 	%r21258, %r21259, %r21258, %r4778;
	ld.local.u32 	%r9479, [%rd2688+16];
	shf.l.wrap.b32 	%r21259, %r9479, %r21259, %r4778;
$L__BB0_3264:
	shr.u32 	%r9480, %r21258, 30;
	shf.l.wrap.b32 	%r9481, %r21259, %r21258, 2;
	shl.b32 	%r9482, %r21259, 2;
	shr.u32 	%r9483, %r9481, 31;
	add.s32 	%r9484, %r9483, %r9480;
	neg.s32 	%r9485, %r9484;
	setp.lt.s32 	%p1214, %r4774, 0;
	selp.b32 	%r21260, %r9485, %r9484, %p1214;
	xor.b32  	%r9486, %r9481, %r4774;
	shr.s32 	%r9487, %r9481, 31;
	xor.b32  	%r9488, %r9487, %r9481;
	xor.b32  	%r9489, %r9487, %r9482;
	cvt.u64.u32 	%rd5085, %r9488;
	shl.b64 	%rd5086, %rd5085, 32;
	cvt.u64.u32 	%rd5087, %r9489;
	or.b64  	%rd5088, %rd5086, %rd5087;
	cvt.rn.f64.s64 	%fd471, %rd5088;
	mul.f64 	%fd472, %fd471, 0d3BF921FB54442D19;
	cvt.rn.f32.f64 	%f4783, %fd472;
	neg.f32 	%f4784, %f4783;
	setp.lt.s32 	%p1215, %r9486, 0;
	selp.f32 	%f11835, %f4784, %f4783, %p1215;
	bra.uni 	$L__BB0_3266;
$L__BB0_3265:
	mov.f32 	%f4785, 0f00000000;
	mul.rn.f32 	%f11835, %f1510, %f4785;
	mov.b32 	%r21260, 0;
$L__BB0_3266:
	mul.rn.f32 	%f4787, %f11835, %f11835;
	and.b32  	%r9491, %r21260, 1;
	setp.eq.b32 	%p1216, %r9491, 1;
	selp.f32 	%f4788, 0f3F800000, %f11835, %p1216;
	fma.rn.f32 	%f4789, %f4787, %f4788, 0f00000000;
	fma.rn.f32 	%f4790, %f4787, 0f37CBAC00, 0fBAB607ED;
	selp.f32 	%f4791, %f4790, 0fB94D4153, %p1216;
	selp.f32 	%f4792, 0f3D2AAABB, 0f3C0885E4, %p1216;
	fma.rn.f32 	%f4793, %f4791, %f4787, %f4792;
	selp.f32 	%f4794, 0fBEFFFFFF, 0fBE2AAAA8, %p1216;
	fma.rn.f32 	%f4795, %f4793, %f4787, %f4794;
	fma.rn.f32 	%f4796, %f4795, %f4789, %f4788;
	and.b32  	%r9492, %r21260, 2;
	setp.eq.s32 	%p1217, %r9492, 0;
	mov.f32 	%f4797, 0f00000000;
	sub.f32 	%f4798, %f4797, %f4796;
	selp.f32 	%f4799, %f4796, %f4798, %p1217;
	neg.f32 	%f4786, %f4799;
	// begin inline asm
	{  cvt.rn.f16.f32 %rs1696, %f4786;}

	// end inline asm
	ld.global.u16 	%rs1704, [%rd1783+128];
	ld.global.u16 	%rs1698, [%rd1784+128];
	// begin inline asm
	{mul.f16 %rs1697,%rs1698,%rs1696;
}
	// end inline asm
	// begin inline asm
	{mul.f16 %rs1700,%rs269,%rs1697;
}
	// end inline asm
	// begin inline asm
	{fma.rn.f16 %rs1703,%rs1704,%rs1695,%rs1700;
}
	// end inline asm
	st.shared.u16 	[%r2761+2400], %rs1703;
	// begin inline asm
	{mul.f16 %rs1707,%rs1698,%rs1695;
}
	// end inline asm
	// begin inline asm
	{fma.rn.f16 %rs1710,%rs1704,%rs1696,%rs1707;
}
	// end inline asm
	st.shared.u16 	[%r2761+10592], %rs1710;
	mul.f64 	%fd473, %fd7, 0d4052D97C7F3321D2;
	div.rn.f64 	%fd474, %fd473, %fd2;
	cvt.rn.f32.f64 	%f1519, %fd474;
	mul.f32 	%f4800, %f1519, 0f3F22F983;
	cvt.rni.s32.f32 	%r21268, %f4800;
	cvt.rn.f32.s32 	%f4801, %r21268;
	fma.rn.f32 	%f4802, %f4801, 0fBFC90FDA, %f1519;
	fma.rn.f32 	%f4803, %f4801, 0fB3A22168, %f4802;
	fma.rn.f32 	%f11837, %f4801, 0fA7C234C5, %f4803;
	abs.f32 	%f1521, %f1519;
	setp.ltu.f32 	%p1218, %f1521, 0f47CE4780;
	mov.u32 	%r21264, %r21268;
	mov.f32 	%f11836, %f11837;
	@%p1218 bra 	$L__BB0_3274;
	setp.eq.f32 	%p1219, %f1521, 0f7F800000;
	@%p1219 bra 	$L__BB0_3273;
	mov.b32 	%r4788, %f1519;
	shl.b32 	%r9494, %r4788, 8;
	or.b32  	%r4789, %r9494, -2147483648;
	mov.b64 	%rd10275, 0;
	mov.b32 	%r21261, 0;
	mov.u64 	%rd10273, __cudart_i2opi_f;
	mov.u64 	%rd10274, %rd4;
$L__BB0_3269:
	.pragma "nounroll";
	ld.global.nc.u32 	%r9495, [%rd10273];
	mad.wide.u32 	%rd5091, %r9495, %r4789, %rd10275;
	shr.u64 	%rd10275, %rd5091, 32;
	st.local.u32 	[%rd10274], %rd5091;
	add.s32 	%r21261, %r21261, 1;
	add.s64 	%rd10274, %rd10274, 4;
	add.s64 	%rd10273, %rd10273, 4;
	setp.ne.s32 	%p1220, %r21261, 6;
	@%p1220 bra 	$L__BB0_3269;
	shr.u32 	%r9496, %r4788, 23;
	st.local.u32 	[%rd4+24], %rd10275;
	and.b32  	%r4792, %r9496, 31;
	and.b32  	%r9497, %r9496, 224;
	add.s32 	%r9498, %r9497, -128;
	shr.u32 	%r9499, %r9498, 5;
	mul.wide.u32 	%rd5092, %r9499, 4;
	sub.s64 	%rd2695, %rd4, %rd5092;
	ld.local.u32 	%r21262, [%rd2695+24];
	ld.local.u32 	%r21263, [%rd2695+20];
	setp.eq.s32 	%p1221, %r4792, 0;
	@%p1221 bra 	$L__BB0_3272;
	shf.l.wrap.b32 	%r21262, %r21263, %r21262, %r4792;
	ld.local.u32 	%r9500, [%rd2695+16];
	shf.l.wrap.b32 	%r21263, %r9500, %r21263, %r4792;
$L__BB0_3272:
	shr.u32 	%r9501, %r21262, 30;
	shf.l.wrap.b32 	%r9502, %r21263, %r21262, 2;
	shl.b32 	%r9503, %r21263, 2;
	shr.u32 	%r9504, %r9502, 31;
	add.s32 	%r9505, %r9504, %r9501;
	neg.s32 	%r9506, %r9505;
	setp.lt.s32 	%p1222, %r4788, 0;
	selp.b32 	%r21264, %r9506, %r9505, %p1222;
	xor.b32  	%r9507, %r9502, %r4788;
	shr.s32 	%r9508, %r9502, 31;
	xor.b32  	%r9509, %r9508, %r9502;
	xor.b32  	%r9510, %r9508, %r9503;
	cvt.u64.u32 	%rd5093, %r9509;
	shl.b64 	%rd5094, %rd5093, 32;
	cvt.u64.u32 	%rd5095, %r9510;
	or.b64  	%rd5096, %rd5094, %rd5095;
	cvt.rn.f64.s64 	%fd475, %rd5096;
	mul.f64 	%fd476, %fd475, 0d3BF921FB54442D19;
	cvt.rn.f32.f64 	%f4804, %fd476;
	neg.f32 	%f4805, %f4804;
	setp.lt.s32 	%p1223, %r9507, 0;
	selp.f32 	%f11836, %f4805, %f4804, %p1223;
	bra.uni 	$L__BB0_3274;
$L__BB0_3273:
	mov.f32 	%f4806, 0f00000000;
	mul.rn.f32 	%f11836, %f1519, %f4806;
	mov.b32 	%r21264, 0;
$L__BB0_3274:
	setp.ltu.f32 	%p1224, %f1521, 0f47CE4780;
	add.s32 	%r9512, %r21264, 1;
	mul.rn.f32 	%f4808, %f11836, %f11836;
	and.b32  	%r9513, %r21264, 1;
	setp.eq.b32 	%p1225, %r9513, 1;
	selp.f32 	%f4809, %f11836, 0f3F800000, %p1225;
	fma.rn.f32 	%f4810, %f4808, %f4809, 0f00000000;
	fma.rn.f32 	%f4811, %f4808, 0f37CBAC00, 0fBAB607ED;
	selp.f32 	%f4812, 0fB94D4153, %f4811, %p1225;
	selp.f32 	%f4813, 0f3C0885E4, 0f3D2AAABB, %p1225;
	fma.rn.f32 	%f4814, %f4812, %f4808, %f4813;
	selp.f32 	%f4815, 0fBE2AAAA8, 0fBEFFFFFF, %p1225;
	fma.rn.f32 	%f4816, %f4814, %f4808, %f4815;
	fma.rn.f32 	%f4817, %f4816, %f4810, %f4809;
	and.b32  	%r9514, %r9512, 2;
	setp.eq.s32 	%p1226, %r9514, 0;
	mov.f32 	%f4818, 0f00000000;
	sub.f32 	%f4819, %f4818, %f4817;
	selp.f32 	%f4807, %f4817, %f4819, %p1226;
	// begin inline asm
	{  cvt.rn.f16.f32 %rs1714, %f4807;}

	// end inline asm
	@%p1224 bra 	$L__BB0_3282;
	setp.eq.f32 	%p1227, %f1521, 0f7F800000;
	@%p1227 bra 	$L__BB0_3281;
	mov.b32 	%r4801, %f1519;
	shl.b32 	%r9516, %r4801, 8;
	or.b32  	%r4802, %r9516, -2147483648;
	mov.b64 	%rd10278, 0;
	mov.b32 	%r21265, 0;
	mov.u64 	%rd10276, __cudart_i2opi_f;
	mov.u64 	%rd10277, %rd3;
$L__BB0_3277:
	.pragma "nounroll";
	ld.global.nc.u32 	%r9517, [%rd10276];
	mad.wide.u32 	%rd5099, %r9517, %r4802, %rd10278;
	shr.u64 	%rd10278, %rd5099, 32;
	st.local.u32 	[%rd10277], %rd5099;
	add.s32 	%r21265, %r21265, 1;
	add.s64 	%rd10277, %rd10277, 4;
	add.s64 	%rd10276, %rd10276, 4;
	setp.ne.s32 	%p1228, %r21265, 6;
	@%p1228 bra 	$L__BB0_3277;
	shr.u32 	%r9518, %r4801, 23;
	st.local.u32 	[%rd3+24], %rd10278;
	and.b32  	%r4805, %r9518, 31;
	and.b32  	%r9519, %r9518, 224;
	add.s32 	%r9520, %r9519, -128;
	shr.u32 	%r9521, %r9520, 5;
	mul.wide.u32 	%rd5100, %r9521, 4;
	sub.s64 	%rd2702, %rd3, %rd5100;
	ld.local.u32 	%r21266, [%rd2702+24];
	ld.local.u32 	%r21267, [%rd2702+20];
	setp.eq.s32 	%p1229, %r4805, 0;
	@%p1229 bra 	$L__BB0_3280;
	shf.l.wrap.b32 	%r21266, %r21267, %r21266, %r4805;
	ld.local.u32 	%r9522, [%rd2702+16];
	shf.l.wrap.b32 	%r21267, %r9522, %r21267, %r4805;
$L__BB0_3280:
	shr.u32 	%r9523, %r21266, 30;
	shf.l.wrap.b32 	%r9524, %r21267, %r21266, 2;
	shl.b32 	%r9525, %r21267, 2;
	shr.u32 	%r9526, %r9524, 31;
	add.s32 	%r9527, %r9526, %r9523;
	neg.s32 	%r9528, %r9527;
	setp.lt.s32 	%p1230, %r4801, 0;
	selp.b32 	%r21268, %r9528, %r9527, %p1230;
	xor.b32  	%r9529, %r9524, %r4801;
	shr.s32 	%r9530, %r9524, 31;
	xor.b32  	%r9531, %r9530, %r9524;
	xor.b32  	%r9532, %r9530, %r9525;
	cvt.u64.u32 	%rd5101, %r9531;
	shl.b64 	%rd5102, %rd5101, 32;
	cvt.u64.u32 	%rd5103, %r9532;
	or.b64  	%rd5104, %rd5102, %rd5103;
	cvt.rn.f64.s64 	%fd477, %rd5104;
	mul.f64 	%fd478, %fd477, 0d3BF921FB54442D19;
	cvt.rn.f32.f64 	%f4820, %fd478;
	neg.f32 	%f4821, %f4820;
	setp.lt.s32 	%p1231, %r9529, 0;
	selp.f32 	%f11837, %f4821, %f4820, %p1231;
	bra.uni 	$L__BB0_3282;
$L__BB0_3281:
	mov.f32 	%f4822, 0f00000000;
	mul.rn.f32 	%f11837, %f1519, %f4822;
	mov.b32 	%r21268, 0;
$L__BB0_3282:
	mul.rn.f32 	%f4824, %f11837, %f11837;
	and.b32  	%r9534, %r21268, 1;
	setp.eq.b32 	%p1232, %r9534, 1;
	selp.f32 	%f4825, 0f3F800000, %f11837, %p1232;
	fma.rn.f32 	%f4826, %f4824, %f4825, 0f00000000;
	fma.rn.f32 	%f4827, %f4824, 0f37CBAC00, 0fBAB607ED;
	selp.f32 	%f4828, %f4827, 0fB94D4153, %p1232;
	selp.f32 	%f4829, 0f3D2AAABB, 0f3C0885E4, %p1232;
	fma.rn.f32 	%f4830, %f4828, %f4824, %f4829;
	selp.f32 	%f4831, 0fBEFFFFFF, 0fBE2AAAA8, %p1232;
	fma.rn.f32 	%f4832, %f4830, %f4824, %f4831;
	fma.rn.f32 	%f4833, %f4832, %f4826, %f4825;
	and.b32  	%r9535, %r21268, 2;
	setp.eq.s32 	%p1233, %r9535, 0;
	mov.f32 	%f4834, 0f00000000;
	sub.f32 	%f4835, %f4834, %f4833;
	selp.f32 	%f4836, %f4833, %f4835, %p1233;
	neg.f32 	%f4823, %f4836;
	// begin inline asm
	{  cvt.rn.f16.f32 %rs1715, %f4823;}

	// end inline asm
	ld.global.u16 	%rs1723, [%rd1799+128];
	ld.global.u16 	%rs1717, [%rd1800+128];
	// begin inline asm
	{mul.f16 %rs1716,%rs1717,%rs1715;
}
	// end inline asm
	// begin inline asm
	{mul.f16 %rs1719,%rs269,%rs1716;
}
	// end inline asm
	// begin inline asm
	{fma.rn.f16 %rs1722,%rs1723,%rs1714,%rs1719;
}
	// end inline asm
	st.shared.u16 	[%r2761+2432], %rs1722;
	// begin inline asm
	{mul.f16 %rs1726,%rs1717,%rs1714;
}
	// end inline asm
	// begin inline asm
	{fma.rn.f16 %rs1729,%rs1723,%rs1715,%rs1726;
}
	// end inline asm
	st.shared.u16 	[%r2761+10624], %rs1729;
	mul.f64 	%fd479, %fd7, 0d40546B9C347764A4;
	div.rn.f64 	%fd480, %fd479, %fd2;
	cvt.rn.f32.f64 	%f1528, %fd480;
	mul.f32 	%f4837, %f1528, 0f3F22F983;
	cvt.rni.s32.f32 	%r21276, %f4837;
	cvt.rn.f32.s32 	%f4838, %r21276;
	fma.rn.f32 	%f4839, %f4838, 0fBFC90FDA, %f1528;
	fma.rn.f32 	%f4840, %f4838, 0fB3A22168, %f4839;
	fma.rn.f32 	%f11839, %f4838, 0fA7C234C5, %f4840;
	abs.f32 	%f1530, %f1528;
	setp.ltu.f32 	%p1234, %f1530, 0f47CE4780;
	mov.u32 	%r21272, %r21276;
	mov.f32 	%f11838, %f11839;
	@%p1234 bra 	$L__BB0_3290;
	setp.eq.f32 	%p1235, %f1530, 0f7F800000;
	@%p1235 bra 	$L__BB0_3289;
	mov.b32 	%r4815, %f1528;
	shl.b32 	%r9537, %r4815, 8;
	or.b32  	%r4816, %r9537, -2147483648;
	mov.b64 	%rd10281, 0;
	mov.b32 	%r21269, 0;
	mov.u64 	%rd10279, __cudart_i2opi_f;
	mov.u64 	%rd10280, %rd4;
$L__BB0_3285:
	.pragma "nounroll";
	ld.global.nc.u32 	%r9538, [%rd10279];
	mad.wide.u32 	%rd5107, %r9538, %r4816, %rd10281;
	shr.u64 	%rd10281, %rd5107, 32;
	st.local.u32 	[%rd10280], %rd5107;
	add.s32 	%r21269, %r21269, 1;
	add.s64 	%rd10280, %rd10280, 4;
	add.s64 	%rd10279, %rd10279, 4;
	setp.ne.s32 	%p1236, %r21269, 6;
	@%p1236 bra 	$L__BB0_3285;
	shr.u32 	%r9539, %r4815, 23;
	st.local.u32 	[%rd4+24], %rd10281;
	and.b32  	%r4819, %r9539, 31;
	and.b32  	%r9540, %r9539, 224;
	add.s32 	%r9541, %r9540, -128;
	shr.u32 	%r9542, %r9541, 5;
	mul.wide.u32 	%rd5108, %r9542, 4;
	sub.s64 	%rd2709, %rd4, %rd5108;
	ld.local.u32 	%r21270, [%rd2709+24];
	ld.local.u32 	%r21271, [%rd2709+20];
	setp.eq.s32 	%p1237, %r4819, 0;
	@%p1237 bra 	$L__BB0_3288;
	shf.l.wrap.b32 	%r21270, %r21271, %r21270, %r4819;
	ld.local.u32 	%r9543, [%rd2709+16];
	shf.l.wrap.b32 	%r21271, %r9543, %r21271, %r4819;
$L__BB0_3288:
	shr.u32 	%r9544, %r21270, 30;
	shf.l.wrap.b32 	%r9545, %r21271, %r21270, 2;
	shl.b32 	%r9546, %r21271, 2;
	shr.u32 	%r9547, %r9545, 31;
	add.s32 	%r9548, %r9547, %r9544;
	neg.s32 	%r9549, %r9548;
	setp.lt.s32 	%p1238, %r4815, 0;
	selp.b32 	%r21272, %r9549, %r9548, %p1238;
	xor.b32  	%r9550, %r9545, %r4815;
	shr.s32 	%r9551, %r9545, 31;
	xor.b32  	%r9552, %r9551, %r9545;
	xor.b32  	%r9553, %r9551, %r9546;
	cvt.u64.u32 	%rd5109, %r9552;
	shl.b64 	%rd5110, %rd5109, 32;
	cvt.u64.u32 	%rd5111, %r9553;
	or.b64  	%rd5112, %rd5110, %rd5111;
	cvt.rn.f64.s64 	%fd481, %rd5112;
	mul.f64 	%fd482, %fd481, 0d3BF921FB54442D19;
	cvt.rn.f32.f64 	%f4841, %fd482;
	neg.f32 	%f4842, %f4841;
	setp.lt.s32 	%p1239, %r9550, 0;
	selp.f32 	%f11838, %f4842, %f4841, %p1239;
	bra.uni 	$L__BB0_3290;
$L__BB0_3289:
	mov.f32 	%f4843, 0f00000000;
	mul.rn.f32 	%f11838, %f1528, %f4843;
	mov.b32 	%r21272, 0;
$L__BB0_3290:
	setp.ltu.f32 	%p1240, %f1530, 0f47CE4780;
	add.s32 	%r9555, %r21272, 1;
	mul.rn.f32 	%f4845, %f11838, %f11838;
	and.b32  	%r9556, %r21272, 1;
	setp.eq.b32 	%p1241, %r9556, 1;
	selp.f32 	%f4846, %f11838, 0f3F800000, %p1241;
	fma.rn.f32 	%f4847, %f4845, %f4846, 0f00000000;
	fma.rn.f32 	%f4848, %f4845, 0f37CBAC00, 0fBAB607ED;
	selp.f32 	%f4849, 0fB94D4153, %f4848, %p1241;
	selp.f32 	%f4850, 0f3C0885E4, 0f3D2AAABB, %p1241;
	fma.rn.f32 	%f4851, %f4849, %f4845, %f4850;
	selp.f32 	%f4852, 0fBE2AAAA8, 0fBEFFFFFF, %p1241;
	fma.rn.f32 	%f4853, %f4851, %f4845, %f4852;
	fma.rn.f32 	%f4854, %f4853, %f4847, %f4846;
	and.b32  	%r9557, %r9555, 2;
	setp.eq.s32 	%p1242, %r9557, 0;
	mov.f32 	%f4855, 0f00000000;
	sub.f32 	%f4856, %f4855, %f4854;
	selp.f32 	%f4844, %f4854, %f4856, %p1242;
	// begin inline asm
	{  cvt.rn.f16.f32 %rs1733, %f4844;}

	// end inline asm
	@%p1240 bra 	$L__BB0_3298;
	setp.eq.f32 	%p1243, %f1530, 0f7F800000;
	@%p1243 bra 	$L__BB0_3297;
	mov.b32 	%r4828, %f1528;
	shl.b32 	%r9559, %r4828, 8;
	or.b32  	%r4829, %r9559, -2147483648;
	mov.b64 	%rd10284, 0;
	mov.b32 	%r21273, 0;
	mov.u64 	%rd10282, __cudart_i2opi_f;
	mov.u64 	%rd10283, %rd3;
$L__BB0_3293:
	.pragma "nounroll";
	ld.global.nc.u32 	%r9560, [%rd10282];
	mad.wide.u32 	%rd5115, %r9560, %r4829, %rd10284;
	shr.u64 	%rd10284, %rd5115, 32;
	st.local.u32 	[%rd10283], %rd5115;
	add.s32 	%r21273, %r21273, 1;
	add.s64 	%rd10283, %rd10283, 4;
	add.s64 	%rd10282, %rd10282, 4;
	setp.ne.s32 	%p1244, %r21273, 6;
	@%p1244 bra 	$L__BB0_3293;
	shr.u32 	%r9561, %r4828, 23;
	st.local.u32 	[%rd3+24], %rd10284;
	and.b32  	%r4832, %r9561, 31;
	and.b32  	%r9562, %r9561, 224;
	add.s32 	%r9563, %r9562, -128;
	shr.u32 	%r9564, %r9563, 5;
	mul.wide.u32 	%rd5116, %r9564, 4;
	sub.s64 	%rd2716, %rd3, %rd5116;
	ld.local.u32 	%r21274, [%rd2716+24];
	ld.local.u32 	%r21275, [%rd2716+20];
	setp.eq.s32 	%p1245, %r4832, 0;
	@%p1245 bra 	$L__BB0_3296;
	shf.l.wrap.b32 	%r21274, %r21275, %r21274, %r4832;
	ld.local.u32 	%r9565, [%rd2716+16];
	shf.l.wrap.b32 	%r21275, %r9565, %r21275, %r4832;
$L__BB0_3296:
	shr.u32 	%r9566, %r21274, 30;
	shf.l.wrap.b32 	%r9567, %r21275, %r21274, 2;
	shl.b32 	%r9568, %r21275, 2;
	shr.u32 	%r9569, %r9567, 31;
	add.s32 	%r9570, %r9569, %r9566;
	neg.s32 	%r9571, %r9570;
	setp.lt.s32 	%p1246, %r4828, 0;
	selp.b32 	%r21276, %r9571, %r9570, %p1246;
	xor.b32  	%r9572, %r9567, %r4828;
	shr.s32 	%r9573, %r9567, 31;
	xor.b32  	%r9574, %r9573, %r9567;
	xor.b32  	%r9575, %r9573, %r9568;
	cvt.u64.u32 	%rd5117, %r9574;
	shl.b64 	%rd5118, %rd5117, 32;
	cvt.u64.u32 	%rd5119, %r9575;
	or.b64  	%rd5120, %rd5118, %rd5119;
	cvt.rn.f64.s64 	%fd483, %rd5120;
	mul.f64 	%fd484, %fd483, 0d3BF921FB54442D19;
	cvt.rn.f32.f64 	%f4857, %fd484;
	neg.f32 	%f4858, %f4857;
	setp.lt.s32 	%p1247, %r9572, 0;
	selp.f32 	%f11839, %f4858, %f4857, %p1247;
	bra.uni 	$L__BB0_3298;
$L__BB0_3297:
	mov.f32 	%f4859, 0f00000000;
	mul.rn.f32 	%f11839, %f1528, %f4859;
	mov.b32 	%r21276, 0;
$L__BB0_3298:
	mul.rn.f32 	%f4861, %f11839, %f11839;
	and.b32  	%r9577, %r21276, 1;
	setp.eq.b32 	%p1248, %r9577, 1;
	selp.f32 	%f4862, 0f3F800000, %f11839, %p1248;
	fma.rn.f32 	%f4863, %f4861, %f4862, 0f00000000;
	fma.rn.f32 	%f4864, %f4861, 0f37CBAC00, 0fBAB607ED;
	selp.f32 	%f4865, %f4864, 0fB94D4153, %p1248;
	selp.f32 	%f4866, 0f3D2AAABB, 0f3C0885E4, %p1248;
	fma.rn.f32 	%f4867, %f4865, %f4861, %f4866;
	selp.f32 	%f4868, 0fBEFFFFFF, 0fBE2AAAA8, %p1248;
	fma.rn.f32 	%f4869, %f4867, %f4861, %f4868;
	fma.rn.f32 	%f4870, %f4869, %f4863, %f4862;
	and.b32  	%r9578, %r21276, 2;
	setp.eq.s32 	%p1249, %r9578, 0;
	mov.f32 	%f4871, 0f00000000;
	sub.f32 	%f4872, %f4871, %f4870;
	selp.f32 	%f4873, %f4870, %f4872, %p1249;
	neg.f32 	%f4860, %f4873;
	// begin inline asm
	{  cvt.rn.f16.f32 %rs1734, %f4860;}

	// end inline asm
	ld.global.u16 	%rs1742, [%rd1815+128];
	ld.global.u16 	%rs1736, [%rd1816+128];
	// begin inline asm
	{mul.f16 %rs1735,%rs1736,%rs1734;
}
	// end inline asm
	// begin inline asm
	{mul.f16 %rs1738,%rs269,%rs1735;
}
	// end inline asm
	// begin inline asm
	{fma.rn.f16 %rs1741,%rs1742,%rs1733,%rs1738;
}
	// end inline asm
	st.shared.u16 	[%r2761+2464], %rs1741;
	// begin inline asm
	{mul.f16 %rs1745,%rs1736,%rs1733;
}
	// end inline asm
	// begin inline asm
	{fma.rn.f16 %rs1748,%rs1742,%rs1734,%rs1745;
}
	// end inline asm
	st.shared.u16 	[%r2761+10656], %rs1748;
	mul.f64 	%fd485, %fd7, 0d4055FDBBE9BBA775;
	div.rn.f64 	%fd486, %fd485, %fd2;
	cvt.rn.f32.f64 	%f1537, %fd486;
	mul.f32 	%f4874, %f1537, 0f3F22F983;
	cvt.rni.s32.f32 	%r21284, %f4874;
	cvt.rn.f32.s32 	%f4875, %r21284;
	fma.rn.f32 	%f4876, %f4875, 0fBFC90FDA, %f1537;
	fma.rn.f32 	%f4877, %f4875, 0fB3A22168, %f4876;
	fma.rn.f32 	%f11841, %f4875, 0fA7C234C5, %f4877;
	abs.f32 	%f1539, %f1537;
	setp.ltu.f32 	%p1250, %f1539, 0f47CE4780;
	mov.u32 	%r21280, %r21284;
	mov.f32 	%f11840, %f11841;
	@%p1250 bra 	$L__BB0_3306;
	setp.eq.f32 	%p1251, %f1539, 0f7F800000;
	@%p1251 bra 	$L__BB0_3305;
	mov.b32 	%r4842, %f1537;
	shl.b32 	%r9580, %r4842, 8;
	or.b32  	%r4843, %r9580, -2147483648;
	mov.b64 	%rd10287, 0;
	mov.b32 	%r21277, 0;
	mov.u64 	%rd10285, __cudart_i2opi_f;
	mov.u64 	%rd10286, %rd4;
$L__BB0_3301:
	.pragma "nounroll";
	ld.global.nc.u32 	%r9581, [%rd10285];
	mad.wide.u32 	%rd5123, %r9581, %r4843, %rd10287;
	shr.u64 	%rd10287, %rd5123, 32;
	st.local.u32 	[%rd10286], %rd5123;
	add.s32 	%r21277, %r21277, 1;
	add.s64 	%rd10286, %rd10286, 4;
	add.s64 	%rd10285, %rd10285, 4;
	setp.ne.s32 	%p1252, %r21277, 6;
	@%p1252 bra 	$L__BB0_3301;
	shr.u32 	%r9582, %r4842, 23;
	st.local.u32 	[%rd4+24], %rd10287;
	and.b32  	%r4846, %r9582, 31;
	and.b32  	%r9583, %r9582, 224;
	add.s32 	%r9584, %r9583, -128;
	shr.u32 	%r9585, %r9584, 5;
	mul.wide.u32 	%rd5124, %r9585, 4;
	sub.s64 	%rd2723, %rd4, %rd5124;
	ld.local.u32 	%r21278, [%rd2723+24];
	ld.local.u32 	%r21279, [%rd2723+20];
	setp.eq.s32 	%p1253, %r4846, 0;
	@%p1253 bra 	$L__BB0_3304;
	shf.l.wrap.b32 	%r21278, %r21279, %r21278, %r4846;
	ld.local.u32 	%r9586, [%rd2723+16];
	shf.l.wrap.b32 	%r21279, %r9586, %r21279, %r4846;
$L__BB0_3304:
	shr.u32 	%r9587, %r21278, 30;
	shf.l.wrap.b32 	%r9588, %r21279, %r21278, 2;
	shl.b32 	%r9589, %r21279, 2;
	shr.u32 	%r9590, %r9588, 31;
	add.s32 	%r9591, %r9590, %r9587;
	neg.s32 	%r9592, %r9591;
	setp.lt.s32 	%p1254, %r4842, 0;
	selp.b32 	%r21280, %r9592, %r9591, %p1254;
	xor.b32  	%r9593, %r9588, %r4842;
	shr.s32 	%r9594, %r9588, 31;
	xor.b32  	%r9595, %r9594, %r9588;
	xor.b32  	%r9596, %r9594, %r9589;
	cvt.u64.u32 	%rd5125, %r9595;
	shl.b64 	%rd5126, %rd5125, 32;
	cvt.u64.u32 	%rd5127, %r9596;
	or.b64  	%rd5128, %rd5126, %rd5127;
	cvt.rn.f64.s64 	%fd487, %rd5128;
	mul.f64 	%fd488, %fd487, 0d3BF921FB54442D19;
	cvt.rn.f32.f64 	%f4878, %fd488;
	neg.f32 	%f4879, %f4878;
	setp.lt.s32 	%p1255, %r9593, 0;
	selp.f32 	%f11840, %f4879, %f4878, %p1255;
	bra.uni 	$L__BB0_3306;
$L__BB0_3305:
	mov.f32 	%f4880, 0f00000000;
	mul.rn.f32 	%f11840, %f1537, %f4880;
	mov.b32 	%r21280, 0;
$L__BB0_3306:
	setp.ltu.f32 	%p1256, %f1539, 0f47CE4780;
	add.s32 	%r9598, %r21280, 1;
	mul.rn.f32 	%f4882, %f11840, %f11840;
	and.b32  	%r9599, %r21280, 1;
	setp.eq.b32 	%p1257, %r9599, 1;
	selp.f32 	%f4883, %f11840, 0f3F800000, %p1257;
	fma.rn.f32 	%f4884, %f4882, %f4883, 0f00000000;
	fma.rn.f32 	%f4885, %f4882, 0f37CBAC00, 0fBAB607ED;
	selp.f32 	%f4886, 0fB94D4153, %f4885, %p1257;
	selp.f32 	%f4887, 0f3C0885E4, 0f3D2AAABB, %p1257;
	fma.rn.f32 	%f4888, %f4886, %f4882, %f4887;
	selp.f32 	%f4889, 0fBE2AAAA8, 0fBEFFFFFF, %p1257;
	fma.rn.f32 	%f4890, %f4888, %f4882, %f4889;
	fma.rn.f32 	%f4891, %f4890, %f4884, %f4883;
	and.b32  	%r9600, %r9598, 2;
	setp.eq.s32 	%p1258, %r9600, 0;
	mov.f32 	%f4892, 0f00000000;
	sub.f32 	%f4893, %f4892, %f4891;
	selp.f32 	%f4881, %f4891, %f4893, %p1258;
	// begin inline asm
	{  cvt.rn.f16.f32 %rs1752, %f4881;}

	// end inline asm
	@%p1256 bra 	$L__BB0_3314;
	setp.eq.f32 	%p1259, %f1539, 0f7F800000;
	@%p1259 bra 	$L__BB0_3313;
	mov.b32 	%r4855, %f1537;
	shl.b32 	%r9602, %r4855, 8;
	or.b32  	%r4856, %r9602, -2147483648;
	mov.b64 	%rd10290, 0;
	mov.b32 	%r21281, 0;
	mov.u64 	%rd10288, __cudart_i2opi_f;
	mov.u64 	%rd10289, %rd3;
$L__BB0_3309:
	.pragma "nounroll";
	ld.global.nc.u32 	%r9603, [%rd10288];
	mad.wide.u32 	%rd5131, %r9603, %r4856, %rd10290;
	shr.u64 	%rd10290, %rd5131, 32;
	st.local.u32 	[%rd10289], %rd5131;
	add.s32 	%r21281, %r21281, 1;
	add.s64 	%rd10289, %rd10289, 4;
	add.s64 	%rd10288, %rd10288, 4;
	setp.ne.s32 	%p1260, %r21281, 6;
	@%p1260 bra 	$L__BB0_3309;
	shr.u32 	%r9604, %r4855, 23;
	st.local.u32 	[%rd3+24], %rd10290;
	and.b32  	%r4859, %r9604, 31;
	and.b32  	%r9605, %r9604, 224;
	add.s32 	%r9606, %r9605, -128;
	shr.u32 	%r9607, %r9606, 5;
	mul.wide.u32 	%rd5132, %r9607, 4;
	sub.s64 	%rd2730, %rd3, %rd5132;
	ld.local.u32 	%r21282, [%rd2730+24];
	ld.local.u32 	%r21283, [%rd2730+20];
	setp.eq.s32 	%p1261, %r4859, 0;
	@%p1261 bra 	$L__BB0_3312;
	shf.l.wrap.b32 	%r21282, %r21283, %r21282, %r4859;
	ld.local.u32 	%r9608, [%rd2730+16];
	shf.l.wrap.b32 	%r21283, %r9608, %r21283, %r4859;
$L__BB0_3312:
	shr.u32 	%r9609, %r21282, 30;
	shf.l.wrap.b32 	%r9610, %r21283, %r21282, 2;
	shl.b32 	%r9611, %r21283, 2;
	shr.u32 	%r9612, %r9610, 31;
	add.s32 	%r9613, %r9612, %r9609;
	neg.s32 	%r9614, %r9613;
	setp.lt.s32 	%p1262, %r4855, 0;
	selp.b32 	%r21284, %r9614, %r9613, %p1262;
	xor.b32  	%r9615, %r9610, %r4855;
	shr.s32 	%r9616, %r9610, 31;
	xor.b32  	%r9617, %r9616, %r9610;
	xor.b32  	%r9618, %r9616, %r9611;
	cvt.u64.u32 	%rd5133, %r9617;
	shl.b64 	%rd5134, %rd5133, 32;
	cvt.u64.u32 	%rd5135, %r9618;
	or.b64  	%rd5136, %rd5134, %rd5135;
	cvt.rn.f64.s64 	%fd489, %rd5136;
	mul.f64 	%fd490, %fd489, 0d3BF921FB54442D19;
	cvt.rn.f32.f64 	%f4894, %fd490;
	neg.f32 	%f4895, %f4894;
	setp.lt.s32 	%p1263, %r9615, 0;
	selp.f32 	%f11841, %f4895, %f4894, %p1263;
	bra.uni 	$L__BB0_3314;
$L__BB0_3313:
	mov.f32 	%f4896, 0f00000000;
	mul.rn.f32 	%f11841, %f1537, %f4896;
	mov.b32 	%r21284, 0;
$L__BB0_3314:
	mul.rn.f32 	%f4898, %f11841, %f11841;
	and.b32  	%r9620, %r21284, 1;
	setp.eq.b32 	%p1264, %r9620, 1;
	selp.f32 	%f4899, 0f3F800000, %f11841, %p1264;
	fma.rn.f32 	%f4900, %f4898, %f4899, 0f00000000;
	fma.rn.f32 	%f4901, %f4898, 0f37CBAC00, 0fBAB607ED;
	selp.f32 	%f4902, %f4901, 0fB94D4153, %p1264;
	selp.f32 	%f4903, 0f3D2AAABB, 0f3C0885E4, %p1264;
	fma.rn.f32 	%f4904, %f4902, %f4898, %f4903;
	selp.f32 	%f4905, 0fBEFFFFFF, 0fBE2AAAA8, %p1264;
	fma.rn.f32 	%f4906, %f4904, %f4898, %f4905;
	fma.rn.f32 	%f4907, %f4906, %f4900, %f4899;
	and.b32  	%r9621, %r21284, 2;
	setp.eq.s32 	%p1265, %r9621, 0;
	mov.f32 	%f4908, 0f00000000;
	sub.f32 	%f4909, %f4908, %f4907;
	selp.f32 	%f4910, %f4907, %f4909, %p1265;
	neg.f32 	%f4897, %f4910;
	// begin inline asm
	{  cvt.rn.f16.f32 %rs1753, %f4897;}

	// end inline asm
	ld.global.u16 	%rs1761, [%rd1831+128];
	ld.global.u16 	%rs1755, [%rd1832+128];
	// begin inline asm
	{mul.f16 %rs1754,%rs1755,%rs1753;
}
	// end inline asm
	// begin inline asm
	{mul.f16 %rs1757,%rs269,%rs1754;
}
	// end inline asm
	// begin inline asm
	{fma.rn.f16 %rs1760,%rs1761,%rs1752,%rs1757;
}
	// end inline asm
	st.shared.u16 	[%r2761+2496], %rs1760;
	// begin inline asm
	{mul.f16 %rs1764,%rs1755,%rs1752;
}
	// end inline asm
	// begin inline asm
	{fma.rn.f16 %rs1767,%rs1761,%rs1753,%rs1764;
}
	// end inline asm
	st.shared.u16 	[%r2761+10688], %rs1767;
	mul.f64 	%fd491, %fd7, 0d40578FDB9EFFEA46;
	div.rn.f64 	%fd492, %fd491, %fd2;
	cvt.rn.f32.f64 	%f1546, %fd492;
	mul.f32 	%f4911, %f1546, 0f3F22F983;
	cvt.rni.s32.f32 	%r21292, %f4911;
	cvt.rn.f32.s32 	%f4912, %r21292;
	fma.rn.f32 	%f4913, %f4912, 0fBFC90FDA, %f1546;
	fma.rn.f32 	%f4914, %f4912, 0fB3A22168, %f4913;
	fma.rn.f32 	%f11843, %f4912, 0fA7C234C5, %f4914;
	abs.f32 	%f1548, %f1546;
	setp.ltu.f32 	%p1266, %f1548, 0f47CE4780;
	mov.u32 	%r21288, %r21292;
	mov.f32 	%f11842, %f11843;
	@%p1266 bra 	$L__BB0_3322;
	setp.eq.f32 	%p1267, %f1548, 0f7F800000;
	@%p1267 bra 	$L__BB0_3321;
	mov.b32 	%r4869, %f1546;
	shl.b32 	%r9623, %r4869, 8;
	or.b32  	%r4870, %r9623, -2147483648;
	mov.b64 	%rd10293, 0;
	mov.b32 	%r21285, 0;
	mov.u64 	%rd10291, __cudart_i2opi_f;
	mov.u64 	%rd10292, %rd4;
$L__BB0_3317:
	.pragma "nounroll";
	ld.global.nc.u32 	%r9624, [%rd10291];
	mad.wide.u32 	%rd5139, %r9624, %r4870, %rd10293;
	shr.u64 	%rd10293, %rd5139, 32;
	st.local.u32 	[%rd10292], %rd5139;
	add.s32 	%r21285, %r21285, 1;
	add.s64 	%rd10292, %rd10292, 4;
	add.s64 	%rd10291, %rd10291, 4;
	setp.ne.s32 	%p1268, %r21285, 6;
	@%p1268 bra 	$L__BB0_3317;
	shr.u32 	%r9625, %r4869, 23;
	st.local.u32 	[%rd4+24], %rd10293;
	and.b32  	%r4873, %r9625, 31;
	and.b32  	%r9626, %r9625, 224;
	add.s32 	%r9627, %r9626, -128;
	shr.u32 	%r9628, %r9627, 5;
	mul.wide.u32 	%rd5140, %r9628, 4;
	sub.s64 	%rd2737, %rd4, %rd5140;
	ld.local.u32 	%r21286, [%rd2737+24];
	ld.local.u32 	%r21287, [%rd2737+20];
	setp.eq.s32 	%p1269, %r4873, 0;
	@%p1269 bra 	$L__BB0_3320;
	shf.l.wrap.b32 	%r21286, %r21287, %r21286, %r4873;
	ld.local.u32 	%r9629, [%rd2737+16];
	shf.l.wrap.b32 	%r21287, %r9629, %r21287, %r4873;
$L__BB0_3320:
	shr.u32 	%r9630, %r21286, 30;
	shf.l.wrap.b32 	%r9631, %r21287, %r21286, 2;
	shl.b32 	%r9632, %r21287, 2;
	shr.u32 	%r9633, %r9631, 31;
	add.s32 	%r9634, %r9633, %r9630;
	neg.s32 	%r9635, %r9634;
	setp.lt.s32 	%p1270, %r4869, 0;
	selp.b32 	%r21288, %r9635, %r9634, %p1270;
	xor.b32  	%r9636, %r9631, %r4869;
	shr.s32 	%r9637, %r9631, 31;
	xor.b32  	%r9638, %r9637, %r9631;
	xor.b32  	%r9639, %r9637, %r9632;
	cvt.u64.u32 	%rd5141, %r9638;
	shl.b64 	%rd5142, %rd5141, 32;
	cvt.u64.u32 	%rd5143, %r9639;
	or.b64  	%rd5144, %rd5142, %rd5143;
	cvt.rn.f64.s64 	%fd493, %rd5144;
	mul.f64 	%fd494, %fd493, 0d3BF921FB54442D19;
	cvt.rn.f32.f64 	%f4915, %fd494;
	neg.f32 	%f4916, %f4915;
	setp.lt.s32 	%p1271, %r9636, 0;
	selp.f32 	%f11842, %f4916, %f4915, %p1271;
	bra.uni 	$L__BB0_3322;
$L__BB0_3321:
	mov.f32 	%f4917, 0f00000000;
	mul.rn.f32 	%f11842, %f1546, %f4917;
	mov.b32 	%r21288, 0;
$L__BB0_3322:
	setp.ltu.f32 	%p1272, %f1548, 0f47CE4780;
	add.s32 	%r9641, %r21288, 1;
	mul.rn.f32 	%f4919, %f11842, %f11842;
	and.b32  	%r9642, %r21288, 1;
	setp.eq.b32 	%p1273, %r9642, 1;
	selp.f32 	%f4920, %f11842, 0f3F800000, %p1273;
	fma.rn.f32 	%f4921, %f4919, %f4920, 0f00000000;
	fma.rn.f32 	%f4922, %f4919, 0f37CBAC00, 0fBAB607ED;
	selp.f32 	%f4923, 0fB94D4153, %f4922, %p1273;
	selp.f32 	%f4924, 0f3C0885E4, 0f3D2AAABB, %p1273;
	fma.rn.f32 	%f4925, %f4923, %f4919, %f4924;
	selp.f32 	%f4926, 0fBE2AAAA8, 0fBEFFFFFF, %p1273;
	fma.rn.f32 	%f4927, %f4925, %f4919, %f4926;
	fma.rn.f32 	%f4928, %f4927, %f4921, %f4920;
	and.b32  	%r9643, %r9641, 2;
	setp.eq.s32 	%p1274, %r9643, 0;
	mov.f32 	%f4929, 0f00000000;
	sub.f32 	%f4930, %f4929, %f4928;
	selp.f32 	%f4918, %f4928, %f4930, %p1274;
	// begin inline asm
	{  cvt.rn.f16.f32 %rs1771, %f4918;}

	// end inline asm
	@%p1272 bra 	$L__BB0_3330;
	setp.eq.f32 	%p1275, %f1548, 0f7F800000;
	@%p1275 bra 	$L__BB0_3329;
	mov.b32 	%r4882, %f1546;
	shl.b32 	%r9645, %r4882, 8;
	or.b32  	%r4883, %r9645, -2147483648;
	mov.b64 	%rd10296, 0;
	mov.b32 	%r21289, 0;
	mov.u64 	%rd10294, __cudart_i2opi_f;
	mov.u64 	%rd10295, %rd3;
$L__BB0_3325:
	.pragma "nounroll";
	ld.global.nc.u32 	%r9646, [%rd10294];
	mad.wide.u32 	%rd5147, %r9646, %r4883, %rd10296;
	shr.u64 	%rd10296, %rd5147, 32;
	st.local.u32 	[%rd10295], %rd5147;
	add.s32 	%r21289, %r21289, 1;
	add.s64 	%rd10295, %rd10295, 4;
	add.s64 	%rd10294, %rd10294, 4;
	setp.ne.s32 	%p1276, %r21289, 6;
	@%p1276 bra 	$L__BB0_3325;
	shr.u32 	%r9647, %r4882, 23;
	st.local.u32 	[%rd3+24], %rd10296;
	and.b32  	%r4886, %r9647, 31;
	and.b32  	%r9648, %r9647, 224;
	add.s32 	%r9649, %r9648, -128;
	shr.u32 	%r9650, %r9649, 5;
	mul.wide.u32 	%rd5148, %r9650, 4;
	sub.s64 	%rd2744, %rd3, %rd5148;
	ld.local.u32 	%r21290, [%rd2744+24];
	ld.local.u32 	%r21291, [%rd2744+20];
	setp.eq.s32 	%p1277, %r4886, 0;
	@%p1277 bra 	$L__BB0_3328;
	shf.l.wrap.b32 	%r21290, %r21291, %r21290, %r4886;
	ld.local.u32 	%r9651, [%rd2744+16];
	shf.l.wrap.b32 	%r21291, %r9651, %r21291, %r4886;
$L__BB0_3328:
	shr.u32 	%r9652, %r21290, 30;
	shf.l.wrap.b32 	%r9653, %r21291, %r21290, 2;
	shl.b32 	%r9654, %r21291, 2;
	shr.u32 	%r9655, %r9653, 31;
	add.s32 	%r9656, %r9655, %r9652;
	neg.s32 	%r9657, %r9656;
	setp.lt.s32 	%p1278, %r4882, 0;
	selp.b32 	%r21292, %r9657, %r9656, %p1278;
	xor.b32  	%r9658, %r9653, %r4882;
	shr.s32 	%r9659, %r9653, 31;
	xor.b32  	%r9660, %r9659, %r9653;
	xor.b32  	%r9661, %r9659, %r9654;
	cvt.u64.u32 	%rd5149, %r9660;
	shl.b64 	%rd5150, %rd5149, 32;
	cvt.u64.u32 	%rd5151, %r9661;
	or.b64  	%rd5152, %rd5150, %rd5151;
	cvt.rn.f64.s64 	%fd495, %rd5152;
	mul.f64 	%fd496, %fd495, 0d3BF921FB54442D19;
	cvt.rn.f32.f64 	%f4931, %fd496;
	neg.f32 	%f4932, %f4931;
	setp.lt.s32 	%p1279, %r9658, 0;
	selp.f32 	%f11843, %f4932, %f4931, %p1279;
	bra.uni 	$L__BB0_3330;
$L__BB0_3329:
	mov.f32 	%f4933, 0f00000000;
	mul.rn.f32 	%f11843, %f1546, %f4933;
	mov.b32 	%r21292, 0;
$L__BB0_3330:
	mul.rn.f32 	%f4935, %f11843, %f11843;
	and.b32  	%r9663, %r21292, 1;
	setp.eq.b32 	%p1280, %r9663, 1;
	selp.f32 	%f4936, 0f3F800000, %f11843, %p1280;
	fma.rn.f32 	%f4937, %f4935, %f4936, 0f00000000;
	fma.rn.f32 	%f4938, %f4935, 0f37CBAC00, 0fBAB607ED;
	selp.f32 	%f4939, %f4938, 0fB94D4153, %p1280;
	selp.f32 	%f4940, 0f3D2AAABB, 0f3C0885E4, %p1280;
	fma.rn.f32 	%f4941, %f4939, %f4935, %f4940;
	selp.f32 	%f4942, 0fBEFFFFFF, 0fBE2AAAA8, %p1280;
	fma.rn.f32 	%f4943, %f4941, %f4935, %f4942;
	fma.rn.f32 	%f4944, %f4943, %f4937, %f4936;
	and.b32  	%r9664, %r21292, 2;
	setp.eq.s32 	%p1281, %r9664, 0;
	mov.f32 	%f4945, 0f00000000;
	sub.f32 	%f4946, %f4945, %f4944;
	selp.f32 	%f4947, %f4944, %f4946, %p1281;
	neg.f32 	%f4934, %f4947;
	// begin inline asm
	{  cvt.rn.f16.f32 %rs1772, %f4934;}

	// end inline asm
	ld.global.u16 	%rs1780, [%rd1847+128];
	ld.global.u16 	%rs1774, [%rd1848+128];
	// begin inline asm
	{mul.f16 %rs1773,%rs1774,%rs1772;
}
	// end inline asm
	// begin inline asm
	{mul.f16 %rs1776,%rs269,%rs1773;
}
	// end inline asm
	// begin inline asm
	{fma.rn.f16 %rs1779,%rs1780,%rs1771,%rs1776;
}
	// end inline asm
	st.shared.u16 	[%r2761+2528], %rs1779;
	// begin inline asm
	{mul.f16 %rs1783,%rs1774,%rs1771;
}
	// end inline asm
	// begin inline asm
	{fma.rn.f16 %rs1786,%rs1780,%rs1772,%rs1783;
}
	// end inline asm
	st.shared.u16 	[%r2761+10720], %rs1786;
	add.s32 	%r9665, %r2732, 80;
	cvt.rn.f64.s32 	%fd8, %r9665;
	mov.f64 	%fd497, 0d0000000000000000;
	copysign.f64 	%fd498, %fd8, %fd497;
	div.rn.f64 	%fd499, %fd498, %fd2;
	cvt.rn.f32.f64 	%f1555, %fd499;
	mul.f32 	%f4948, %f1555, 0f3F22F983;
	cvt.rni.s32.f32 	%r21300, %f4948;
	cvt.rn.f32.s32 	%f4949, %r21300;
	fma.rn.f32 	%f4950, %f4949, 0fBFC90FDA, %f1555;
	fma.rn.f32 	%f4951, %f4949, 0fB3A22168, %f4950;
	fma.rn.f32 	%f11845, %f4949, 0fA7C234C5, %f4951;
	abs.f32 	%f1557, %f1555;
	setp.ltu.f32 	%p1282, %f1557, 0f47CE4780;
	mov.u32 	%r21296, %r21300;
	mov.f32 	%f11844, %f11845;
	@%p1282 bra 	$L__BB0_3338;
	setp.eq.f32 	%p1283, %f1557, 0f7F800000;
	@%p1283 bra 	$L__BB0_3337;
	mov.b32 	%r4896, %f1555;
	shl.b32 	%r9667, %r4896, 8;
	or.b32  	%r4897, %r9667, -2147483648;
	mov.b64 	%rd10299, 0;
	mov.b32 	%r21293, 0;
	mov.u64 	%rd10297, __cudart_i2opi_f;
	mov.u64 	%rd10298, %rd4;
$L__BB0_3333:
	.pragma "nounroll";
	ld.global.nc.u32 	%r9668, [%rd10297];
	mad.wide.u32 	%rd5155, %r9668, %r4897, %rd10299;
	shr.u64 	%rd10299, %rd5155, 32;
	st.local.u32 	[%rd10298], %rd5155;
	add.s32 	%r21293, %r21293, 1;
	add.s64 	%rd10298, %rd10298, 4;
	add.s64 	%rd10297, %rd10297, 4;
	setp.ne.s32 	%p1284, %r21293, 6;
	@%p1284 bra 	$L__BB0_3333;
	shr.u32 	%r9669, %r4896, 23;
	st.local.u32 	[%rd4+24], %rd10299;
	and.b32  	%r4900, %r9669, 31;
	and.b32  	%r9670, %r9669, 224;
	add.s32 	%r9671, %r9670, -128;
	shr.u32 	%r9672, %r9671, 5;
	mul.wide.u32 	%rd5156, %r9672, 4;
	sub.s64 	%rd2751, %rd4, %rd5156;
	ld.local.u32 	%r21294, [%rd2751+24];
	ld.local.u32 	%r21295, [%rd2751+20];
	setp.eq.s32 	%p1285, %r4900, 0;
	@%p1285 bra 	$L__BB0_3336;
	shf.l.wrap.b32 	%r21294, %r21295, %r21294, %r4900;
	ld.local.u32 	%r9673, [%rd2751+16];
	shf.l.wrap.b32 	%r21295, %r9673, %r21295, %r4900;
$L__BB0_3336:
	shr.u32 	%r9674, %r21294, 30;
	shf.l.wrap.b32 	%r9675, %r21295, %r21294, 2;
	shl.b32 	%r9676, %r21295, 2;
	shr.u32 	%r9677, %r9675, 31;
	add.s32 	%r9678, %r9677, %r9674;
	neg.s32 	%r9679, %r9678;
	setp.lt.s32 	%p1286, %r4896, 0;
	selp.b32 	%r21296, %r9679, %r9678, %p1286;
	xor.b32  	%r9680, %r9675, %r4896;
	shr.s32 	%r9681, %r9675, 31;
	xor.b32  	%r9682, %r9681, %r9675;
	xor.b32  	%r9683, %r9681, %r9676;
	cvt.u64.u32 	%rd5157, %r9682;
	shl.b64 	%rd5158, %rd5157, 32;
	cvt.u64.u32 	%rd5159, %r9683;
	or.b64  	%rd5160, %rd5158, %rd5159;
	cvt.rn.f64.s64 	%fd500, %rd5160;
	mul.f64 	%fd501, %fd500, 0d3BF921FB54442D19;
	cvt.rn.f32.f64 	%f4952, %fd501;
	neg.f32 	%f4953, %f4952;
	setp.lt.s32 	%p1287, %r9680, 0;
	selp.f32 	%f11844, %f4953, %f4952, %p1287;
	bra.uni 	$L__BB0_3338;
$L__BB0_3337:
	mov.f32 	%f4954, 0f00000000;
	mul.rn.f32 	%f11844, %f1555, %f4954;
	mov.b32 	%r21296, 0;
$L__BB0_3338:
	setp.ltu.f32 	%p1288, %f1557, 0f47CE4780;
	add.s32 	%r9685, %r21296, 1;
	mul.rn.f32 	%f4956, %f11844, %f11844;
	and.b32  	%r9686, %r21296, 1;
	setp.eq.b32 	%p1289, %r9686, 1;
	selp.f32 	%f4957, %f11844, 0f3F800000, %p1289;
	fma.rn.f32 	%f4958, %f4956, %f4957, 0f00000000;
	fma.rn.f32 	%f4959, %f4956, 0f37CBAC00, 0fBAB607ED;
	selp.f32 	%f4960, 0fB94D4153, %f4959, %p1289;
	selp.f32 	%f4961, 0f3C0885E4, 0f3D2AAABB, %p1289;
	fma.rn.f32 	%f4962, %f4960, %f4956, %f4961;
	selp.f32 	%f4963, 0fBE2AAAA8, 0fBEFFFFFF, %p1289;
	fma.rn.f32 	%f4964, %f4962, %f4956, %f4963;
	fma.rn.f32 	%f4965, %f4964, %f4958, %f4957;
	and.b32  	%r9687, %r9685, 2;
	setp.eq.s32 	%p1290, %r9687, 0;
	mov.f32 	%f4966, 0f00000000;
	sub.f32 	%f4967, %f4966, %f4965;
	selp.f32 	%f4955, %f4965, %f4967, %p1290;
	// begin inline asm
	{  cvt.rn.f16.f32 %rs1790, %f4955;}

	// end inline asm
	@%p1288 bra 	$L__BB0_3346;
	setp.eq.f32 	%p1291, %f1557, 0f7F800000;
	@%p1291 bra 	$L__BB0_3345;
	mov.b32 	%r4909, %f1555;
	shl.b32 	%r9689, %r4909, 8;
	or.b32  	%r4910, %r9689, -2147483648;
	mov.b64 	%rd10302, 0;
	mov.b32 	%r21297, 0;
	mov.u64 	%rd10300, __cudart_i2opi_f;
	mov.u64 	%rd10301, %rd3;
$L__BB0_3341:
	.pragma "nounroll";
	ld.global.nc.u32 	%r9690, [%rd10300];
	mad.wide.u32 	%rd5163, %r9690, %r4910, %rd10302;
	shr.u64 	%rd10302, %rd5163, 32;
	st.local.u32 	[%rd10301], %rd5163;
	add.s32 	%r21297, %r21297, 1;
	add.s64 	%rd10301, %rd10301, 4;
	add.s64 	%rd10300, %rd10300, 4;
	setp.ne.s32 	%p1292, %r21297, 6;
	@%p1292 bra 	$L__BB0_3341;
	shr.u32 	%r9691, %r4909, 23;
	st.local.u32 	[%rd3+24], %rd10302;
	and.b32  	%r4913, %r9691, 31;
	and.b32  	%r9692, %r9691, 224;
	add.s32 	%r9693, %r9692, -128;
	shr.u32 	%r9694, %r9693, 5;
	mul.wide.u32 	%rd5164, %r9694, 4;
	sub.s64 	%rd2758, %rd3, %rd5164;
	ld.local.u32 	%r21298, [%rd2758+24];
	ld.local.u32 	%r21299, [%rd2758+20];
	setp.eq.s32 	%p1293, %r4913, 0;
	@%p1293 bra 	$L__BB0_3344;
	shf.l.wrap.b32 	%r21298, %r21299, %r21298, %r4913;
	ld.local.u32 	%r9695, [%rd2758+16];
	shf.l.wrap.b32 	%r21299, %r9695, %r21299, %r4913;
$L__BB0_3344:
	shr.u32 	%r9696, %r21298, 30;
	shf.l.wrap.b32 	%r9697, %r21299, %r21298, 2;
	shl.b32 	%r9698, %r21299, 2;
	shr.u32 	%r9699, %r9697, 31;
	add.s32 	%r9700, %r9699, %r9696;
	neg.s32 	%r9701, %r9700;
	setp.lt.s32 	%p1294, %r4909, 0;
	selp.b32 	%r21300, %r9701, %r9700, %p1294;
	xor.b32  	%r9702, %r9697, %r4909;
	shr.s32 	%r9703, %r9697, 31;
	xor.b32  	%r9704, %r9703, %r9697;
	xor.b32  	%r9705, %r9703, %r9698;
	cvt.u64.u32 	%rd5165, %r9704;
	shl.b64 	%rd5166, %rd5165, 32;
	cvt.u64.u32 	%rd5167, %r9705;
	or.b64  	%rd5168, %rd5166, %rd5167;
	cvt.rn.f64.s64 	%fd502, %rd5168;
	mul.f64 	%fd503, %fd502, 0d3BF921FB54442D19;
	cvt.rn.f32.f64 	%f4968, %fd503;
	neg.f32 	%f4969, %f4968;
	setp.lt.s32 	%p1295, %r9702, 0;
	selp.f32 	%f11845, %f4969, %f4968, %p1295;
	bra.uni 	$L__BB0_3346;
$L__BB0_3345:
	mov.f32 	%f4970, 0f00000000;
	mul.rn.f32 	%f11845, %f1555, %f4970;
	mov.b32 	%r21300, 0;
$L__BB0_3346:
	mul.rn.f32 	%f4972, %f11845, %f11845;
	and.b32  	%r9707, %r21300, 1;
	setp.eq.b32 	%p1296, %r9707, 1;
	selp.f32 	%f4973, 0f3F800000, %f11845, %p1296;
	fma.rn.f32 	%f4974, %f4972, %f4973, 0f00000000;
	fma.rn.f32 	%f4975, %f4972, 0f37CBAC00, 0fBAB607ED;
	selp.f32 	%f4976, %f4975, 0fB94D4153, %p1296;
	selp.f32 	%f4977, 0f3D2AAABB, 0f3C0885E4, %p1296;
	fma.rn.f32 	%f4978, %f4976, %f4972, %f4977;
	selp.f32 	%f4979, 0fBEFFFFFF, 0fBE2AAAA8, %p1296;
	fma.rn.f32 	%f4980, %f4978, %f4972, %f4979;
	fma.rn.f32 	%f4981, %f4980, %f4974, %f4973;
	and.b32  	%r9708, %r21300, 2;
	setp.eq.s32 	%p1297, %r9708, 0;
	mov.f32 	%f4982, 0f00000000;
	sub.f32 	%f4983, %f4982, %f4981;
	selp.f32 	%f4984, %f4981, %f4983, %p1297;
	neg.f32 	%f4971, %f4984;
	// begin inline asm
	{  cvt.rn.f16.f32 %rs1791, %f4971;}

	// end inline asm
	ld.global.u16 	%rs1799, [%rd1606+160];
	ld.global.u16 	%rs1793, [%rd1607+160];
	// begin inline asm
	{mul.f16 %rs1792,%rs1793,%rs1791;
}
	// end inline asm
	// begin inline asm
	{mul.f16 %rs1795,%rs269,%rs1792;
}
	// end inline asm
	// begin inline asm
	{fma.rn.f16 %rs1798,%rs1799,%rs1790,%rs1795;
}
	// end inline asm
	st.shared.u16 	[%r2761+2560], %rs1798;
	// begin inline asm
	{mul.f16 %rs1802,%rs1793,%rs1790;
}
	// end inline asm
	// begin inline asm
	{fma.rn.f16 %rs1805,%rs1799,%rs1791,%rs1802;
}
	// end inline asm
	st.shared.u16 	[%r2761+10752], %rs1805;
	mul.f64 	%fd504, %fd8, 0d401921FB54442D18;
	div.rn.f64 	%fd505, %fd504, %fd2;
	cvt.rn.f32.f64 	%f1564, %fd505;
	mul.f32 	%f4985, %f1564, 0f3F22F983;
	cvt.rni.s32.f32 	%r21308, %f4985;
	cvt.rn.f32.s32 	%f4986, %r21308;
	fma.rn.f32 	%f4987, %f4986, 0fBFC90FDA, %f1564;
	fma.rn.f32 	%f4988, %f4986, 0fB3A22168, %f4987;
	fma.rn.f32 	%f11847, %f4986, 0fA7C234C5, %f4988;
	abs.f32 	%f1566, %f1564;
	setp.ltu.f32 	%p1298, %f1566, 0f47CE4780;
	mov.u32 	%r21304, %r21308;
	mov.f32 	%f11846, %f11847;
	@%p1298 bra 	$L__BB0_3354;
	setp.eq.f32 	%p1299, %f1566, 0f7F800000;
	@%p1299 bra 	$L__BB0_3353;
	mov.b32 	%r4923, %f1564;
	shl.b32 	%r9710, %r4923, 8;
	or.b32  	%r4924, %r9710, -2147483648;
	mov.b64 	%rd10305, 0;
	mov.b32 	%r21301, 0;
	mov.u64 	%rd10303, __cudart_i2opi_f;
	mov.u64 	%rd10304, %rd4;
$L__BB0_3349:
	.pragma "nounroll";
	ld.global.nc.u32 	%r9711, [%rd10303];
	mad.wide.u32 	%rd5171, %r9711, %r4924, %rd10305;
	shr.u64 	%rd10305, %rd5171, 32;
	st.local.u32 	[%rd10304], %rd5171;
	add.s32 	%r21301, %r21301, 1;
	add.s64 	%rd10304, %rd10304, 4;
	add.s64 	%rd10303, %rd10303, 4;
	setp.ne.s32 	%p1300, %r21301, 6;
	@%p1300 bra 	$L__BB0_3349;
	shr.u32 	%r9712, %r4923, 23;
	st.local.u32 	[%rd4+24], %rd10305;
	and.b32  	%r4927, %r9712, 31;
	and.b32  	%r9713, %r9712, 224;
	add.s32 	%r9714, %r9713, -128;
	shr.u32 	%r9715, %r9714, 5;
	mul.wide.u32 	%rd5172, %r9715, 4;
	sub.s64 	%rd2765, %rd4, %rd5172;
	ld.local.u32 	%r21302, [%rd2765+24];
	ld.local.u32 	%r21303, [%rd2765+20];
	setp.eq.s32 	%p1301, %r4927, 0;
	@%p1301 bra 	$L__BB0_3352;
	shf.l.wrap.b32 	%r21302, %r21303, %r21302, %r4927;
	ld.local.u32 	%r9716, [%rd2765+16];
	shf.l.wrap.b32 	%r21303, %r9716, %r21303, %r4927;
$L__BB0_3352:
	shr.u32 	%r9717, %r21302, 30;
	shf.l.wrap.b32 	%r9718, %r21303, %r21302, 2;
	shl.b32 	%r9719, %r21303, 2;
	shr.u32 	%r9720, %r9718, 31;
	add.s32 	%r9721, %r9720, %r9717;
	neg.s32 	%r9722, %r9721;
	setp.lt.s32 	%p1302, %r4923, 0;
	selp.b32 	%r21304, %r9722, %r9721, %p1302;
	xor.b32  	%r9723, %r9718, %r4923;
	shr.s32 	%r9724, %r9718, 31;
	xor.b32  	%r9725, %r9724, %r9718;
	xor.b32  	%r9726, %r9724, %r9719;
	cvt.u64.u32 	%rd5173, %r9725;
	shl.b64 	%rd5174, %rd5173, 32;
	cvt.u64.u32 	%rd5175, %r9726;
	or.b64  	%rd5176, %rd5174, %rd5175;
	cvt.rn.f64.s64 	%fd506, %rd5176;
	mul.f64 	%fd507, %fd506, 0d3BF921FB54442D19;
	cvt.rn.f32.f64 	%f4989, %fd507;
	neg.f32 	%f4990, %f4989;
	setp.lt.s32 	%p1303, %r9723, 0;
	selp.f32 	%f11846, %f4990, %f4989, %p1303;
	bra.uni 	$L__BB0_3354;
$L__BB0_3353:
	mov.f32 	%f4991, 0f00000000;
	mul.rn.f32 	%f11846, %f1564, %f4991;
	mov.b32 	%r21304, 0;
$L__BB0_3354:
	setp.ltu.f32 	%p1304, %f1566, 0f47CE4780;
	add.s32 	%r9728, %r21304, 1;
	mul.rn.f32 	%f4993, %f11846, %f11846;
	and.b32  	%r9729, %r21304, 1;
	setp.eq.b32 	%p1305, %r9729, 1;
	selp.f32 	%f4994, %f11846, 0f3F800000, %p1305;
	fma.rn.f32 	%f4995, %f4993, %f4994, 0f00000000;
	fma.rn.f32 	%f4996, %f4993, 0f37CBAC00, 0fBAB607ED;
	selp.f32 	%f4997, 0fB94D4153, %f4996, %p1305;
	selp.f32 	%f4998, 0f3C0885E4, 0f3D2AAABB, %p1305;
	fma.rn.f32 	%f4999, %f4997, %f4993, %f4998;
	selp.f32 	%f5000, 0fBE2AAAA8, 0fBEFFFFFF, %p1305;
	fma.rn.f32 	%f5001, %f4999, %f4993, %f5000;
	fma.rn.f32 	%f5002, %f5001, %f4995, %f4994;
	and.b32  	%r9730, %r9728, 2;
	setp.eq.s32 	%p1306, %r9730, 0;
	mov.f32 	%f5003, 0f00000000;
	sub.f32 	%f5004, %f5003, %f5002;
	selp.f32 	%f4992, %f5002, %f5004, %p1306;
	// begin inline asm
	{  cvt.rn.f16.f32 %rs1809, %f4992;}

	// end inline asm
	@%p1304 bra 	$L__BB0_3362;
	setp.eq.f32 	%p1307, %f1566, 0f7F800000;
	@%p1307 bra 	$L__BB0_3361;
	mov.b32 	%r4936, %f1564;
	shl.b32 	%r9732, %r4936, 8;
	or.b32  	%r4937, %r9732, -2147483648;
	mov.b64 	%rd10308, 0;
	mov.b32 	%r21305, 0;
	mov.u64 	%rd10306, __cudart_i2opi_f;
	mov.u64 	%rd10307, %rd3;
$L__BB0_3357:
	.pragma "nounroll";
	ld.global.nc.u32 	%r9733, [%rd10306];
	mad.wide.u32 	%rd5179, %r9733, %r4937, %rd10308;
	shr.u64 	%rd10308, %rd5179, 32;
	st.local.u32 	[%rd10307], %rd5179;
	add.s32 	%r21305, %r21305, 1;
	add.s64 	%rd10307, %rd10307, 4;
	add.s64 	%rd10306, %rd10306, 4;
	setp.ne.s32 	%p1308, %r21305, 6;
	@%p1308 bra 	$L__BB0_3357;
	shr.u32 	%r9734, %r4936, 23;
	st.local.u32 	[%rd3+24], %rd10308;
	and.b32  	%r4940, %r9734, 31;
	and.b32  	%r9735, %r9734, 224;
	add.s32 	%r9736, %r9735, -128;
	shr.u32 	%r9737, %r9736, 5;
	mul.wide.u32 	%rd5180, %r9737, 4;
	sub.s64 	%rd2772, %rd3, %rd5180;
	ld.local.u32 	%r21306, [%rd2772+24];
	ld.local.u32 	%r21307, [%rd2772+20];
	setp.eq.s32 	%p1309, %r4940, 0;
	@%p1309 bra 	$L__BB0_3360;
	shf.l.wrap.b32 	%r21306, %r21307, %r21306, %r4940;
	ld.local.u32 	%r9738, [%rd2772+16];
	shf.l.wrap.b32 	%r21307, %r9738, %r21307, %r4940;
$L__BB0_3360:
	shr.u32 	%r9739, %r21306, 30;
	shf.l.wrap.b32 	%r9740, %r21307, %r21306, 2;
	shl.b32 	%r9741, %r21307, 2;
	shr.u32 	%r9742, %r9740, 31;
	add.s32 	%r9743, %r9742, %r9739;
	neg.s32 	%r9744, %r9743;
	setp.lt.s32 	%p1310, %r4936, 0;
	selp.b32 	%r21308, %r9744, %r9743, %p1310;
	xor.b32  	%r9745, %r9740, %r4936;
	shr.s32 	%r9746, %r9740, 31;
	xor.b32  	%r9747, %r9746, %r9740;
	xor.b32  	%r9748, %r9746, %r9741;
	cvt.u64.u32 	%rd5181, %r9747;
	shl.b64 	%rd5182, %rd5181, 32;
	cvt.u64.u32 	%rd5183, %r9748;
	or.b64  	%rd5184, %rd5182, %rd5183;
	cvt.rn.f64.s64 	%fd508, %rd5184;
	mul.f64 	%fd509, %fd508, 0d3BF921FB54442D19;
	cvt.rn.f32.f64 	%f5005, %fd509;
	neg.f32 	%f5006, %f5005;
	setp.lt.s32 	%p1311, %r9745, 0;
	selp.f32 	%f11847, %f5006, %f5005, %p1311;
	bra.uni 	$L__BB0_3362;
$L__BB0_3361:
	mov.f32 	%f5007, 0f00000000;
	mul.rn.f32 	%f11847, %f1564, %f5007;
	mov.b32 	%r21308, 0;
$L__BB0_3362:
	mul.rn.f32 	%f5009, %f11847, %f11847;
	and.b32  	%r9750, %r21308, 1;
	setp.eq.b32 	%p1312, %r9750, 1;
	selp.f32 	%f5010, 0f3F800000, %f11847, %p1312;
	fma.rn.f32 	%f5011, %f5009, %f5010, 0f00000000;
	fma.rn.f32 	%f5012, %f5009, 0f37CBAC00, 0fBAB607ED;
	selp.f32 	%f5013, %f5012, 0fB94D4153, %p1312;
	selp.f32 	%f5014, 0f3D2AAABB, 0f3C0885E4, %p1312;
	fma.rn.f32 	%f5015, %f5013, %f5009, %f5014;
	selp.f32 	%f5016, 0fBEFFFFFF, 0fBE2AAAA8, %p1312;
	fma.rn.f32 	%f5017, %f5015, %f5009, %f5016;
	fma.rn.f32 	%f5018, %f5017, %f5011, %f5010;
	and.b32  	%r9751, %r21308, 2;
	setp.eq.s32 	%p1313, %r9751, 0;
	mov.f32 	%f5019, 0f00000000;
	sub.f32 	%f5020, %f5019, %f5018;
	selp.f32 	%f5021, %f5018, %f5020, %p1313;
	neg.f32 	%f5008, %f5021;
	// begin inline asm
	{  cvt.rn.f16.f32 %rs1810, %f5008;}

	// end inline asm
	ld.global.u16 	%rs1818, [%rd1623+160];
	ld.global.u16 	%rs1812, [%rd5063+160];
	// begin inline asm
	{mul.f16 %rs1811,%rs1812,%rs1810;
}
	// end inline asm
	// begin inline asm
	{mul.f16 %rs1814,%rs269,%rs1811;
}
	// end inline asm
	// begin inline asm
	{fma.rn.f16 %rs1817,%rs1818,%rs1809,%rs1814;
}
	// end inline asm
	st.shared.u16 	[%r2761+2592], %rs1817;
	// begin inline asm
	{mul.f16 %rs1821,%rs1812,%rs1809;
}
	// end inline asm
	// begin inline asm
	{fma.rn.f16 %rs1824,%rs1818,%rs1810,%rs1821;
}
	// end inline asm
	st.shared.u16 	[%r2761+10784], %rs1824;
	mul.f64 	%fd510, %fd8, 0d402921FB54442D18;
	div.rn.f64 	%fd511, %fd510, %fd2;
	cvt.rn.f32.f64 	%f1573, %fd511;
	mul.f32 	%f5022, %f1573, 0f3F22F983;
	cvt.rni.s32.f32 	%r21316, %f5022;
	cvt.rn.f32.s32 	%f5023, %r21316;
	fma.rn.f32 	%f5024, %f5023, 0fBFC90FDA, %f1573;
	fma.rn.f32 	%f5025, %f5023, 0fB3A22168, %f5024;
	fma.rn.f32 	%f11849, %f5023, 0fA7C234C5, %f5025;
	abs.f32 	%f1575, %f1573;
	setp.ltu.f32 	%p1314, %f1575, 0f47CE4780;
	mov.u32 	%r21312, %r21316;
	mov.f32 	%f11848, %f11849;
	@%p1314 bra 	$L__BB0_3370;
	setp.eq.f32 	%p1315, %f1575, 0f7F800000;
	@%p1315 bra 	$L__BB0_3369;
	mov.b32 	%r4950, %f1573;
	shl.b32 	%r9753, %r4950, 8;
	or.b32  	%r4951, %r9753, -2147483648;
	mov.b64 	%rd10311, 0;
	mov.b32 	%r21309, 0;
	mov.u64 	%rd10309, __cudart_i2opi_f;
	mov.u64 	%rd10310, %rd4;
$L__BB0_3365:
	.pragma "nounroll";
	ld.global.nc.u32 	%r9754, [%rd10309];
	mad.wide.u32 	%rd5189, %r9754, %r4951, %rd10311;
	shr.u64 	%rd10311, %rd5189, 32;
	st.local.u32 	[%rd10310], %rd5189;
	add.s32 	%r21309, %r21309, 1;
	add.s64 	%rd10310, %rd10310, 4;
	add.s64 	%rd10309, %rd10309, 4;
	setp.ne.s32 	%p1316, %r21309, 6;
	@%p1316 bra 	$L__BB0_3365;
	shr.u32 	%r9755, %r4950, 23;
	st.local.u32 	[%rd4+24], %rd10311;
	and.b32  	%r4954, %r9755, 31;
	and.b32  	%r9756, %r9755, 224;
	add.s32 	%r9757, %r9756, -128;
	shr.u32 	%r9758, %r9757, 5;
	mul.wide.u32 	%rd5190, %r9758, 4;
	sub.s64 	%rd2779, %rd4, %rd5190;
	ld.local.u32 	%r21310, [%rd2779+24];
	ld.local.u32 	%r21311, [%rd2779+20];
	setp.eq.s32 	%p1317, %r4954, 0;
	@%p1317 bra 	$L__BB0_3368;
	shf.l.wrap.b32 	%r21310, %r21311, %r21310, %r4954;
	ld.local.u32 	%r9759, [%rd2779+16];
	shf.l.wrap.b32 	%r21311, %r9759, %r21311, %r4954;
$L__BB0_3368:
	shr.u32 	%r9760, %r21310, 30;
	shf.l.wrap.b32 	%r9761, %r21311, %r21310, 2;
	shl.b32 	%r9762, %r21311, 2;
	shr.u32 	%r9763, %r9761, 31;
	add.s32 	%r9764, %r9763, %r9760;
	neg.s32 	%r9765, %r9764;
	setp.lt.s32 	%p1318, %r4950, 0;
	selp.b32 	%r21312, %r9765, %r9764, %p1318;
	xor.b32  	%r9766, %r9761, %r4950;
	shr.s32 	%r9767, %r9761, 31;
	xor.b32  	%r9768, %r9767, %r9761;
	xor.b32  	%r9769, %r9767, %r9762;
	cvt.u64.u32 	%rd5191, %r9768;
	shl.b64 	%rd5192, %rd5191, 32;
	cvt.u64.u32 	%rd5193, %r9769;
	or.b64  	%rd5194, %rd5192, %rd5193;
	cvt.rn.f64.s64 	%fd512, %rd5194;
	mul.f64 	%fd513, %fd512, 0d3BF921FB54442D19;
	cvt.rn.f32.f64 	%f5026, %fd513;
	neg.f32 	%f5027, %f5026;
	setp.lt.s32 	%p1319, %r9766, 0;
	selp.f32 	%f11848, %f5027, %f5026, %p1319;
	bra.uni 	$L__BB0_3370;
$L__BB0_3369:
	mov.f32 	%f5028, 0f00000000;
	mul.rn.f32 	%f11848, %f1573, %f5028;
	mov.b32 	%r21312, 0;
$L__BB0_3370:
	setp.ltu.f32 	%p1320, %f1575, 0f47CE4780;
	add.s32 	%r9771, %r21312, 1;
	mul.rn.f32 	%f5030, %f11848, %f11848;
	and.b32  	%r9772, %r21312, 1;
	setp.eq.b32 	%p1321, %r9772, 1;
	selp.f32 	%f5031, %f11848, 0f3F800000, %p1321;
	fma.rn.f32 	%f5032, %f5030, %f5031, 0f00000000;
	fma.rn.f32 	%f5033, %f5030, 0f37CBAC00, 0fBAB607ED;
	selp.f32 	%f5034, 0fB94D4153, %f5033, %p1321;
	selp.f32 	%f5035, 0f3C0885E4, 0f3D2AAABB, %p1321;
	fma.rn.f32 	%f5036, %f5034, %f5030, %f5035;
	selp.f32 	%f5037, 0fBE2AAAA8, 0fBEFFFFFF, %p1321;
	fma.rn.f32 	%f5038, %f5036, %f5030, %f5037;
	fma.rn.f32 	%f5039, %f5038, %f5032, %f5031;
	and.b32  	%r9773, %r9771, 2;
	setp.eq.s32 	%p1322, %r9773, 0;
	mov.f32 	%f5040, 0f00000000;
	sub.f32 	%f5041, %f5040, %f5039;
	selp.f32 	%f5029, %f5039, %f5041, %p1322;
	// begin inline asm
	{  cvt.rn.f16.f32 %rs1828, %f5029;}

	// end inline asm
	@%p1320 bra 	$L__BB0_3378;
	setp.eq.f32 	%p1323, %f1575, 0f7F800000;
	@%p1323 bra 	$L__BB0_3377;
	mov.b32 	%r4963, %f1573;
	shl.b32 	%r9775, %r4963, 8;
	or.b32  	%r4964, %r9775, -2147483648;
	mov.b64 	%rd10314, 0;
	mov.b32 	%r21313, 0;
	mov.u64 	%rd10312, __cudart_i2opi_f;
	mov.u64 	%rd10313, %rd3;
$L__BB0_3373:
	.pragma "nounroll";
	ld.global.nc.u32 	%r9776, [%rd10312];
	mad.wide.u32 	%rd5197, %r9776, %r4964, %rd10314;
	shr.u64 	%rd10314, %rd5197, 32;
	st.local.u32 	[%rd10313], %rd5197;
	add.s32 	%r21313, %r21313, 1;
	add.s64 	%rd10313, %rd10313, 4;
	add.s64 	%rd10312, %rd10312, 4;
	setp.ne.s32 	%p1324, %r21313, 6;
	@%p1324 bra 	$L__BB0_3373;
	shr.u32 	%r9777, %r4963, 23;
	st.local.u32 	[%rd3+24], %rd10314;
	and.b32  	%r4967, %r9777, 31;
	and.b32  	%r9778, %r9777, 224;
	add.s32 	%r9779, %r9778, -128;
	shr.u32 	%r9780, %r9779, 5;
	mul.wide.u32 	%rd5198, %r9780, 4;
	sub.s64 	%rd2786, %rd3, %rd5198;
	ld.local.u32 	%r21314, [%rd2786+24];
	ld.local.u32 	%r21315, [%rd2786+20];
	setp.eq.s32 	%p1325, %r4967, 0;
	@%p1325 bra 	$L__BB0_3376;
	shf.l.wrap.b32 	%r21314, %r21315, %r21314, %r4967;
	ld.local.u32 	%r9781, [%rd2786+16];
	shf.l.wrap.b32 	%r21315, %r9781, %r21315, %r4967;
$L__BB0_3376:
	shr.u32 	%r9782, %r21314, 30;
	shf.l.wrap.b32 	%r9783, %r21315, %r21314, 2;
	shl.b32 	%r9784, %r21315, 2;
	shr.u32 	%r9785, %r9783, 31;
	add.s32 	%r9786, %r9785, %r9782;
	neg.s32 	%r9787, %r9786;
	setp.lt.s32 	%p1326, %r4963, 0;
	selp.b32 	%r21316, %r9787, %r9786, %p1326;
	xor.b32  	%r9788, %r9783, %r4963;
	shr.s32 	%r9789, %r9783, 31;
	xor.b32  	%r9790, %r9789, %r9783;
	xor.b32  	%r9791, %r9789, %r9784;
	cvt.u64.u32 	%rd5199, %r9790;
	shl.b64 	%rd5200, %rd5199, 32;
	cvt.u64.u32 	%rd5201, %r9791;
	or.b64  	%rd5202, %rd5200, %rd5201;
	cvt.rn.f64.s64 	%fd514, %rd5202;
	mul.f64 	%fd515, %fd514, 0d3BF921FB54442D19;
	cvt.rn.f32.f64 	%f5042, %fd515;
	neg.f32 	%f5043, %f5042;
	setp.lt.s32 	%p1327, %r9788, 0;
	selp.f32 	%f11849, %f5043, %f5042, %p1327;
	bra.uni 	$L__BB0_3378;
$L__BB0_3377:
	mov.f32 	%f5044, 0f00000000;
	mul.rn.f32 	%f11849, %f1573, %f5044;
	mov.b32 	%r21316, 0;
$L__BB0_3378:
	mul.rn.f32 	%f5046, %f11849, %f11849;
	and.b32  	%r9793, %r21316, 1;
	setp.eq.b32 	%p1328, %r9793, 1;
	selp.f32 	%f5047, 0f3F800000, %f11849, %p1328;
	fma.rn.f32 	%f5048, %f5046, %f5047, 0f00000000;
	fma.rn.f32 	%f5049, %f5046, 0f37CBAC00, 0fBAB607ED;
	selp.f32 	%f5050, %f5049, 0fB94D4153, %p1328;
	selp.f32 	%f5051, 0f3D2AAABB, 0f3C0885E4, %p1328;
	fma.rn.f32 	%f5052, %f5050, %f5046, %f5051;
	selp.f32 	%f5053, 0fBEFFFFFF, 0fBE2AAAA8, %p1328;
	fma.rn.f32 	%f5054, %f5052, %f5046, %f5053;
	fma.rn.f32 	%f5055, %f5054, %f5048, %f5047;
	and.b32  	%r9794, %r21316, 2;
	setp.eq.s32 	%p1329, %r9794, 0;
	mov.f32 	%f5056, 0f00000000;
	sub.f32 	%f5057, %f5056, %f5055;
	selp.f32 	%f5058, %f5055, %f5057, %p1329;
	neg.f32 	%f5045, %f5058;
	// begin inline asm
	{  cvt.rn.f16.f32 %rs1829, %f5045;}

	// end inline asm
	ld.global.u16 	%rs1837, [%rd4838+160];
	add.s64 	%rd5206, %rd5063, %rd1622;
	ld.global.u16 	%rs1831, [%rd5206+160];
	// begin inline asm
	{mul.f16 %rs1830,%rs1831,%rs1829;
}
	// end inline asm
	// begin inline asm
	{mul.f16 %rs1833,%rs269,%rs1830;
}
	// end inline asm
	// begin inline asm
	{fma.rn.f16 %rs1836,%rs1837,%rs1828,%rs1833;
}
	// end inline asm
	st.shared.u16 	[%r2761+2624], %rs1836;
	// begin inline asm
	{mul.f16 %rs1840,%rs1831,%rs1828;
}
	// end inline asm
	// begin inline asm
	{fma.rn.f16 %rs1843,%rs1837,%rs1829,%rs1840;
}
	// end inline asm
	st.shared.u16 	[%r2761+10816], %rs1843;
	mul.f64 	%fd516, %fd8, 0d4032D97C7F3321D2;
	div.rn.f64 	%fd517, %fd516, %fd2;
	cvt.rn.f32.f64 	%f1582, %fd517;
	mul.f32 	%f5059, %f1582, 0f3F22F983;
	cvt.rni.s32.f32 	%r21324, %f5059;
	cvt.rn.f32.s32 	%f5060, %r21324;
	fma.rn.f32 	%f5061, %f5060, 0fBFC90FDA, %f1582;
	fma.rn.f32 	%f5062, %f5060, 0fB3A22168, %f5061;
	fma.rn.f32 	%f11851, %f5060, 0fA7C234C5, %f5062;
	abs.f32 	%f1584, %f1582;
	setp.ltu.f32 	%p1330, %f1584, 0f47CE4780;
	mov.u32 	%r21320, %r21324;
	mov.f32 	%f11850, %f11851;
	@%p1330 bra 	$L__BB0_3386;
	setp.eq.f32 	%p1331, %f1584, 0f7F800000;
	@%p1331 bra 	$L__BB0_3385;
	mov.b32 	%r4977, %f1582;
	shl.b32 	%r9796, %r4977, 8;
	or.b32  	%r4978, %r9796, -2147483648;
	mov.b64 	%rd10317, 0;
	mov.b32 	%r21317, 0;
	mov.u64 	%rd10315, __cudart_i2opi_f;
	mov.u64 	%rd10316, %rd4;
$L__BB0_3381:
	.pragma "nounroll";
	ld.global.nc.u32 	%r9797, [%rd10315];
	mad.wide.u32 	%rd5209, %r9797, %r4978, %rd10317;
	shr.u64 	%rd10317, %rd5209, 32;
	st.local.u32 	[%rd10316], %rd5209;
	add.s32 	%r21317, %r21317, 1;
	add.s64 	%rd10316, %rd10316, 4;
	add.s64 	%rd10315, %rd10315, 4;
	setp.ne.s32 	%p1332, %r21317, 6;
	@%p1332 bra 	$L__BB0_3381;
	shr.u32 	%r9798, %r4977, 23;
	st.local.u32 	[%rd4+24], %rd10317;
	and.b32  	%r4981, %r9798, 31;
	and.b32  	%r9799, %r9798, 224;
	add.s32 	%r9800, %r9799, -128;
	shr.u32 	%r9801, %r9800, 5;
	mul.wide.u32 	%rd5210, %r9801, 4;
	sub.s64 	%rd2793, %rd4, %rd5210;
	ld.local.u32 	%r21318, [%rd2793+24];
	ld.local.u32 	%r21319, [%rd2793+20];
	setp.eq.s32 	%p1333, %r4981, 0;
	@%p1333 bra 	$L__BB0_3384;
	shf.l.wrap.b32 	%r21318, %r21319, %r21318, %r4981;
	ld.local.u32 	%r9802, [%rd2793+16];
	shf.l.wrap.b32 	%r21319, %r9802, %r21319, %r4981;
$L__BB0_3384:
	shr.u32 	%r9803, %r21318, 30;
	shf.l.wrap.b32 	%r9804, %r21319, %r21318, 2;
	shl.b32 	%r9805, %r21319, 2;
	shr.u32 	%r9806, %r9804, 31;
	add.s32 	%r9807, %r9806, %r9803;
	neg.s32 	%r9808, %r9807;
	setp.lt.s32 	%p1334, %r4977, 0;
	selp.b32 	%r21320, %r9808, %r9807, %p1334;
	xor.b32  	%r9809, %r9804, %r4977;
	shr.s32 	%r9810, %r9804, 31;
	xor.b32  	%r9811, %r9810, %r9804;
	xor.b32  	%r9812, %r9810, %r9805;
	cvt.u64.u32 	%rd5211, %r9811;
	shl.b64 	%rd5212, %rd5211, 32;
	cvt.u64.u32 	%rd5213, %r9812;
	or.b64  	%rd5214, %rd5212, %rd5213;
	cvt.rn.f64.s64 	%fd518, %rd5214;
	mul.f64 	%fd519, %fd518, 0d3BF921FB54442D19;
	cvt.rn.f32.f64 	%f5063, %fd519;
	neg.f32 	%f5064, %f5063;
	setp.lt.s32 	%p1335, %r9809, 0;
	selp.f32 	%f11850, %f5064, %f5063, %p1335;
	bra.uni 	$L__BB0_3386;
$L__BB0_3385:
	mov.f32 	%f5065, 0f00000000;
	mul.rn.f32 	%f11850, %f1582, %f5065;
	mov.b32 	%r21320, 0;
$L__BB0_3386:
	setp.ltu.f32 	%p1336, %f1584, 0f47CE4780;
	add.s32 	%r9814, %r21320, 1;
	mul.rn.f32 	%f5067, %f11850, %f11850;
	and.b32  	%r9815, %r21320, 1;
	setp.eq.b32 	%p1337, %r9815, 1;
	selp.f32 	%f5068, %f11850, 0f3F800000, %p1337;
	fma.rn.f32 	%f5069, %f5067, %f5068, 0f00000000;
	fma.rn.f32 	%f5070, %f5067, 0f37CBAC00, 0fBAB607ED;
	selp.f32 	%f5071, 0fB94D4153, %f5070, %p1337;
	selp.f32 	%f5072, 0f3C0885E4, 0f3D2AAABB, %p1337;
	fma.rn.f32 	%f5073, %f5071, %f5067, %f5072;
	selp.f32 	%f5074, 0fBE2AAAA8, 0fBEFFFFFF, %p1337;
	fma.rn.f32 	%f5075, %f5073, %f5067, %f5074;
	fma.rn.f32 	%f5076, %f5075, %f5069, %f5068;
	and.b32  	%r9816, %r9814, 2;
	setp.eq.s32 	%p1338, %r9816, 0;
	mov.f32 	%f5077, 0f00000000;
	sub.f32 	%f5078, %f5077, %f5076;
	selp.f32 	%f5066, %f5076, %f5078, %p1338;
	// begin inline asm
	{  cvt.rn.f16.f32 %rs1847, %f5066;}

	// end inline asm
	@%p1336 bra 	$L__BB0_3394;
	setp.eq.f32 	%p1339, %f1584, 0f7F800000;
	@%p1339 bra 	$L__BB0_3393;
	mov.b32 	%r4990, %f1582;
	shl.b32 	%r9818, %r4990, 8;
	or.b32  	%r4991, %r9818, -2147483648;
	mov.b64 	%rd10320, 0;
	mov.b32 	%r21321, 0;
	mov.u64 	%rd10318, __cudart_i2opi_f;
	mov.u64 	%rd10319, %rd3;
$L__BB0_3389:
	.pragma "nounroll";
	ld.global.nc.u32 	%r9819, [%rd10318];
	mad.wide.u32 	%rd5217, %r9819, %r4991, %rd10320;
	shr.u64 	%rd10320, %rd5217, 32;
	st.local.u32 	[%rd10319], %rd5217;
	add.s32 	%r21321, %r21321, 1;
	add.s64 	%rd10319, %rd10319, 4;
	add.s64 	%rd10318, %rd10318, 4;
	setp.ne.s32 	%p1340, %r21321, 6;
	@%p1340 bra 	$L__BB0_3389;
	shr.u32 	%r9820, %r4990, 23;
	st.local.u32 	[%rd3+24], %rd10320;
	and.b32  	%r4994, %r9820, 31;
	and.b32  	%r9821, %r9820, 224;
	add.s32 	%r9822, %r9821, -128;
	shr.u32 	%r9823, %r9822, 5;
	mul.wide.u32 	%rd5218, %r9823, 4;
	sub.s64 	%rd2800, %rd3, %rd5218;
	ld.local.u32 	%r21322, [%rd2800+24];
	ld.local.u32 	%r21323, [%rd2800+20];
	setp.eq.s32 	%p1341, %r4994, 0;
	@%p1341 bra 	$L__BB0_3392;
	shf.l.wrap.b32 	%r21322, %r21323, %r21322, %r4994;
	ld.local.u32 	%r9824, [%rd2800+16];
	shf.l.wrap.b32 	%r21323, %r9824, %r21323, %r4994;
$L__BB0_3392:
	shr.u32 	%r9825, %r21322, 30;
	shf.l.wrap.b32 	%r9826, %r21323, %r21322, 2;
	shl.b32 	%r9827, %r21323, 2;
	shr.u32 	%r9828, %r9826, 31;
	add.s32 	%r9829, %r9828, %r9825;
	neg.s32 	%r9830, %r9829;
	setp.lt.s32 	%p1342, %r4990, 0;
	selp.b32 	%r21324, %r9830, %r9829, %p1342;
	xor.b32  	%r9831, %r9826, %r4990;
	shr.s32 	%r9832, %r9826, 31;
	xor.b32  	%r9833, %r9832, %r9826;
	xor.b32  	%r9834, %r9832, %r9827;
	cvt.u64.u32 	%rd5219, %r9833;
	shl.b64 	%rd5220, %rd5219, 32;
	cvt.u64.u32 	%rd5221, %r9834;
	or.b64  	%rd5222, %rd5220, %rd5221;
	cvt.rn.f64.s64 	%fd520, %rd5222;
	mul.f64 	%fd521, %fd520, 0d3BF921FB54442D19;
	cvt.rn.f32.f64 	%f5079, %fd521;
	neg.f32 	%f5080, %f5079;
	setp.lt.s32 	%p1343, %r9831, 0;
	selp.f32 	%f11851, %f5080, %f5079, %p1343;
	bra.uni 	$L__BB0_3394;
$L__BB0_3393:
	mov.f32 	%f5081, 0f00000000;
	mul.rn.f32 	%f11851, %f1582, %f5081;
	mov.b32 	%r21324, 0;
$L__BB0_3394:
	mul.rn.f32 	%f5083, %f11851, %f11851;
	and.b32  	%r9836, %r21324, 1;
	setp.eq.b32 	%p1344, %r9836, 1;
	selp.f32 	%f5084, 0f3F800000, %f11851, %p1344;
	fma.rn.f32 	%f5085, %f5083, %f5084, 0f00000000;
	fma.rn.f32 	%f5086, %f5083, 0f37CBAC00, 0fBAB607ED;
	selp.f32 	%f5087, %f5086, 0fB94D4153, %p1344;
	selp.f32 	%f5088, 0f3D2AAABB, 0f3C0885E4, %p1344;
	fma.rn.f32 	%f5089, %f5087, %f5083, %f5088;
	selp.f32 	%f5090, 0fBEFFFFFF, 0fBE2AAAA8, %p1344;
	fma.rn.f32 	%f5091, %f5089, %f5083, %f5090;
	fma.rn.f32 	%f5092, %f5091, %f5085, %f5084;
	and.b32  	%r9837, %r21324, 2;
	setp.eq.s32 	%p1345, %r9837, 0;
	mov.f32 	%f5093, 0f00000000;
	sub.f32 	%f5094, %f5093, %f5092;
	selp.f32 	%f5095, %f5092, %f5094, %p1345;
	neg.f32 	%f5082, %f5095;
	// begin inline asm
	{  cvt.rn.f16.f32 %rs1848, %f5082;}

	// end inline asm
	add.s64 	%rd5225, %rd4838, %rd1622;
	ld.global.u16 	%rs1856, [%rd5225+160];
	add.s64 	%rd5226, %rd1607, %rd1622;
	add.s64 	%rd5227, %rd5226, %rd1622;
	add.s64 	%rd5228, %rd5227, %rd1622;
	ld.global.u16 	%rs1850, [%rd5228+160];
	// begin inline asm
	{mul.f16 %rs1849,%rs1850,%rs1848;
}
	// end inline asm
	// begin inline asm
	{mul.f16 %rs1852,%rs269,%rs1849;
}
	// end inline asm
	// begin inline asm
	{fma.rn.f16 %rs1855,%rs1856,%rs1847,%rs1852;
}
	// end inline asm
	st.shared.u16 	[%r2761+2656], %rs1855;
	// begin inline asm
	{mul.f16 %rs1859,%rs1850,%rs1847;
}
	// end inline asm
	// begin inline asm
	{fma.rn.f16 %rs1862,%rs1856,%rs1848,%rs1859;
}
	// end inline asm
	st.shared.u16 	[%r2761+10848], %rs1862;
	mul.f64 	%fd522, %fd8, 0d403921FB54442D18;
	div.rn.f64 	%fd523, %fd522, %fd2;
	cvt.rn.f32.f64 	%f1591, %fd523;
	mul.f32 	%f5096, %f1591, 0f3F22F983;
	cvt.rni.s32.f32 	%r21332, %f5096;
	cvt.rn.f32.s32 	%f5097, %r21332;
	fma.rn.f32 	%f5098, %f5097, 0fBFC90FDA, %f1591;
	fma.rn.f32 	%f5099, %f5097, 0fB3A22168, %f5098;
	fma.rn.f32 	%f11853, %f5097, 0fA7C234C5, %f5099;
	abs.f32 	%f1593, %f1591;
	setp.ltu.f32 	%p1346, %f1593, 0f47CE4780;
	mov.u32 	%r21328, %r21332;
	mov.f32 	%f11852, %f11853;
	@%p1346 bra 	$L__BB0_3402;
	setp.eq.f32 	%p1347, %f1593, 0f7F800000;
	@%p1347 bra 	$L__BB0_3401;
	mov.b32 	%r5004, %f1591;
	shl.b32 	%r9839, %r5004, 8;
	or.b32  	%r5005, %r9839, -2147483648;
	mov.b64 	%rd10323, 0;
	mov.b32 	%r21325, 0;
	mov.u64 	%rd10321, __cudart_i2opi_f;
	mov.u64 	%rd10322, %rd4;
$L__BB0_3397:
	.pragma "nounroll";
	ld.global.nc.u32 	%r9840, [%rd10321];
	mad.wide.u32 	%rd5231, %r9840, %r5005, %rd10323;
	shr.u64 	%rd10323, %rd5231, 32;
	st.local.u32 	[%rd10322], %rd5231;
	add.s32 	%r21325, %r21325, 1;
	add.s64 	%rd10322, %rd10322, 4;
	add.s64 	%rd10321, %rd10321, 4;
	setp.ne.s32 	%p1348, %r21325, 6;
	@%p1348 bra 	$L__BB0_3397;
	shr.u32 	%r9841, %r5004, 23;
	st.local.u32 	[%rd4+24], %rd10323;
	and.b32  	%r5008, %r9841, 31;
	and.b32  	%r9842, %r9841, 224;
	add.s32 	%r9843, %r9842, -128;
	shr.u32 	%r9844, %r9843, 5;
	mul.wide.u32 	%rd5232, %r9844, 4;
	sub.s64 	%rd2807, %rd4, %rd5232;
	ld.local.u32 	%r21326, [%rd2807+24];
	ld.local.u32 	%r21327, [%rd2807+20];
	setp.eq.s32 	%p1349, %r5008, 0;
	@%p1349 bra 	$L__BB0_3400;
	shf.l.wrap.b32 	%r21326, %r21327, %r21326, %r5008;
	ld.local.u32 	%r9845, [%rd2807+16];
	shf.l.wrap.b32 	%r21327, %r9845, %r21327, %r5008;
$L__BB0_3400:
	shr.u32 	%r9846, %r21326, 30;
	shf.l.wrap.b32 	%r9847, %r21327, %r21326, 2;
	shl.b32 	%r9848, %r21327, 2;
	shr.u32 	%r9849, %r9847, 31;
	add.s32 	%r9850, %r9849, %r9846;
	neg.s32 	%r9851, %r9850;
	setp.lt.s32 	%p1350, %r5004, 0;
	selp.b32 	%r21328, %r9851, %r9850, %p1350;
	xor.b32  	%r9852, %r9847, %r5004;
	shr.s32 	%r9853, %r9847, 31;
	xor.b32  	%r9854, %r9853, %r9847;
	xor.b32  	%r9855, %r9853, %r9848;
	cvt.u64.u32 	%rd5233, %r9854;
	shl.b64 	%rd5234, %rd5233, 32;
	cvt.u64.u32 	%rd5235, %r9855;
	or.b64  	%rd5236, %rd5234, %rd5235;
	cvt.rn.f64.s64 	%fd524, %rd5236;
	mul.f64 	%fd525, %fd524, 0d3BF921FB54442D19;
	cvt.rn.f32.f64 	%f5100, %fd525;
	neg.f32 	%f5101, %f5100;
	setp.lt.s32 	%p1351, %r9852, 0;
	selp.f32 	%f11852, %f5101, %f5100, %p1351;
	bra.uni 	$L__BB0_3402;
$L__BB0_3401:
	mov.f32 	%f5102, 0f00000000;
	mul.rn.f32 	%f11852, %f1591, %f5102;
	mov.b32 	%r21328, 0;
$L__BB0_3402:
	setp.ltu.f32 	%p1352, %f1593, 0f47CE4780;
	add.s32 	%r9857, %r21328, 1;
	mul.rn.f32 	%f5104, %f11852, %f11852;
	and.b32  	%r9858, %r21328, 1;
	setp.eq.b32 	%p1353, %r9858, 1;
	selp.f32 	%f5105, %f11852, 0f3F800000, %p1353;
	fma.rn.f32 	%f5106, %f5104, %f5105, 0f00000000;
	fma.rn.f32 	%f5107, %f5104, 0f37CBAC00, 0fBAB607ED;
	selp.f32 	%f5108, 0fB94D4153, %f5107, %p1353;
	selp.f32 	%f5109, 0f3C0885E4, 0f3D2AAABB, %p1353;
	fma.rn.f32 	%f5110, %f5108, %f5104, %f5109;
	selp.f32 	%f5111, 0fBE2AAAA8, 0fBEFFFFFF, %p1353;
	fma.rn.f32 	%f5112, %f5110, %f5104, %f5111;
	fma.rn.f32 	%f5113, %f5112, %f5106, %f5105;
	and.b32  	%r9859, %r9857, 2;
	setp.eq.s32 	%p1354, %r9859, 0;
	mov.f32 	%f5114, 0f00000000;
	sub.f32 	%f5115, %f5114, %f5113;
	selp.f32 	%f5103, %f5113, %f5115, %p1354;
	// begin inline asm
	{  cvt.rn.f16.f32 %rs1866, %f5103;}

	// end inline asm
	@%p1352 bra 	$L__BB0_3410;
	setp.eq.f32 	%p1355, %f1593, 0f7F800000;
	@%p1355 bra 	$L__BB0_3409;
	mov.b32 	%r5017, %f1591;
	shl.b32 	%r9861, %r5017, 8;
	or.b32  	%r5018, %r9861, -2147483648;
	mov.b64 	%rd10326, 0;
	mov.b32 	%r21329, 0;
	mov.u64 	%rd10324, __cudart_i2opi_f;
	mov.u64 	%rd10325, %rd3;
$L__BB0_3405:
	.pragma "nounroll";
	ld.global.nc.u32 	%r9862, [%rd10324];
	mad.wide.u32 	%rd5239, %r9862, %r5018, %rd10326;
	shr.u64 	%rd10326, %rd5239, 32;
	st.local.u32 	[%rd10325], %rd5239;
	add.s32 	%r21329, %r21329, 1;
	add.s64 	%rd10325, %rd10325, 4;
	add.s64 	%rd10324, %rd10324, 4;
	setp.ne.s32 	%p1356, %r21329, 6;
	@%p1356 bra 	$L__BB0_3405;
	shr.u32 	%r9863, %r5017, 23;
	st.local.u32 	[%rd3+24], %rd10326;
	and.b32  	%r5021, %r9863, 31;
	and.b32  	%r9864, %r9863, 224;
	add.s32 	%r9865, %r9864, -128;
	shr.u32 	%r9866, %r9865, 5;
	mul.wide.u32 	%rd5240, %r9866, 4;
	sub.s64 	%rd2814, %rd3, %rd5240;
	ld.local.u32 	%r21330, [%rd2814+24];
	ld.local.u32 	%r21331, [%rd2814+20];
	setp.eq.s32 	%p1357, %r5021, 0;
	@%p1357 bra 	$L__BB0_3408;
	shf.l.wrap.b32 	%r21330, %r21331, %r21330, %r5021;
	ld.local.u32 	%r9867, [%rd2814+16];
	shf.l.wrap.b32 	%r21331, %r9867, %r21331, %r5021;
$L__BB0_3408:
	shr.u32 	%r9868, %r21330, 30;
	shf.l.wrap.b32 	%r9869, %r21331, %r21330, 2;
	shl.b32 	%r9870, %r21331, 2;
	shr.u32 	%r9871, %r9869, 31;
	add.s32 	%r9872, %r9871, %r9868;
	neg.s32 	%r9873, %r9872;
	setp.lt.s32 	%p1358, %r5017, 0;
	selp.b32 	%r21332, %r9873, %r9872, %p1358;
	xor.b32  	%r9874, %r9869, %r5017;
	shr.s32 	%r9875, %r9869, 31;
	xor.b32  	%r9876, %r9875, %r9869;
	xor.b32  	%r9877, %r9875, %r9870;
	cvt.u64.u32 	%rd5241, %r9876;
	shl.b64 	%rd5242, %rd5241, 32;
	cvt.u64.u32 	%rd5243, %r9877;
	or.b64  	%rd5244, %rd5242, %rd5243;
	cvt.rn.f64.s64 	%fd526, %rd5244;
	mul.f64 	%fd527, %fd526, 0d3BF921FB54442D19;
	cvt.rn.f32.f64 	%f5116, %fd527;
	neg.f32 	%f5117, %f5116;
	setp.lt.s32 	%p1359, %r9874, 0;
	selp.f32 	%f11853, %f5117, %f5116, %p1359;
	bra.uni 	$L__BB0_3410;
$L__BB0_3409:
	mov.f32 	%f5118, 0f00000000;
	mul.rn.f32 	%f11853, %f1591, %f5118;
	mov.b32 	%r21332, 0;
$L__BB0_3410:
	mul.rn.f32 	%f5120, %f11853, %f11853;
	and.b32  	%r9879, %r21332, 1;
	setp.eq.b32 	%p1360, %r9879, 1;
	selp.f32 	%f5121, 0f3F800000, %f11853, %p1360;
	fma.rn.f32 	%f5122, %f5120, %f5121, 0f00000000;
	fma.rn.f32 	%f5123, %f5120, 0f37CBAC00, 0fBAB607ED;
	selp.f32 	%f5124, %f5123, 0fB94D4153, %p1360;
	selp.f32 	%f5125, 0f3D2AAABB, 0f3C0885E4, %p1360;
	fma.rn.f32 	%f5126, %f5124, %f5120, %f5125;
	selp.f32 	%f5127, 0fBEFFFFFF, 0fBE2AAAA8, %p1360;
	fma.rn.f32 	%f5128, %f5126, %f5120, %f5127;
	fma.rn.f32 	%f5129, %f5128, %f5122, %f5121;
	and.b32  	%r9880, %r21332, 2;
	setp.eq.s32 	%p1361, %r9880, 0;
	mov.f32 	%f5130, 0f00000000;
	sub.f32 	%f5131, %f5130, %f5129;
	selp.f32 	%f5132, %f5129, %f5131, %p1361;
	neg.f32 	%f5119, %f5132;
	// begin inline asm
	{  cvt.rn.f16.f32 %rs1867, %f5119;}

	// end inline asm
	add.s64 	%rd5248, %rd5225, %rd1622;
	ld.global.u16 	%rs1875, [%rd5248+160];
	add.s64 	%rd5252, %rd5228, %rd1622;
	ld.global.u16 	%rs1869, [%rd5252+160];
	// begin inline asm
	{mul.f16 %rs1868,%rs1869,%rs1867;
}
	// end inline asm
	// begin inline asm
	{mul.f16 %rs1871,%rs269,%rs1868;
}
	// end inline asm
	// begin inline asm
	{fma.rn.f16 %rs1874,%rs1875,%rs1866,%rs1871;
}
	// end inline asm
	st.shared.u16 	[%r2761+2688], %rs1874;
	// begin inline asm
	{mul.f16 %rs1878,%rs1869,%rs1866;
}
	// end inline asm
	// begin inline asm
	{fma.rn.f16 %rs1881,%rs1875,%rs1867,%rs1878;
}
	// end inline asm
	st.shared.u16 	[%r2761+10880], %rs1881;
	mul.f64 	%fd528, %fd8, 0d403F6A7A2955385E;
	div.rn.f64 	%fd529, %fd528, %fd2;
	cvt.rn.f32.f64 	%f1600, %fd529;
	mul.f32 	%f5133, %f1600, 0f3F22F983;
	cvt.rni.s32.f32 	%r21340, %f5133;
	cvt.rn.f32.s32 	%f5134, %r21340;
	fma.rn.f32 	%f5135, %f5134, 0fBFC90FDA, %f1600;
	fma.rn.f32 	%f5136, %f5134, 0fB3A22168, %f5135;
	fma.rn.f32 	%f11855, %f5134, 0fA7C234C5, %f5136;
	abs.f32 	%f1602, %f1600;
	setp.ltu.f32 	%p1362, %f1602, 0f47CE4780;
	mov.u32 	%r21336, %r21340;
	mov.f32 	%f11854, %f11855;
	@%p1362 bra 	$L__BB0_3418;
	setp.eq.f32 	%p1363, %f1602, 0f7F800000;
	@%p1363 bra 	$L__BB0_3417;
	mov.b32 	%r5031, %f1600;
	shl.b32 	%r9882, %r5031, 8;
	or.b32  	%r5032, %r9882, -2147483648;
	mov.b64 	%rd10329, 0;
	mov.b32 	%r21333, 0;
	mov.u64 	%rd10327, __cudart_i2opi_f;
	mov.u64 	%rd10328, %rd4;
$L__BB0_3413:
	.pragma "nounroll";
	ld.global.nc.u32 	%r9883, [%rd10327];
	mad.wide.u32 	%rd5255, %r9883, %r5032, %rd10329;
	shr.u64 	%rd10329, %rd5255, 32;
	st.local.u32 	[%rd10328], %rd5255;
	add.s32 	%r21333, %r21333, 1;
	add.s64 	%rd10328, %rd10328, 4;
	add.s64 	%rd10327, %rd10327, 4;
	setp.ne.s32 	%p1364, %r21333, 6;
	@%p1364 bra 	$L__BB0_3413;
	shr.u32 	%r9884, %r5031, 23;
	st.local.u32 	[%rd4+24], %rd10329;
	and.b32  	%r5035, %r9884, 31;
	and.b32  	%r9885, %r9884, 224;
	add.s32 	%r9886, %r9885, -128;
	shr.u32 	%r9887, %r9886, 5;
	mul.wide.u32 	%rd5256, %r9887, 4;
	sub.s64 	%rd2821, %rd4, %rd5256;
	ld.local.u32 	%r21334, [%rd2821+24];
	ld.local.u32 	%r21335, [%rd2821+20];
	setp.eq.s32 	%p1365, %r5035, 0;
	@%p1365 bra 	$L__BB0_3416;
	shf.l.wrap.b32 	%r21334, %r21335, %r21334, %r5035;
	ld.local.u32 	%r9888, [%rd2821+16];
	shf.l.wrap.b32 	%r21335, %r9888, %r21335, %r5035;
$L__BB0_3416:
	shr.u32 	%r9889, %r21334, 30;
	shf.l.wrap.b32 	%r9890, %r21335, %r21334, 2;
	shl.b32 	%r9891, %r21335, 2;
	shr.u32 	%r9892, %r9890, 31;
	add.s32 	%r9893, %r9892, %r9889;
	neg.s32 	%r9894, %r9893;
	setp.lt.s32 	%p1366, %r5031, 0;
	selp.b32 	%r21336, %r9894, %r9893, %p1366;
	xor.b32  	%r9895, %r9890, %r5031;
	shr.s32 	%r9896, %r9890, 31;
	xor.b32  	%r9897, %r9896, %r9890;
	xor.b32  	%r9898, %r9896, %r9891;
	cvt.u64.u32 	%rd5257, %r9897;
	shl.b64 	%rd5258, %rd5257, 32;
	cvt.u64.u32 	%rd5259, %r9898;
	or.b64  	%rd5260, %rd5258, %rd5259;
	cvt.rn.f64.s64 	%fd530, %rd5260;
	mul.f64 	%fd531, %fd530, 0d3BF921FB54442D19;
	cvt.rn.f32.f64 	%f5137, %fd531;
	neg.f32 	%f5138, %f5137;
	setp.lt.s32 	%p1367, %r9895, 0;
	selp.f32 	%f11854, %f5138, %f5137, %p1367;
	bra.uni 	$L__BB0_3418;
$L__BB0_3417:
	mov.f32 	%f5139, 0f00000000;
	mul.rn.f32 	%f11854, %f1600, %f5139;
	mov.b32 	%r21336, 0;
$L__BB0_3418:
	setp.ltu.f32 	%p1368, %f1602, 0f47CE4780;
	add.s32 	%r9900, %r21336, 1;
	mul.rn.f32 	%f5141, %f11854, %f11854;
	and.b32  	%r9901, %r21336, 1;
	setp.eq.b32 	%p1369, %r9901, 1;
	selp.f32 	%f5142, %f11854, 0f3F800000, %p1369;
	fma.rn.f32 	%f5143, %f5141, %f5142, 0f00000000;
	fma.rn.f32 	%f5144, %f5141, 0f37CBAC00, 0fBAB607ED;
	selp.f32 	%f5145, 0fB94D4153, %f5144, %p1369;
	selp.f32 	%f5146, 0f3C0885E4, 0f3D2AAABB, %p1369;
	fma.rn.f32 	%f5147, %f5145, %f5141, %f5146;
	selp.f32 	%f5148, 0fBE2AAAA8, 0fBEFFFFFF, %p1369;
	fma.rn.f32 	%f5149, %f5147, %f5141, %f5148;
	fma.rn.f32 	%f5150, %f5149, %f5143, %f5142;
	and.b32  	%r9902, %r9900, 2;
	setp.eq.s32 	%p1370, %r9902, 0;
	mov.f32 	%f5151, 0f00000000;
	sub.f32 	%f5152, %f5151, %f5150;
	selp.f32 	%f5140, %f5150, %f5152, %p1370;
	// begin inline asm
	{  cvt.rn.f16.f32 %rs1885, %f5140;}

	// end inline asm
	@%p1368 bra 	$L__BB0_3426;
	setp.eq.f32 	%p1371, %f1602, 0f7F800000;
	@%p1371 bra 	$L__BB0_3425;
	mov.b32 	%r5044, %f1600;
	shl.b32 	%r9904, %r5044, 8;
	or.b32  	%r5045, %r9904, -2147483648;
	mov.b64 	%rd10332, 0;
	mov.b32 	%r21337, 0;
	mov.u64 	%rd10330, __cudart_i2opi_f;
	mov.u64 	%rd10331, %rd3;
$L__BB0_3421:
	.pragma "nounroll";
	ld.global.nc.u32 	%r9905, [%rd10330];
	mad.wide.u32 	%rd5263, %r9905, %r5045, %rd10332;
	shr.u64 	%rd10332, %rd5263, 32;
	st.local.u32 	[%rd10331], %rd5263;
	add.s32 	%r21337, %r21337, 1;
	add.s64 	%rd10331, %rd10331, 4;
	add.s64 	%rd10330, %rd10330, 4;
	setp.ne.s32 	%p1372, %r21337, 6;
	@%p1372 bra 	$L__BB0_3421;
	shr.u32 	%r9906, %r5044, 23;
	st.local.u32 	[%rd3+24], %rd10332;
	and.b32  	%r5048, %r9906, 31;
	and.b32  	%r9907, %r9906, 224;
	add.s32 	%r9908, %r9907, -128;
	shr.u32 	%r9909, %r9908, 5;
	mul.wide.u32 	%rd5264, %r9909, 4;
	sub.s64 	%rd2828, %rd3, %rd5264;
	ld.local.u32 	%r21338, [%rd2828+24];
	ld.local.u32 	%r21339, [%rd2828+20];
	setp.eq.s32 	%p1373, %r5048, 0;
	@%p1373 bra 	$L__BB0_3424;
	shf.l.wrap.b32 	%r21338, %r21339, %r21338, %r5048;
	ld.local.u32 	%r9910, [%rd2828+16];
	shf.l.wrap.b32 	%r21339, %r9910, %r21339, %r5048;
$L__BB0_3424:
	shr.u32 	%r9911, %r21338, 30;
	shf.l.wrap.b32 	%r9912, %r21339, %r21338, 2;
	shl.b32 	%r9913, %r21339, 2;
	shr.u32 	%r9914, %r9912, 31;
	add.s32 	%r9915, %r9914, %r9911;
	neg.s32 	%r9916, %r9915;
	setp.lt.s32 	%p1374, %r5044, 0;
	selp.b32 	%r21340, %r9916, %r9915, %p1374;
	xor.b32  	%r9917, %r9912, %r5044;
	shr.s32 	%r9918, %r9912, 31;
	xor.b32  	%r9919, %r9918, %r9912;
	xor.b32  	%r9920, %r9918, %r9913;
	cvt.u64.u32 	%rd5265, %r9919;
	shl.b64 	%rd5266, %rd5265, 32;
	cvt.u64.u32 	%rd5267, %r9920;
	or.b64  	%rd5268, %rd5266, %rd5267;
	cvt.rn.f64.s64 	%fd532, %rd5268;
	mul.f64 	%fd533, %fd532, 0d3BF921FB54442D19;
	cvt.rn.f32.f64 	%f5153, %fd533;
	neg.f32 	%f5154, %f5153;
	setp.lt.s32 	%p1375, %r9917, 0;
	selp.f32 	%f11855, %f5154, %f5153, %p1375;
	bra.uni 	$L__BB0_3426;
$L__BB0_3425:
	mov.f32 	%f5155, 0f00000000;
	mul.rn.f32 	%f11855, %f1600, %f5155;
	mov.b32 	%r21340, 0;
$L__BB0_3426:
	mul.rn.f32 	%f5157, %f11855, %f11855;
	and.b32  	%r9922, %r21340, 1;
	setp.eq.b32 	%p1376, %r9922, 1;
	selp.f32 	%f5158, 0f3F800000, %f11855, %p1376;
	fma.rn.f32 	%f5159, %f5157, %f5158, 0f00000000;
	fma.rn.f32 	%f5160, %f5157, 0f37CBAC00, 0fBAB607ED;
	selp.f32 	%f5161, %f5160, 0fB94D4153, %p1376;
	selp.f32 	%f5162, 0f3D2AAABB, 0f3C0885E4, %p1376;
	fma.rn.f32 	%f5163, %f5161, %f5157, %f5162;
	selp.f32 	%f5164, 0fBEFFFFFF, 0fBE2AAAA8, %p1376;
	fma.rn.f32 	%f5165, %f5163, %f5157, %f5164;
	fma.rn.f32 	%f5166, %f5165, %f5159, %f5158;
	and.b32  	%r9923, %r21340, 2;
	setp.eq.s32 	%p1377, %r9923, 0;
	mov.f32 	%f5167, 0f00000000;
	sub.f32 	%f5168, %f5167, %f5166;
	selp.f32 	%f5169, %f5166, %f5168, %p1377;
	neg.f32 	%f5156, %f5169;
	// begin inline asm
	{  cvt.rn.f16.f32 %rs1886, %f5156;}

	// end inline asm
	add.s64 	%rd5273, %rd5248, %rd1622;
	ld.global.u16 	%rs1894, [%rd5273+160];
	add.s64 	%rd5274, %rd1607, %rd1622;
	add.s64 	%rd5275, %rd5274, %rd1622;
	add.s64 	%rd5276, %rd5275, %rd1622;
	add.s64 	%rd5277, %rd5276, %rd1622;
	add.s64 	%rd5278, %rd5277, %rd1622;
	ld.global.u16 	%rs1888, [%rd5278+160];
	// begin inline asm
	{mul.f16 %rs1887,%rs1888,%rs1886;
}
	// end inline asm
	// begin inline asm
	{mul.f16 %rs1890,%rs269,%rs1887;
}
	// end inline asm
	// begin inline asm
	{fma.rn.f16 %rs1893,%rs1894,%rs1885,%rs1890;
}
	// end inline asm
	st.shared.u16 	[%r2761+2720], %rs1893;
	// begin inline asm
	{mul.f16 %rs1897,%rs1888,%rs1885;
}
	// end inline asm
	// begin inline asm
	{fma.rn.f16 %rs1900,%rs1894,%rs1886,%rs1897;
}
	// end inline asm
	st.shared.u16 	[%r2761+10912], %rs1900;
	mul.f64 	%fd534, %fd8, 0d4042D97C7F3321D2;
	div.rn.f64 	%fd535, %fd534, %fd2;
	cvt.rn.f32.f64 	%f1609, %fd535;
	mul.f32 	%f5170, %f1609, 0f3F22F983;
	cvt.rni.s32.f32 	%r21348, %f5170;
	cvt.rn.f32.s32 	%f5171, %r21348;
	fma.rn.f32 	%f5172, %f5171, 0fBFC90FDA, %f1609;
	fma.rn.f32 	%f5173, %f5171, 0fB3A22168, %f5172;
	fma.rn.f32 	%f11857, %f5171, 0fA7C234C5, %f5173;
	abs.f32 	%f1611, %f1609;
	setp.ltu.f32 	%p1378, %f1611, 0f47CE4780;
	mov.u32 	%r21344, %r21348;
	mov.f32 	%f11856, %f11857;
	@%p1378 bra 	$L__BB0_3434;
	setp.eq.f32 	%p1379, %f1611, 0f7F800000;
	@%p1379 bra 	$L__BB0_3433;
	mov.b32 	%r5058, %f1609;
	shl.b32 	%r9925, %r5058, 8;
	or.b32  	%r5059, %r9925, -2147483648;
	mov.b64 	%rd10335, 0;
	mov.b32 	%r21341, 0;
	mov.u64 	%rd10333, __cudart_i2opi_f;
	mov.u64 	%rd10334, %rd4;
$L__BB0_3429:
	.pragma "nounroll";
	ld.global.nc.u32 	%r9926, [%rd10333];
	mad.wide.u32 	%rd5281, %r9926, %r5059, %rd10335;
	shr.u64 	%rd10335, %rd5281, 32;
	st.local.u32 	[%rd10334], %rd5281;
	add.s32 	%r21341, %r21341, 1;
	add.s64 	%rd10334, %rd10334, 4;
	add.s64 	%rd10333, %rd10333, 4;
	setp.ne.s32 	%p1380, %r21341, 6;
	@%p1380 bra 	$L__BB0_3429;
	shr.u32 	%r9927, %r5058, 23;
	st.local.u32 	[%rd4+24], %rd10335;
	and.b32  	%r5062, %r9927, 31;
	and.b32  	%r9928, %r9927, 224;
	add.s32 	%r9929, %r9928, -128;
	shr.u32 	%r9930, %r9929, 5;
	mul.wide.u32 	%rd5282, %r9930, 4;
	sub.s64 	%rd2835, %rd4, %rd5282;
	ld.local.u32 	%r21342, [%rd2835+24];
	ld.local.u32 	%r21343, [%rd2835+20];
	setp.eq.s32 	%p1381, %r5062, 0;
	@%p1381 bra 	$L__BB0_3432;
	shf.l.wrap.b32 	%r21342, %r21343, %r21342, %r5062;
	ld.local.u32 	%r9931, [%rd2835+16];
	shf.l.wrap.b32 	%r21343, %r9931, %r21343, %r5062;
$L__BB0_3432:
	shr.u32 	%r9932, %r21342, 30;
	shf.l.wrap.b32 	%r9933, %r21343, %r21342, 2;
	shl.b32 	%r9934, %r21343, 2;
	shr.u32 	%r9935, %r9933, 31;
	add.s32 	%r9936, %r9935, %r9932;
	neg.s32 	%r9937, %r9936;
	setp.lt.s32 	%p1382, %r5058, 0;
	selp.b32 	%r21344, %r9937, %r9936, %p1382;
	xor.b32  	%r9938, %r9933, %r5058;
	shr.s32 	%r9939, %r9933, 31;
	xor.b32  	%r9940, %r9939, %r9933;
	xor.b32  	%r9941, %r9939, %r9934;
	cvt.u64.u32 	%rd5283, %r9940;
	shl.b64 	%rd5284, %rd5283, 32;
	cvt.u64.u32 	%rd5285, %r9941;
	or.b64  	%rd5286, %rd5284, %rd5285;
	cvt.rn.f64.s64 	%fd536, %rd5286;
	mul.f64 	%fd537, %fd536, 0d3BF921FB54442D19;
	cvt.rn.f32.f64 	%f5174, %fd537;
	neg.f32 	%f5175, %f5174;
	setp.lt.s32 	%p1383, %r9938, 0;
	selp.f32 	%f11856, %f5175, %f5174, %p1383;
	bra.uni 	$L__BB0_3434;
$L__BB0_3433:
	mov.f32 	%f5176, 0f00000000;
	mul.rn.f32 	%f11856, %f1609, %f5176;
	mov.b32 	%r21344, 0;
$L__BB0_3434:
	setp.ltu.f32 	%p1384, %f1611, 0f47CE4780;
	add.s32 	%r9943, %r21344, 1;
	mul.rn.f32 	%f5178, %f11856, %f11856;
	and.b32  	%r9944, %r21344, 1;
	setp.eq.b32 	%p1385, %r9944, 1;
	selp.f32 	%f5179, %f11856, 0f3F800000, %p1385;
	fma.rn.f32 	%f5180, %f5178, %f5179, 0f00000000;
	fma.rn.f32 	%f5181, %f5178, 0f37CBAC00, 0fBAB607ED;
	selp.f32 	%f5182, 0fB94D4153, %f5181, %p1385;
	selp.f32 	%f5183, 0f3C0885E4, 0f3D2AAABB, %p1385;
	fma.rn.f32 	%f5184, %f5182, %f5178, %f5183;
	selp.f32 	%f5185, 0fBE2AAAA8, 0fBEFFFFFF, %p1385;
	fma.rn.f32 	%f5186, %f5184, %f5178, %f5185;
	fma.rn.f32 	%f5187, %f5186, %f5180, %f5179;
	and.b32  	%r9945, %r9943, 2;
	setp.eq.s32 	%p1386, %r9945, 0;
	mov.f32 	%f5188, 0f00000000;
	sub.f32 	%f5189, %f5188, %f5187;
	selp.f32 	%f5177, %f5187, %f5189, %p1386;
	// begin inline asm
	{  cvt.rn.f16.f32 %rs1904, %f5177;}

	// end inline asm
	@%p1384 bra 	$L__BB0_3442;
	setp.eq.f32 	%p1387, %f1611, 0f7F800000;
	@%p1387 bra 	$L__BB0_3441;
	mov.b32 	%r5071, %f1609;
	shl.b32 	%r9947, %r5071, 8;
	or.b32  	%r5072, %r9947, -2147483648;
	mov.b64 	%rd10338, 0;
	mov.b32 	%r21345, 0;
	mov.u64 	%rd10336, __cudart_i2opi_f;
	mov.u64 	%rd10337, %rd3;
$L__BB0_3437:
	.pragma "nounroll";
	ld.global.nc.u32 	%r9948, [%rd10336];
	mad.wide.u32 	%rd5289, %r9948, %r5072, %rd10338;
	shr.u64 	%rd10338, %rd5289, 32;
	st.local.u32 	[%rd10337], %rd5289;
	add.s32 	%r21345, %r21345, 1;
	add.s64 	%rd10337, %rd10337, 4;
	add.s64 	%rd10336, %rd10336, 4;
	setp.ne.s32 	%p1388, %r21345, 6;
	@%p1388 bra 	$L__BB0_3437;
	shr.u32 	%r9949, %r5071, 23;
	st.local.u32 	[%rd3+24], %rd10338;
	and.b32  	%r5075, %r9949, 31;
	and.b32  	%r9950, %r9949, 224;
	add.s32 	%r9951, %r9950, -128;
	shr.u32 	%r9952, %r9951, 5;
	mul.wide.u32 	%rd5290, %r9952, 4;
	sub.s64 	%rd2842, %rd3, %rd5290;
	ld.local.u32 	%r21346, [%rd2842+24];
	ld.local.u32 	%r21347, [%rd2842+20];
	setp.eq.s32 	%p1389, %r5075, 0;
	@%p1389 bra 	$L__BB0_3440;
	shf.l.wrap.b32 	%r21346, %r21347, %r21346, %r5075;
	ld.local.u32 	%r9953, [%rd2842+16];
	shf.l.wrap.b32 	%r21347, %r9953, %r21347, %r5075;
$L__BB0_3440:
	shr.u32 	%r9954, %r21346, 30;
	shf.l.wrap.b32 	%r9955, %r21347, %r21346, 2;
	shl.b32 	%r9956, %r21347, 2;
	shr.u32 	%r9957, %r9955, 31;
	add.s32 	%r9958, %r9957, %r9954;
	neg.s32 	%r9959, %r9958;
	setp.lt.s32 	%p1390, %r5071, 0;
	selp.b32 	%r21348, %r9959, %r9958, %p1390;
	xor.b32  	%r9960, %r9955, %r5071;
	shr.s32 	%r9961, %r9955, 31;
	xor.b32  	%r9962, %r9961, %r9955;
	xor.b32  	%r9963, %r9961, %r9956;
	cvt.u64.u32 	%rd5291, %r9962;
	shl.b64 	%rd5292, %rd5291, 32;
	cvt.u64.u32 	%rd5293, %r9963;
	or.b64  	%rd5294, %rd5292, %rd5293;
	cvt.rn.f64.s64 	%fd538, %rd5294;
	mul.f64 	%fd539, %fd538, 0d3BF921FB54442D19;
	cvt.rn.f32.f64 	%f5190, %fd539;
	neg.f32 	%f5191, %f5190;
	setp.lt.s32 	%p1391, %r9960, 0;
	selp.f32 	%f11857, %f5191, %f5190, %p1391;
	bra.uni 	$L__BB0_3442;
$L__BB0_3441:
	mov.f32 	%f5192, 0f00000000;
	mul.rn.f32 	%f11857, %f1609, %f5192;
	mov.b32 	%r21348, 0;
$L__BB0_3442:
	mul.rn.f32 	%f5194, %f11857, %f11857;
	and.b32  	%r9965, %r21348, 1;
	setp.eq.b32 	%p1392, %r9965, 1;
	selp.f32 	%f5195, 0f3F800000, %f11857, %p1392;
	fma.rn.f32 	%f5196, %f5194, %f5195, 0f00000000;
	fma.rn.f32 	%f5197, %f5194, 0f37CBAC00, 0fBAB607ED;
	selp.f32 	%f5198, %f5197, 0fB94D4153, %p1392;
	selp.f32 	%f5199, 0f3D2AAABB, 0f3C0885E4, %p1392;
	fma.rn.f32 	%f5200, %f5198, %f5194, %f5199;
	selp.f32 	%f5201, 0fBEFFFFFF, 0fBE2AAAA8, %p1392;
	fma.rn.f32 	%f5202, %f5200, %f5194, %f5201;
	fma.rn.f32 	%f5203, %f5202, %f5196, %f5195;
	and.b32  	%r9966, %r21348, 2;
	setp.eq.s32 	%p1393, %r9966, 0;
	mov.f32 	%f5204, 0f00000000;
	sub.f32 	%f5205, %f5204, %f5203;
	selp.f32 	%f5206, %f5203, %f5205, %p1393;
	neg.f32 	%f5193, %f5206;
	// begin inline asm
	{  cvt.rn.f16.f32 %rs1905, %f5193;}

	// end inline asm
	add.s64 	%rd5299, %rd5248, %rd1622;
	add.s64 	%rd5300, %rd5299, %rd1622;
	ld.global.u16 	%rs1913, [%rd5300+160];
	add.s64 	%rd5301, %rd1607, %rd1622;
	add.s64 	%rd5302, %rd5301, %rd1622;
	add.s64 	%rd5303, %rd5302, %rd1622;
	add.s64 	%rd5304, %rd5303, %rd1622;
	add.s64 	%rd5305, %rd5304, %rd1622;
	add.s64 	%rd5306, %rd5305, %rd1622;
	ld.global.u16 	%rs1907, [%rd5306+160];
	// begin inline asm
	{mul.f16 %rs1906,%rs1907,%rs1905;
}
	// end inline asm
	// begin inline asm
	{mul.f16 %rs1909,%rs269,%rs1906;
}
	// end inline asm
	// begin inline asm
	{fma.rn.f16 %rs1912,%rs1913,%rs1904,%rs1909;
}
	// end inline asm
	st.shared.u16 	[%r2761+2752], %rs1912;
	// begin inline asm
	{mul.f16 %rs1916,%rs1907,%rs1904;
}
	// end inline asm
	// begin inline asm
	{fma.rn.f16 %rs1919,%rs1913,%rs1905,%rs1916;
}
	// end inline asm
	st.shared.u16 	[%r2761+10944], %rs1919;
	mul.f64 	%fd540, %fd8, 0d4045FDBBE9BBA775;
	div.rn.f64 	%fd541, %fd540, %fd2;
	cvt.rn.f32.f64 	%f1618, %fd541;
	mul.f32 	%f5207, %f1618, 0f3F22F983;
	cvt.rni.s32.f32 	%r21356, %f5207;
	cvt.rn.f32.s32 	%f5208, %r21356;
	fma.rn.f32 	%f5209, %f5208, 0fBFC90FDA, %f1618;
	fma.rn.f32 	%f5210, %f5208, 0fB3A22168, %f5209;
	fma.rn.f32 	%f11859, %f5208, 0fA7C234C5, %f5210;
	abs.f32 	%f1620, %f1618;
	setp.ltu.f32 	%p1394, %f1620, 0f47CE4780;
	mov.u32 	%r21352, %r21356;
	mov.f32 	%f11858, %f11859;
	@%p1394 bra 	$L__BB0_3450;
	setp.eq.f32 	%p1395, %f1620, 0f7F800000;
	@%p1395 bra 	$L__BB0_3449;
	mov.b32 	%r5085, %f1618;
	shl.b32 	%r9968, %r5085, 8;
	or.b32  	%r5086, %r9968, -2147483648;
	mov.b64 	%rd10341, 0;
	mov.b32 	%r21349, 0;
	mov.u64 	%rd10339, __cudart_i2opi_f;
	mov.u64 	%rd10340, %rd4;
$L__BB0_3445:
	.pragma "nounroll";
	ld.global.nc.u32 	%r9969, [%rd10339];
	mad.wide.u32 	%rd5309, %r9969, %r5086, %rd10341;
	shr.u64 	%rd10341, %rd5309, 32;
	st.local.u32 	[%rd10340], %rd5309;
	add.s32 	%r21349, %r21349, 1;
	add.s64 	%rd10340, %rd10340, 4;
	add.s64 	%rd10339, %rd10339, 4;
	setp.ne.s32 	%p1396, %r21349, 6;
	@%p1396 bra 	$L__BB0_3445;
	shr.u32 	%r9970, %r5085, 23;
	st.local.u32 	[%rd4+24], %rd10341;
	and.b32  	%r5089, %r9970, 31;
	and.b32  	%r9971, %r9970, 224;
	add.s32 	%r9972, %r9971, -128;
	shr.u32 	%r9973, %r9972, 5;
	mul.wide.u32 	%rd5310, %r9973, 4;
	sub.s64 	%rd2849, %rd4, %rd5310;
	ld.local.u32 	%r21350, [%rd2849+24];
	ld.local.u32 	%r21351, [%rd2849+20];
	setp.eq.s32 	%p1397, %r5089, 0;
	@%p1397 bra 	$L__BB0_3448;
	shf.l.wrap.b32 	%r21350, %r21351, %r21350, %r5089;
	ld.local.u32 	%r9974, [%rd2849+16];
	shf.l.wrap.b32 	%r21351, %r9974, %r21351, %r5089;
$L__BB0_3448:
	shr.u32 	%r9975, %r21350, 30;
	shf.l.wrap.b32 	%r9976, %r21351, %r21350, 2;
	shl.b32 	%r9977, %r21351, 2;
	shr.u32 	%r9978, %r9976, 31;
	add.s32 	%r9979, %r9978, %r9975;
	neg.s32 	%r9980, %r9979;
	setp.lt.s32 	%p1398, %r5085, 0;
	selp.b32 	%r21352, %r9980, %r9979, %p1398;
	xor.b32  	%r9981, %r9976, %r5085;
	shr.s32 	%r9982, %r9976, 31;
	xor.b32  	%r9983, %r9982, %r9976;
	xor.b32  	%r9984, %r9982, %r9977;
	cvt.u64.u32 	%rd5311, %r9983;
	shl.b64 	%rd5312, %rd5311, 32;
	cvt.u64.u32 	%rd5313, %r9984;
	or.b64  	%rd5314, %rd5312, %rd5313;
	cvt.rn.f64.s64 	%fd542, %rd5314;
	mul.f64 	%fd543, %fd542, 0d3BF921FB54442D19;
	cvt.rn.f32.f64 	%f5211, %fd543;
	neg.f32 	%f5212, %f5211;
	setp.lt.s32 	%p1399, %r9981, 0;
	selp.f32 	%f11858, %f5212, %f5211, %p1399;
	bra.uni 	$L__BB0_3450;
$L__BB0_3449:
	mov.f32 	%f5213, 0f00000000;
	mul.rn.f32 	%f11858, %f1618, %f5213;
	mov.b32 	%r21352, 0;
$L__BB0_3450:
	setp.ltu.f32 	%p1400, %f1620, 0f47CE4780;
	add.s32 	%r9986, %r21352, 1;
	mul.rn.f32 	%f5215, %f11858, %f11858;
	and.b32  	%r9987, %r21352, 1;
	setp.eq.b32 	%p1401, %r9987, 1;
	selp.f32 	%f5216, %f11858, 0f3F800000, %p1401;
	fma.rn.f32 	%f5217, %f5215, %f5216, 0f00000000;
	fma.rn.f32 	%f5218, %f5215, 0f37CBAC00, 0fBAB607ED;
	selp.f32 	%f5219, 0fB94D4153, %f5218, %p1401;
	selp.f32 	%f5220, 0f3C0885E4, 0f3D2AAABB, %p1401;
	fma.rn.f32 	%f5221, %f5219, %f5215, %f5220;
	selp.f32 	%f5222, 0fBE2AAAA8, 0fBEFFFFFF, %p1401;
	fma.rn.f32 	%f5223, %f5221, %f5215, %f5222;
	fma.rn.f32 	%f5224, %f5223, %f5217, %f5216;
	and.b32  	%r9988, %r9986, 2;
	setp.eq.s32 	%p1402, %r9988, 0;
	mov.f32 	%f5225, 0f00000000;
	sub.f32 	%f5226, %f5225, %f5224;
	selp.f32 	%f5214, %f5224, %f5226, %p1402;
	// begin inline asm
	{  cvt.rn.f16.f32 %rs1923, %f5214;}

	// end inline asm
	@%p1400 bra 	$L__BB0_3458;
	setp.eq.f32 	%p1403, %f1620, 0f7F800000;
	@%p1403 bra 	$L__BB0_3457;
	mov.b32 	%r5098, %f1618;
	shl.b32 	%r9990, %r5098, 8;
	or.b32  	%r5099, %r9990, -2147483648;
	mov.b64 	%rd10344, 0;
	mov.b32 	%r21353, 0;
	mov.u64 	%rd10342, __cudart_i2opi_f;
	mov.u64 	%rd10343, %rd3;
$L__BB0_3453:
	.pragma "nounroll";
	ld.global.nc.u32 	%r9991, [%rd10342];
	mad.wide.u32 	%rd5317, %r9991, %r5099, %rd10344;
	shr.u64 	%rd10344, %rd5317, 32;
	st.local.u32 	[%rd10343], %rd5317;
	add.s32 	%r21353, %r21353, 1;
	add.s64 	%rd10343, %rd10343, 4;
	add.s64 	%rd10342, %rd10342, 4;
	setp.ne.s32 	%p1404, %r21353, 6;
	@%p1404 bra 	$L__BB0_3453;
	shr.u32 	%r9992, %r5098, 23;
	st.local.u32 	[%rd3+24], %rd10344;
	and.b32  	%r5102, %r9992, 31;
	and.b32  	%r9993, %r9992, 224;
	add.s32 	%r9994, %r9993, -128;
	shr.u32 	%r9995, %r9994, 5;
	mul.wide.u32 	%rd5318, %r9995, 4;
	sub.s64 	%rd2856, %rd3, %rd5318;
	ld.local.u32 	%r21354, [%rd2856+24];
	ld.local.u32 	%r21355, [%rd2856+20];
	setp.eq.s32 	%p1405, %r5102, 0;
	@%p1405 bra 	$L__BB0_3456;
	shf.l.wrap.b32 	%r21354, %r21355, %r21354, %r5102;
	ld.local.u32 	%r9996, [%rd2856+16];
	shf.l.wrap.b32 	%r21355, %r9996, %r21355, %r5102;
$L__BB0_3456:
	shr.u32 	%r9997, %r21354, 30;
	shf.l.wrap.b32 	%r9998, %r21355, %r21354, 2;
	shl.b32 	%r9999, %r21355, 2;
	shr.u32 	%r10000, %r9998, 31;
	add.s32 	%r10001, %r10000, %r9997;
	neg.s32 	%r10002, %r10001;
	setp.lt.s32 	%p1406, %r5098, 0;
	selp.b32 	%r21356, %r10002, %r10001, %p1406;
	xor.b32  	%r10003, %r9998, %r5098;
	shr.s32 	%r10004, %r9998, 31;
	xor.b32  	%r10005, %r10004, %r9998;
	xor.b32  	%r10006, %r10004, %r9999;
	cvt.u64.u32 	%rd5319, %r10005;
	shl.b64 	%rd5320, %rd5319, 32;
	cvt.u64.u32 	%rd5321, %r10006;
	or.b64  	%rd5322, %rd5320, %rd5321;
	cvt.rn.f64.s64 	%fd544, %rd5322;
	mul.f64 	%fd545, %fd544, 0d3BF921FB54442D19;
	cvt.rn.f32.f64 	%f5227, %fd545;
	neg.f32 	%f5228, %f5227;
	setp.lt.s32 	%p1407, %r10003, 0;
	selp.f32 	%f11859, %f5228, %f5227, %p1407;
	bra.uni 	$L__BB0_3458;
$L__BB0_3457:
	mov.f32 	%f5229, 0f00000000;
	mul.rn.f32 	%f11859, %f1618, %f5229;
	mov.b32 	%r21356, 0;
$L__BB0_3458:
	mul.rn.f32 	%f5231, %f11859, %f11859;
	and.b32  	%r10008, %r21356, 1;
	setp.eq.b32 	%p1408, %r10008, 1;
	selp.f32 	%f5232, 0f3F800000, %f11859, %p1408;
	fma.rn.f32 	%f5233, %f5231, %f5232, 0f00000000;
	fma.rn.f32 	%f5234, %f5231, 0f37CBAC00, 0fBAB607ED;
	selp.f32 	%f5235, %f5234, 0fB94D4153, %p1408;
	selp.f32 	%f5236, 0f3D2AAABB, 0f3C0885E4, %p1408;
	fma.rn.f32 	%f5237, %f5235, %f5231, %f5236;
	selp.f32 	%f5238, 0fBEFFFFFF, 0fBE2AAAA8, %p1408;
	fma.rn.f32 	%f5239, %f5237, %f5231, %f5238;
	fma.rn.f32 	%f5240, %f5239, %f5233, %f5232;
	and.b32  	%r10009, %r21356, 2;
	setp.eq.s32 	%p1409, %r10009, 0;
	mov.f32 	%f5241, 0f00000000;
	sub.f32 	%f5242, %f5241, %f5240;
	selp.f32 	%f5243, %f5240, %f5242, %p1409;
	neg.f32 	%f5230, %f5243;
	// begin inline asm
	{  cvt.rn.f16.f32 %rs1924, %f5230;}

	// end inline asm
	add.s64 	%rd5327, %rd5248, %rd1622;
	add.s64 	%rd5328, %rd5327, %rd1622;
	add.s64 	%rd5329, %rd5328, %rd1622;
	ld.global.u16 	%rs1932, [%rd5329+160];
	add.s64 	%rd5330, %rd1607, %rd1622;
	add.s64 	%rd5331, %rd5330, %rd1622;
	add.s64 	%rd5332, %rd5331, %rd1622;
	add.s64 	%rd5333, %rd5332, %rd1622;
	add.s64 	%rd5334, %rd5333, %rd1622;
	add.s64 	%rd5335, %rd5334, %rd1622;
	add.s64 	%rd5336, %rd5335, %rd1622;
	ld.global.u16 	%rs1926, [%rd5336+160];
	// begin inline asm
	{mul.f16 %rs1925,%rs1926,%rs1924;
}
	// end inline asm
	// begin inline asm
	{mul.f16 %rs1928,%rs269,%rs1925;
}
	// end inline asm
	// begin inline asm
	{fma.rn.f16 %rs1931,%rs1932,%rs1923,%rs1928;
}
	// end inline asm
	st.shared.u16 	[%r2761+2784], %rs1931;
	// begin inline asm
	{mul.f16 %rs1935,%rs1926,%rs1923;
}
	// end inline asm
	// begin inline asm
	{fma.rn.f16 %rs1938,%rs1932,%rs1924,%rs1935;
}
	// end inline asm
	st.shared.u16 	[%r2761+10976], %rs1938;
	mul.f64 	%fd546, %fd8, 0d404921FB54442D18;
	div.rn.f64 	%fd547, %fd546, %fd2;
	cvt.rn.f32.f64 	%f1627, %fd547;
	mul.f32 	%f5244, %f1627, 0f3F22F983;
	cvt.rni.s32.f32 	%r21364, %f5244;
	cvt.rn.f32.s32 	%f5245, %r21364;
	fma.rn.f32 	%f5246, %f5245, 0fBFC90FDA, %f1627;
	fma.rn.f32 	%f5247, %f5245, 0fB3A22168, %f5246;
	fma.rn.f32 	%f11861, %f5245, 0fA7C234C5, %f5247;
	abs.f32 	%f1629, %f1627;
	setp.ltu.f32 	%p1410, %f1629, 0f47CE4780;
	mov.u32 	%r21360, %r21364;
	mov.f32 	%f11860, %f11861;
	@%p1410 bra 	$L__BB0_3466;
	setp.eq.f32 	%p1411, %f1629, 0f7F800000;
	@%p1411 bra 	$L__BB0_3465;
	mov.b32 	%r5112, %f1627;
	shl.b32 	%r10011, %r5112, 8;
	or.b32  	%r5113, %r10011, -2147483648;
	mov.b64 	%rd10347, 0;
	mov.b32 	%r21357, 0;
	mov.u64 	%rd10345, __cudart_i2opi_f;
	mov.u64 	%rd10346, %rd4;
$L__BB0_3461:
	.pragma "nounroll";
	ld.global.nc.u32 	%r10012, [%rd10345];
	mad.wide.u32 	%rd5339, %r10012, %r5113, %rd10347;
	shr.u64 	%rd10347, %rd5339, 32;
	st.local.u32 	[%rd10346], %rd5339;
	add.s32 	%r21357, %r21357, 1;
	add.s64 	%rd10346, %rd10346, 4;
	add.s64 	%rd10345, %rd10345, 4;
	setp.ne.s32 	%p1412, %r21357, 6;
	@%p1412 bra 	$L__BB0_3461;
	shr.u32 	%r10013, %r5112, 23;
	st.local.u32 	[%rd4+24], %rd10347;
	and.b32  	%r5116, %r10013, 31;
	and.b32  	%r10014, %r10013, 224;
	add.s32 	%r10015, %r10014, -128;
	shr.u32 	%r10016, %r10015, 5;
	mul.wide.u32 	%rd5340, %r10016, 4;
	sub.s64 	%rd2863, %rd4, %rd5340;
	ld.local.u32 	%r21358, [%rd2863+24];
	ld.local.u32 	%r21359, [%rd2863+20];
	setp.eq.s32 	%p1413, %r5116, 0;
	@%p1413 bra 	$L__BB0_3464;
	shf.l.wrap.b32 	%r21358, %r21359, %r21358, %r5116;
	ld.local.u32 	%r10017, [%rd2863+16];
	shf.l.wrap.b32 	%r21359, %r10017, %r21359, %r5116;
$L__BB0_3464:
	shr.u32 	%r10018, %r21358, 30;
	shf.l.wrap.b32 	%r10019, %r21359, %r21358, 2;
	shl.b32 	%r10020, %r21359, 2;
	shr.u32 	%r10021, %r10019, 31;
	add.s32 	%r10022, %r10021, %r10018;
	neg.s32 	%r10023, %r10022;
	setp.lt.s32 	%p1414, %r5112, 0;
	selp.b32 	%r21360, %r10023, %r10022, %p1414;
	xor.b32  	%r10024, %r10019, %r5112;
	shr.s32 	%r10025, %r10019, 31;
	xor.b32  	%r10026, %r10025, %r10019;
	xor.b32  	%r10027, %r10025, %r10020;
	cvt.u64.u32 	%rd5341, %r10026;
	shl.b64 	%rd5342, %rd5341, 32;
	cvt.u64.u32 	%rd5343, %r10027;
	or.b64  	%rd5344, %rd5342, %rd5343;
	cvt.rn.f64.s64 	%fd548, %rd5344;
	mul.f64 	%fd549, %fd548, 0d3BF921FB54442D19;
	cvt.rn.f32.f64 	%f5248, %fd549;
	neg.f32 	%f5249, %f5248;
	setp.lt.s32 	%p1415, %r10024, 0;
	selp.f32 	%f11860, %f5249, %f5248, %p1415;
	bra.uni 	$L__BB0_3466;
$L__BB0_3465:
	mov.f32 	%f5250, 0f00000000;
	mul.rn.f32 	%f11860, %f1627, %f5250;
	mov.b32 	%r21360, 0;
$L__BB0_3466:
	setp.ltu.f32 	%p1416, %f1629, 0f47CE4780;
	add.s32 	%r10029, %r21360, 1;
	mul.rn.f32 	%f5252, %f11860, %f11860;
	and.b32  	%r10030, %r21360, 1;
	setp.eq.b32 	%p1417, %r10030, 1;
	selp.f32 	%f5253, %f11860, 0f3F800000, %p1417;
	fma.rn.f32 	%f5254, %f5252, %f5253, 0f00000000;
	fma.rn.f32 	%f5255, %f5252, 0f37CBAC00, 0fBAB607ED;
	selp.f32 	%f5256, 0fB94D4153, %f5255, %p1417;
	selp.f32 	%f5257, 0f3C0885E4, 0f3D2AAABB, %p1417;
	fma.rn.f32 	%f5258, %f5256, %f5252, %f5257;
	selp.f32 	%f5259, 0fBE2AAAA8, 0fBEFFFFFF, %p1417;
	fma.rn.f32 	%f5260, %f5258, %f5252, %f5259;
	fma.rn.f32 	%f5261, %f5260, %f5254, %f5253;
	and.b32  	%r10031, %r10029, 2;
	setp.eq.s32 	%p1418, %r10031, 0;
	mov.f32 	%f5262, 0f00000000;
	sub.f32 	%f5263, %f5262, %f5261;
	selp.f32 	%f5251, %f5261, %f5263, %p1418;
	// begin inline asm
	{  cvt.rn.f16.f32 %rs1942, %f5251;}

	// end inline asm
	@%p1416 bra 	$L__BB0_3474;
	setp.eq.f32 	%p1419, %f1629, 0f7F800000;
	@%p1419 bra 	$L__BB0_3473;
	mov.b32 	%r5125, %f1627;
	shl.b32 	%r10033, %r5125, 8;
	or.b32  	%r5126, %r10033, -2147483648;
	mov.b64 	%rd10350, 0;
	mov.b32 	%r21361, 0;
	mov.u64 	%rd10348, __cudart_i2opi_f;
	mov.u64 	%rd10349, %rd3;
$L__BB0_3469:
	.pragma "nounroll";
	ld.global.nc.u32 	%r10034, [%rd10348];
	mad.wide.u32 	%rd5347, %r10034, %r5126, %rd10350;
	shr.u64 	%rd10350, %rd5347, 32;
	st.local.u32 	[%rd10349], %rd5347;
	add.s32 	%r21361, %r21361, 1;
	add.s64 	%rd10349, %rd10349, 4;
	add.s64 	%rd10348, %rd10348, 4;
	setp.ne.s32 	%p1420, %r21361, 6;
	@%p1420 bra 	$L__BB0_3469;
	shr.u32 	%r10035, %r5125, 23;
	st.local.u32 	[%rd3+24], %rd10350;
	and.b32  	%r5129, %r10035, 31;
	and.b32  	%r10036, %r10035, 224;
	add.s32 	%r10037, %r10036, -128;
	shr.u32 	%r10038, %r10037, 5;
	mul.wide.u32 	%rd5348, %r10038, 4;
	sub.s64 	%rd2870, %rd3, %rd5348;
	ld.local.u32 	%r21362, [%rd2870+24];
	ld.local.u32 	%r21363, [%rd2870+20];
	setp.eq.s32 	%p1421, %r5129, 0;
	@%p1421 bra 	$L__BB0_3472;
	shf.l.wrap.b32 	%r21362, %r21363, %r21362, %r5129;
	ld.local.u32 	%r10039, [%rd2870+16];
	shf.l.wrap.b32 	%r21363, %r10039, %r21363, %r5129;
$L__BB0_3472:
	shr.u32 	%r10040, %r21362, 30;
	shf.l.wrap.b32 	%r10041, %r21363, %r21362, 2;
	shl.b32 	%r10042, %r21363, 2;
	shr.u32 	%r10043, %r10041, 31;
	add.s32 	%r10044, %r10043, %r10040;
	neg.s32 	%r10045, %r10044;
	setp.lt.s32 	%p1422, %r5125, 0;
	selp.b32 	%r21364, %r10045, %r10044, %p1422;
	xor.b32  	%r10046, %r10041, %r5125;
	shr.s32 	%r10047, %r10041, 31;
	xor.b32  	%r10048, %r10047, %r10041;
	xor.b32  	%r10049, %r10047, %r10042;
	cvt.u64.u32 	%rd5349, %r10048;
	shl.b64 	%rd5350, %rd5349, 32;
	cvt.u64.u32 	%rd5351, %r10049;
	or.b64  	%rd5352, %rd5350, %rd5351;
	cvt.rn.f64.s64 	%fd550, %rd5352;
	mul.f64 	%fd551, %fd550, 0d3BF921FB54442D19;
	cvt.rn.f32.f64 	%f5264, %fd551;
	neg.f32 	%f5265, %f5264;
	setp.lt.s32 	%p1423, %r10046, 0;
	selp.f32 	%f11861, %f5265, %f5264, %p1423;
	bra.uni 	$L__BB0_3474;
$L__BB0_3473:
	mov.f32 	%f5266, 0f00000000;
	mul.rn.f32 	%f11861, %f1627, %f5266;
	mov.b32 	%r21364, 0;
$L__BB0_3474:
	mul.rn.f32 	%f5268, %f11861, %f11861;
	and.b32  	%r10051, %r21364, 1;
	setp.eq.b32 	%p1424, %r10051, 1;
	selp.f32 	%f5269, 0f3F800000, %f11861, %p1424;
	fma.rn.f32 	%f5270, %f5268, %f5269, 0f00000000;
	fma.rn.f32 	%f5271, %f5268, 0f37CBAC00, 0fBAB607ED;
	selp.f32 	%f5272, %f5271, 0fB94D4153, %p1424;
	selp.f32 	%f5273, 0f3D2AAABB, 0f3C0885E4, %p1424;
	fma.rn.f32 	%f5274, %f5272, %f5268, %f5273;
	selp.f32 	%f5275, 0fBEFFFFFF, 0fBE2AAAA8, %p1424;
	fma.rn.f32 	%f5276, %f5274, %f5268, %f5275;
	fma.rn.f32 	%f5277, %f5276, %f5270, %f5269;
	and.b32  	%r10052, %r21364, 2;
	setp.eq.s32 	%p1425, %r10052, 0;
	mov.f32 	%f5278, 0f00000000;
	sub.f32 	%f5279, %f5278, %f5277;
	selp.f32 	%f5280, %f5277, %f5279, %p1425;
	neg.f32 	%f5267, %f5280;
	// begin inline asm
	{  cvt.rn.f16.f32 %rs1943, %f5267;}

	// end inline asm
	add.s64 	%rd5357, %rd5248, %rd1622;
	add.s64 	%rd5358, %rd5357, %rd1622;
	add.s64 	%rd5359, %rd5358, %rd1622;
	add.s64 	%rd5360, %rd5359, %rd1622;
	ld.global.u16 	%rs1951, [%rd5360+160];
	add.s64 	%rd5361, %rd1607, %rd1622;
	add.s64 	%rd5362, %rd5361, %rd1622;
	add.s64 	%rd5363, %rd5362, %rd1622;
	add.s64 	%rd5364, %rd5363, %rd1622;
	add.s64 	%rd5365, %rd5364, %rd1622;
	add.s64 	%rd5366, %rd5365, %rd1622;
	add.s64 	%rd5367, %rd5366, %rd1622;
	add.s64 	%rd5368, %rd5367, %rd1622;
	ld.global.u16 	%rs1945, [%rd5368+160];
	// begin inline asm
	{mul.f16 %rs1944,%rs1945,%rs1943;
}
	// end inline asm
	// begin inline asm
	{mul.f16 %rs1947,%rs269,%rs1944;
}
	// end inline asm
	// begin inline asm
	{fma.rn.f16 %rs1950,%rs1951,%rs1942,%rs1947;
}
	// end inline asm
	st.shared.u16 	[%r2761+2816], %rs1950;
	// begin inline asm
	{mul.f16 %rs1954,%rs1945,%rs1942;
}
	// end inline asm
	// begin inline asm
	{fma.rn.f16 %rs1957,%rs1951,%rs1943,%rs1954;
}
	// end inline asm
	st.shared.u16 	[%r2761+11008], %rs1957;
	mul.f64 	%fd552, %fd8, 0d404C463ABECCB2BB;
	div.rn.f64 	%fd553, %fd552, %fd2;
	cvt.rn.f32.f64 	%f1636, %fd553;
	mul.f32 	%f5281, %f1636, 0f3F22F983;
	cvt.rni.s32.f32 	%r21372, %f5281;
	cvt.rn.f32.s32 	%f5282, %r21372;
	fma.rn.f32 	%f5283, %f5282, 0fBFC90FDA, %f1636;
	fma.rn.f32 	%f5284, %f5282, 0fB3A22168, %f5283;
	fma.rn.f32 	%f11863, %f5282, 0fA7C234C5, %f5284;
	abs.f32 	%f1638, %f1636;
	setp.ltu.f32 	%p1426, %f1638, 0f47CE4780;
	mov.u32 	%r21368, %r21372;
	mov.f32 	%f11862, %f11863;
	@%p1426 bra 	$L__BB0_3482;
	setp.eq.f32 	%p1427, %f1638, 0f7F800000;
	@%p1427 bra 	$L__BB0_3481;
	mov.b32 	%r5139, %f1636;
	shl.b32 	%r10054, %r5139, 8;
	or.b32  	%r5140, %r10054, -2147483648;
	mov.b64 	%rd10353, 0;
	mov.b32 	%r21365, 0;
	mov.u64 	%rd10351, __cudart_i2opi_f;
	mov.u64 	%rd10352, %rd4;
$L__BB0_3477:
	.pragma "nounroll";
	ld.global.nc.u32 	%r10055, [%rd10351];
	mad.wide.u32 	%rd5371, %r10055, %r5140, %rd10353;
	shr.u64 	%rd10353, %rd5371, 32;
	st.local.u32 	[%rd10352], %rd5371;
	add.s32 	%r21365, %r21365, 1;
	add.s64 	%rd10352, %rd10352, 4;
	add.s64 	%rd10351, %rd10351, 4;
	setp.ne.s32 	%p1428, %r21365, 6;
	@%p1428 bra 	$L__BB0_3477;
	shr.u32 	%r10056, %r5139, 23;
	st.local.u32 	[%rd4+24], %rd10353;
	and.b32  	%r5143, %r10056, 31;
	and.b32  	%r10057, %r10056, 224;
	add.s32 	%r10058, %r10057, -128;
	shr.u32 	%r10059, %r10058, 5;
	mul.wide.u32 	%rd5372, %r10059, 4;
	sub.s64 	%rd2877, %rd4, %rd5372;
	ld.local.u32 	%r21366, [%rd2877+24];
	ld.local.u32 	%r21367, [%rd2877+20];
	setp.eq.s32 	%p1429, %r5143, 0;
	@%p1429 bra 	$L__BB0_3480;
	shf.l.wrap.b32 	%r21366, %r21367, %r21366, %r5143;
	ld.local.u32 	%r10060, [%rd2877+16];
	shf.l.wrap.b32 	%r21367, %r10060, %r21367, %r5143;
$L__BB0_3480:
	shr.u32 	%r10061, %r21366, 30;
	shf.l.wrap.b32 	%r10062, %r21367, %r21366, 2;
	shl.b32 	%r10063, %r21367, 2;
	shr.u32 	%r10064, %r10062, 31;
	add.s32 	%r10065, %r10064, %r10061;
	neg.s32 	%r10066, %r10065;
	setp.lt.s32 	%p1430, %r5139, 0;
	selp.b32 	%r21368, %r10066, %r10065, %p1430;
	xor.b32  	%r10067, %r10062, %r5139;
	shr.s32 	%r10068, %r10062, 31;
	xor.b32  	%r10069, %r10068, %r10062;
	xor.b32  	%r10070, %r10068, %r10063;
	cvt.u64.u32 	%rd5373, %r10069;
	shl.b64 	%rd5374, %rd5373, 32;
	cvt.u64.u32 	%rd5375, %r10070;
	or.b64  	%rd5376, %rd5374, %rd5375;
	cvt.rn.f64.s64 	%fd554, %rd5376;
	mul.f64 	%fd555, %fd554, 0d3BF921FB54442D19;
	cvt.rn.f32.f64 	%f5285, %fd555;
	neg.f32 	%f5286, %f5285;
	setp.lt.s32 	%p1431, %r10067, 0;
	selp.f32 	%f11862, %f5286, %f5285, %p1431;
	bra.uni 	$L__BB0_3482;
$L__BB0_3481:
	mov.f32 	%f5287, 0f00000000;
	mul.rn.f32 	%f11862, %f1636, %f5287;
	mov.b32 	%r21368, 0;
$L__BB0_3482:
	setp.ltu.f32 	%p1432, %f1638, 0f47CE4780;
	add.s32 	%r10072, %r21368, 1;
	mul.rn.f32 	%f5289, %f11862, %f11862;
	and.b32  	%r10073, %r21368, 1;
	setp.eq.b32 	%p1433, %r10073, 1;
	selp.f32 	%f5290, %f11862, 0f3F800000, %p1433;
	fma.rn.f32 	%f5291, %f5289, %f5290, 0f00000000;
	fma.rn.f32 	%f5292, %f5289, 0f37CBAC00, 0fBAB607ED;
	selp.f32 	%f5293, 0fB94D4153, %f5292, %p1433;
	selp.f32 	%f5294, 0f3C0885E4, 0f3D2AAABB, %p1433;
	fma.rn.f32 	%f5295, %f5293, %f5289, %f5294;
	selp.f32 	%f5296, 0fBE2AAAA8, 0fBEFFFFFF, %p1433;
	fma.rn.f32 	%f5297, %f5295, %f5289, %f5296;
	fma.rn.f32 	%f5298, %f5297, %f5291, %f5290;
	and.b32  	%r10074, %r10072, 2;
	setp.eq.s32 	%p1434, %r10074, 0;
	mov.f32 	%f5299, 0f00000000;
	sub.f32 	%f5300, %f5299, %f5298;
	selp.f32 	%f5288, %f5298, %f5300, %p1434;
	// begin inline asm
	{  cvt.rn.f16.f32 %rs1961, %f5288;}

	// end inline asm
	@%p1432 bra 	$L__BB0_3490;
	setp.eq.f32 	%p1435, %f1638, 0f7F800000;
	@%p1435 bra 	$L__BB0_3489;
	mov.b32 	%r5152, %f1636;
	shl.b32 	%r10076, %r5152, 8;
	or.b32  	%r5153, %r10076, -2147483648;
	mov.b64 	%rd10356, 0;
	mov.b32 	%r21369, 0;
	mov.u64 	%rd10354, __cudart_i2opi_f;
	mov.u64 	%rd10355, %rd3;
$L__BB0_3485:
	.pragma "nounroll";
	ld.global.nc.u32 	%r10077, [%rd10354];
	mad.wide.u32 	%rd5379, %r10077, %r5153, %rd10356;
	shr.u64 	%rd10356, %rd5379, 32;
	st.local.u32 	[%rd10355], %rd5379;
	add.s32 	%r21369, %r21369, 1;
	add.s64 	%rd10355, %rd10355, 4;
	add.s64 	%rd10354, %rd10354, 4;
	setp.ne.s32 	%p1436, %r21369, 6;
	@%p1436 bra 	$L__BB0_3485;
	shr.u32 	%r10078, %r5152, 23;
	st.local.u32 	[%rd3+24], %rd10356;
	and.b32  	%r5156, %r10078, 31;
	and.b32  	%r10079, %r10078, 224;
	add.s32 	%r10080, %r10079, -128;
	shr.u32 	%r10081, %r10080, 5;
	mul.wide.u32 	%rd5380, %r10081, 4;
	sub.s64 	%rd2884, %rd3, %rd5380;
	ld.local.u32 	%r21370, [%rd2884+24];
	ld.local.u32 	%r21371, [%rd2884+20];
	setp.eq.s32 	%p1437, %r5156, 0;
	@%p1437 bra 	$L__BB0_3488;
	shf.l.wrap.b32 	%r21370, %r21371, %r21370, %r5156;
	ld.local.u32 	%r10082, [%rd2884+16];
	shf.l.wrap.b32 	%r21371, %r10082, %r21371, %r5156;
$L__BB0_3488:
	shr.u32 	%r10083, %r21370, 30;
	shf.l.wrap.b32 	%r10084, %r21371, %r21370, 2;
	shl.b32 	%r10085, %r21371, 2;
	shr.u32 	%r10086, %r10084, 31;
	add.s32 	%r10087, %r10086, %r10083;
	neg.s32 	%r10088, %r10087;
	setp.lt.s32 	%p1438, %r5152, 0;
	selp.b32 	%r21372, %r10088, %r10087, %p1438;
	xor.b32  	%r10089, %r10084, %r5152;
	shr.s32 	%r10090, %r10084, 31;
	xor.b32  	%r10091, %r10090, %r10084;
	xor.b32  	%r10092, %r10090, %r10085;
	cvt.u64.u32 	%rd5381, %r10091;
	shl.b64 	%rd5382, %rd5381, 32;
	cvt.u64.u32 	%rd5383, %r10092;
	or.b64  	%rd5384, %rd5382, %rd5383;
	cvt.rn.f64.s64 	%fd556, %rd5384;
	mul.f64 	%fd557, %fd556, 0d3BF921FB54442D19;
	cvt.rn.f32.f64 	%f5301, %fd557;
	neg.f32 	%f5302, %f5301;
	setp.lt.s32 	%p1439, %r10089, 0;
	selp.f32 	%f11863, %f5302, %f5301, %p1439;
	bra.uni 	$L__BB0_3490;
$L__BB0_3489:
	mov.f32 	%f5303, 0f00000000;
	mul.rn.f32 	%f11863, %f1636, %f5303;
	mov.b32 	%r21372, 0;
$L__BB0_3490:
	mul.rn.f32 	%f5305, %f11863, %f11863;
	and.b32  	%r10094, %r21372, 1;
	setp.eq.b32 	%p1440, %r10094, 1;
	selp.f32 	%f5306, 0f3F800000, %f11863, %p1440;
	fma.rn.f32 	%f5307, %f5305, %f5306, 0f00000000;
	fma.rn.f32 	%f5308, %f5305, 0f37CBAC00, 0fBAB607ED;
	selp.f32 	%f5309, %f5308, 0fB94D4153, %p1440;
	selp.f32 	%f5310, 0f3D2AAABB, 0f3C0885E4, %p1440;
	fma.rn.f32 	%f5311, %f5309, %f5305, %f5310;
	selp.f32 	%f5312, 0fBEFFFFFF, 0fBE2AAAA8, %p1440;
	fma.rn.f32 	%f5313, %f5311, %f5305, %f5312;
	fma.rn.f32 	%f5314, %f5313, %f5307, %f5306;
	and.b32  	%r10095, %r21372, 2;
	setp.eq.s32 	%p1441, %r10095, 0;
	mov.f32 	%f5315, 0f00000000;
	sub.f32 	%f5316, %f5315, %f5314;
	selp.f32 	%f5317, %f5314, %f5316, %p1441;
	neg.f32 	%f5304, %f5317;
	// begin inline asm
	{  cvt.rn.f16.f32 %rs1962, %f5304;}

	// end inline asm
	add.s64 	%rd5389, %rd5248, %rd1622;
	add.s64 	%rd5390, %rd5389, %rd1622;
	add.s64 	%rd5391, %rd5390, %rd1622;
	add.s64 	%rd5392, %rd5391, %rd1622;
	add.s64 	%rd5393, %rd5392, %rd1622;
	ld.global.u16 	%rs1970, [%rd5393+160];
	add.s64 	%rd5394, %rd1607, %rd1622;
	add.s64 	%rd5395, %rd5394, %rd1622;
	add.s64 	%rd5396, %rd5395, %rd1622;
	add.s64 	%rd5397, %rd5396, %rd1622;
	add.s64 	%rd5398, %rd5397, %rd1622;
	add.s64 	%rd5399, %rd5398, %rd1622;
	add.s64 	%rd5400, %rd5399, %rd1622;
	add.s64 	%rd5401, %rd5400, %rd1622;
	add.s64 	%rd5402, %rd5401, %rd1622;
	ld.global.u16 	%rs1964, [%rd5402+160];
	// begin inline asm
	{mul.f16 %rs1963,%rs1964,%rs1962;
}
	// end inline asm
	// begin inline asm
	{mul.f16 %rs1966,%rs269,%rs1963;
}
	// end inline asm
	// begin inline asm
	{fma.rn.f16 %rs1969,%rs1970,%rs1961,%rs1966;
}
	// end inline asm
	st.shared.u16 	[%r2761+2848], %rs1969;
	// begin inline asm
	{mul.f16 %rs1973,%rs1964,%rs1961;
}
	// end inline asm
	// begin inline asm
	{fma.rn.f16 %rs1976,%rs1970,%rs1962,%rs1973;
}
	// end inline asm
	st.shared.u16 	[%r2761+11040], %rs1976;
	mul.f64 	%fd558, %fd8, 0d404F6A7A2955385E;
	div.rn.f64 	%fd559, %fd558, %fd2;
	cvt.rn.f32.f64 	%f1645, %fd559;
	mul.f32 	%f5318, %f1645, 0f3F22F983;
	cvt.rni.s32.f32 	%r21380, %f5318;
	cvt.rn.f32.s32 	%f5319, %r21380;
	fma.rn.f32 	%f5320, %f5319, 0fBFC90FDA, %f1645;
	fma.rn.f32 	%f5321, %f5319, 0fB3A22168, %f5320;
	fma.rn.f32 	%f11865, %f5319, 0fA7C234C5, %f5321;
	abs.f32 	%f1647, %f1645;
	setp.ltu.f32 	%p1442, %f1647, 0f47CE4780;
	mov.u32 	%r21376, %r21380;
	mov.f32 	%f11864, %f11865;
	@%p1442 bra 	$L__BB0_3498;
	setp.eq.f32 	%p1443, %f1647, 0f7F800000;
	@%p1443 bra 	$L__BB0_3497;
	mov.b32 	%r5166, %f1645;
	shl.b32 	%r10097, %r5166, 8;
	or.b32  	%r5167, %r10097, -2147483648;
	mov.b64 	%rd10359, 0;
	mov.b32 	%r21373, 0;
	mov.u64 	%rd10357, __cudart_i2opi_f;
	mov.u64 	%rd10358, %rd4;
$L__BB0_3493:
	.pragma "nounroll";
	ld.global.nc.u32 	%r10098, [%rd10357];
	mad.wide.u32 	%rd5405, %r10098, %r5167, %rd10359;
	shr.u64 	%rd10359, %rd5405, 32;
	st.local.u32 	[%rd10358], %rd5405;
	add.s32 	%r21373, %r21373, 1;
	add.s64 	%rd10358, %rd10358, 4;
	add.s64 	%rd10357, %rd10357, 4;
	setp.ne.s32 	%p1444, %r21373, 6;
	@%p1444 bra 	$L__BB0_3493;
	shr.u32 	%r10099, %r5166, 23;
	st.local.u32 	[%rd4+24], %rd10359;
	and.b32  	%r5170, %r10099, 31;
	and.b32  	%r10100, %r10099, 224;
	add.s32 	%r10101, %r10100, -128;
	shr.u32 	%r10102, %r10101, 5;
	mul.wide.u32 	%rd5406, %r10102, 4;
	sub.s64 	%rd2891, %rd4, %rd5406;
	ld.local.u32 	%r21374, [%rd2891+24];
	ld.local.u32 	%r21375, [%rd2891+20];
	setp.eq.s32 	%p1445, %r5170, 0;
	@%p1445 bra 	$L__BB0_3496;
	shf.l.wrap.b32 	%r21374, %r21375, %r21374, %r5170;
	ld.local.u32 	%r10103, [%rd2891+16];
	shf.l.wrap.b32 	%r21375, %r10103, %r21375, %r5170;
$L__BB0_3496:
	shr.u32 	%r10104, %r21374, 30;
	shf.l.wrap.b32 	%r10105, %r21375, %r21374, 2;
	shl.b32 	%r10106, %r21375, 2;
	shr.u32 	%r10107, %r10105, 31;
	add.s32 	%r10108, %r10107, %r10104;
	neg.s32 	%r10109, %r10108;
	setp.lt.s32 	%p1446, %r5166, 0;
	selp.b32 	%r21376, %r10109, %r10108, %p1446;
	xor.b32  	%r10110, %r10105, %r5166;
	shr.s32 	%r10111, %r10105, 31;
	xor.b32  	%r10112, %r10111, %r10105;
	xor.b32  	%r10113, %r10111, %r10106;
	cvt.u64.u32 	%rd5407, %r10112;
	shl.b64 	%rd5408, %rd5407, 32;
	cvt.u64.u32 	%rd5409, %r10113;
	or.b64  	%rd5410, %rd5408, %rd5409;
	cvt.rn.f64.s64 	%fd560, %rd5410;
	mul.f64 	%fd561, %fd560, 0d3BF921FB54442D19;
	cvt.rn.f32.f64 	%f5322, %fd561;
	neg.f32 	%f5323, %f5322;
	setp.lt.s32 	%p1447, %r10110, 0;
	selp.f32 	%f11864, %f5323, %f5322, %p1447;
	bra.uni 	$L__BB0_3498;
$L__BB0_3497:
	mov.f32 	%f5324, 0f00000000;
	mul.rn.f32 	%f11864, %f1645, %f5324;
	mov.b32 	%r21376, 0;
$L__BB0_3498:
	setp.ltu.f32 	%p1448, %f1647, 0f47CE4780;
	add.s32 	%r10115, %r21376, 1;
	mul.rn.f32 	%f5326, %f11864, %f11864;
	and.b32  	%r10116, %r21376, 1;
	setp.eq.b32 	%p1449, %r10116, 1;
	selp.f32 	%f5327, %f11864, 0f3F800000, %p1449;
	fma.rn.f32 	%f5328, %f5326, %f5327, 0f00000000;
	fma.rn.f32 	%f5329, %f5326, 0f37CBAC00, 0fBAB607ED;
	selp.f32 	%f5330, 0fB94D4153, %f5329, %p1449;
	selp.f32 	%f5331, 0f3C0885E4, 0f3D2AAABB, %p1449;
	fma.rn.f32 	%f5332, %f5330, %f5326, %f5331;
	selp.f32 	%f5333, 0fBE2AAAA8, 0fBEFFFFFF, %p1449;
	fma.rn.f32 	%f5334, %f5332, %f5326, %f5333;
	fma.rn.f32 	%f5335, %f5334, %f5328, %f5327;
	and.b32  	%r10117, %r10115, 2;
	setp.eq.s32 	%p1450, %r10117, 0;
	mov.f32 	%f5336, 0f00000000;
	sub.f32 	%f5337, %f5336, %f5335;
	selp.f32 	%f5325, %f5335, %f5337, %p1450;
	// begin inline asm
	{  cvt.rn.f16.f32 %rs1980, %f5325;}

	// end inline asm
	@%p1448 bra 	$L__BB0_3506;
	setp.eq.f32 	%p1451, %f1647, 0f7F800000;
	@%p1451 bra 	$L__BB0_3505;
	mov.b32 	%r5179, %f1645;
	shl.b32 	%r10119, %r5179, 8;
	or.b32  	%r5180, %r10119, -2147483648;
	mov.b64 	%rd10362, 0;
	mov.b32 	%r21377, 0;
	mov.u64 	%rd10360, __cudart_i2opi_f;
	mov.u64 	%rd10361, %rd3;
$L__BB0_3501:
	.pragma "nounroll";
	ld.global.nc.u32 	%r10120, [%rd10360];
	mad.wide.u32 	%rd5413, %r10120, %r5180, %rd10362;
	shr.u64 	%rd10362, %rd5413, 32;
	st.local.u32 	[%rd10361], %rd5413;
	add.s32 	%r21377, %r21377, 1;
	add.s64 	%rd10361, %rd10361, 4;
	add.s64 	%rd10360, %rd10360, 4;
	setp.ne.s32 	%p1452, %r21377, 6;
	@%p1452 bra 	$L__BB0_3501;
	shr.u32 	%r10121, %r5179, 23;
	st.local.u32 	[%rd3+24], %rd10362;
	and.b32  	%r5183, %r10121, 31;
	and.b32  	%r10122, %r10121, 224;
	add.s32 	%r10123, %r10122, -128;
	shr.u32 	%r10124, %r10123, 5;
	mul.wide.u32 	%rd5414, %r10124, 4;
	sub.s64 	%rd2898, %rd3, %rd5414;
	ld.local.u32 	%r21378, [%rd2898+24];
	ld.local.u32 	%r21379, [%rd2898+20];
	setp.eq.s32 	%p1453, %r5183, 0;
	@%p1453 bra 	$L__BB0_3504;
	shf.l.wrap.b32 	%r21378, %r21379, %r21378, %r5183;
	ld.local.u32 	%r10125, [%rd2898+16];
	shf.l.wrap.b32 	%r21379, %r10125, %r21379, %r5183;
$L__BB0_3504:
	shr.u32 	%r10126, %r21378, 30;
	shf.l.wrap.b32 	%r10127, %r21379, %r21378, 2;
	shl.b32 	%r10128, %r21379, 2;
	shr.u32 	%r10129, %r10127, 31;
	add.s32 	%r10130, %r10129, %r10126;
	neg.s32 	%r10131, %r10130;
	setp.lt.s32 	%p1454, %r5179, 0;
	selp.b32 	%r21380, %r10131, %r10130, %p1454;
	xor.b32  	%r10132, %r10127, %r5179;
	shr.s32 	%r10133, %r10127, 31;
	xor.b32  	%r10134, %r10133, %r10127;
	xor.b32  	%r10135, %r10133, %r10128;
	cvt.u64.u32 	%rd5415, %r10134;
	shl.b64 	%rd5416, %rd5415, 32;
	cvt.u64.u32 	%rd5417, %r10135;
	or.b64  	%rd5418, %rd5416, %rd5417;
	cvt.rn.f64.s64 	%fd562, %rd5418;
	mul.f64 	%fd563, %fd562, 0d3BF921FB54442D19;
	cvt.rn.f32.f64 	%f5338, %fd563;
	neg.f32 	%f5339, %f5338;
	setp.lt.s32 	%p1455, %r10132, 0;
	selp.f32 	%f11865, %f5339, %f5338, %p1455;
	bra.uni 	$L__BB0_3506;
$L__BB0_3505:
	mov.f32 	%f5340, 0f00000000;
	mul.rn.f32 	%f11865, %f1645, %f5340;
	mov.b32 	%r21380, 0;
$L__BB0_3506:
	mul.rn.f32 	%f5342, %f11865, %f11865;
	and.b32  	%r10137, %r21380, 1;
	setp.eq.b32 	%p1456, %r10137, 1;
	selp.f32 	%f5343, 0f3F800000, %f11865, %p1456;
	fma.rn.f32 	%f5344, %f5342, %f5343, 0f00000000;
	fma.rn.f32 	%f5345, %f5342, 0f37CBAC00, 0fBAB607ED;
	selp.f32 	%f5346, %f5345, 0fB94D4153, %p1456;
	selp.f32 	%f5347, 0f3D2AAABB, 0f3C0885E4, %p1456;
	fma.rn.f32 	%f5348, %f5346, %f5342, %f5347;
	selp.f32 	%f5349, 0fBEFFFFFF, 0fBE2AAAA8, %p1456;
	fma.rn.f32 	%f5350, %f5348, %f5342, %f5349;
	fma.rn.f32 	%f5351, %f5350, %f5344, %f5343;
	and.b32  	%r10138, %r21380, 2;
	setp.eq.s32 	%p1457, %r10138, 0;
	mov.f32 	%f5352, 0f00000000;
	sub.f32 	%f5353, %f5352, %f5351;
	selp.f32 	%f5354, %f5351, %f5353, %p1457;
	neg.f32 	%f5341, %f5354;
	// begin inline asm
	{  cvt.rn.f16.f32 %rs1981, %f5341;}

	// end inline asm
	add.s64 	%rd5423, %rd5248, %rd1622;
	add.s64 	%rd5424, %rd5423, %rd1622;
	add.s64 	%rd5425, %rd5424, %rd1622;
	add.s64 	%rd5426, %rd5425, %rd1622;
	add.s64 	%rd5427, %rd5426, %rd1622;
	add.s64 	%rd5428, %rd5427, %rd1622;
	ld.global.u16 	%rs1989, [%rd5428+160];
	add.s64 	%rd5429, %rd1607, %rd1622;
	add.s64 	%rd5430, %rd5429, %rd1622;
	add.s64 	%rd5431, %rd5430, %rd1622;
	add.s64 	%rd5432, %rd5431, %rd1622;
	add.s64 	%rd5433, %rd5432, %rd1622;
	add.s64 	%rd5434, %rd5433, %rd1622;
	add.s64 	%rd5435, %rd5434, %rd1622;
	add.s64 	%rd5436, %rd5435, %rd1622;
	add.s64 	%rd5437, %rd5436, %rd1622;
	add.s64 	%rd5438, %rd5437, %rd1622;
	ld.global.u16 	%rs1983, [%rd5438+160];
	// begin inline asm
	{mul.f16 %rs1982,%rs1983,%rs1981;
}
	// end inline asm
	// begin inline asm
	{mul.f16 %rs1985,%rs269,%rs1982;
}
	// end inline asm
	// begin inline asm
	{fma.rn.f16 %rs1988,%rs1989,%rs1980,%rs1985;
}
	// end inline asm
	st.shared.u16 	[%r2761+2880], %rs1988;
	// begin inline asm
	{mul.f16 %rs1992,%rs1983,%rs1980;
}
	// end inline asm
	// begin inline asm
	{fma.rn.f16 %rs1995,%rs1989,%rs1981,%rs1992;
}
	// end inline asm
	st.shared.u16 	[%r2761+11072], %rs1995;
	mul.f64 	%fd564, %fd8, 0d4051475CC9EEDF00;
	div.rn.f64 	%fd565, %fd564, %fd2;
	cvt.rn.f32.f64 	%f1654, %fd565;
	mul.f32 	%f5355, %f1654, 0f3F22F983;
	cvt.rni.s32.f32 	%r21388, %f5355;
	cvt.rn.f32.s32 	%f5356, %r21388;
	fma.rn.f32 	%f5357, %f5356, 0fBFC90FDA, %f1654;
	fma.rn.f32 	%f5358, %f5356, 0fB3A22168, %f5357;
	fma.rn.f32 	%f11867, %f5356, 0fA7C234C5, %f5358;
	abs.f32 	%f1656, %f1654;
	setp.ltu.f32 	%p1458, %f1656, 0f47CE4780;
	mov.u32 	%r21384, %r21388;
	mov.f32 	%f11866, %f11867;
	@%p1458 bra 	$L__BB0_3514;
	setp.eq.f32 	%p1459, %f1656, 0f7F800000;
	@%p1459 bra 	$L__BB0_3513;
	mov.b32 	%r5193, %f1654;
	shl.b32 	%r10140, %r5193, 8;
	or.b32  	%r5194, %r10140, -2147483648;
	mov.b64 	%rd10365, 0;
	mov.b32 	%r21381, 0;
	mov.u64 	%rd10363, __cudart_i2opi_f;
	mov.u64 	%rd10364, %rd4;
$L__BB0_3509:
	.pragma "nounroll";
	ld.global.nc.u32 	%r10141, [%rd10363];
	mad.wide.u32 	%rd5441, %r10141, %r5194, %rd10365;
	shr.u64 	%rd10365, %rd5441, 32;
	st.local.u32 	[%rd10364], %rd5441;
	add.s32 	%r21381, %r21381, 1;
	add.s64 	%rd10364, %rd10364, 4;
	add.s64 	%rd10363, %rd10363, 4;
	setp.ne.s32 	%p1460, %r21381, 6;
	@%p1460 bra 	$L__BB0_3509;
	shr.u32 	%r10142, %r5193, 23;
	st.local.u32 	[%rd4+24], %rd10365;
	and.b32  	%r5197, %r10142, 31;
	and.b32  	%r10143, %r10142, 224;
	add.s32 	%r10144, %r10143, -128;
	shr.u32 	%r10145, %r10144, 5;
	mul.wide.u32 	%rd5442, %r10145, 4;
	sub.s64 	%rd2905, %rd4, %rd5442;
	ld.local.u32 	%r21382, [%rd2905+24];
	ld.local.u32 	%r21383, [%rd2905+20];
	setp.eq.s32 	%p1461, %r5197, 0;
	@%p1461 bra 	$L__BB0_3512;
	shf.l.wrap.b32 	%r21382, %r21383, %r21382, %r5197;
	ld.local.u32 	%r10146, [%rd2905+16];
	shf.l.wrap.b32 	%r21383, %r10146, %r21383, %r5197;
$L__BB0_3512:
	shr.u32 	%r10147, %r21382, 30;
	shf.l.wrap.b32 	%r10148, %r21383, %r21382, 2;
	shl.b32 	%r10149, %r21383, 2;
	shr.u32 	%r10150, %r10148, 31;
	add.s32 	%r10151, %r10150, %r10147;
	neg.s32 	%r10152, %r10151;
	setp.lt.s32 	%p1462, %r5193, 0;
	selp.b32 	%r21384, %r10152, %r10151, %p1462;
	xor.b32  	%r10153, %r10148, %r5193;
	shr.s32 	%r10154, %r10148, 31;
	xor.b32  	%r10155, %r10154, %r10148;
	xor.b32  	%r10156, %r10154, %r10149;
	cvt.u64.u32 	%rd5443, %r10155;
	shl.b64 	%rd5444, %rd5443, 32;
	cvt.u64.u32 	%rd5445, %r10156;
	or.b64  	%rd5446, %rd5444, %rd5445;
	cvt.rn.f64.s64 	%fd566, %rd5446;
	mul.f64 	%fd567, %fd566, 0d3BF921FB54442D19;
	cvt.rn.f32.f64 	%f5359, %fd567;
	neg.f32 	%f5360, %f5359;
	setp.lt.s32 	%p1463, %r10153, 0;
	selp.f32 	%f11866, %f5360, %f5359, %p1463;
	bra.uni 	$L__BB0_3514;
$L__BB0_3513:
	mov.f32 	%f5361, 0f00000000;
	mul.rn.f32 	%f11866, %f1654, %f5361;
	mov.b32 	%r21384, 0;
$L__BB0_3514:
	setp.ltu.f32 	%p1464, %f1656, 0f47CE4780;
	add.s32 	%r10158, %r21384, 1;
	mul.rn.f32 	%f5363, %f11866, %f11866;
	and.b32  	%r10159, %r21384, 1;
	setp.eq.b32 	%p1465, %r10159, 1;
	selp.f32 	%f5364, %f11866, 0f3F800000, %p1465;
	fma.rn.f32 	%f5365, %f5363, %f5364, 0f00000000;
	fma.rn.f32 	%f5366, %f5363, 0f37CBAC00, 0fBAB607ED;
	selp.f32 	%f5367, 0fB94D4153, %f5366, %p1465;
	selp.f32 	%f5368, 0f3C0885E4, 0f3D2AAABB, %p1465;
	fma.rn.f32 	%f5369, %f5367, %f5363, %f5368;
	selp.f32 	%f5370, 0fBE2AAAA8, 0fBEFFFFFF, %p1465;
	fma.rn.f32 	%f5371, %f5369, %f5363, %f5370;
	fma.rn.f32 	%f5372, %f5371, %f5365, %f5364;
	and.b32  	%r10160, %r10158, 2;
	setp.eq.s32 	%p1466, %r10160, 0;
	mov.f32 	%f5373, 0f00000000;
	sub.f32 	%f5374, %f5373, %f5372;
	selp.f32 	%f5362, %f5372, %f5374, %p1466;
	// begin inline asm
	{  cvt.rn.f16.f32 %rs1999, %f5362;}

	// end inline asm
	@%p1464 bra 	$L__BB0_3522;
	setp.eq.f32 	%p1467, %f1656, 0f7F800000;
	@%p1467 bra 	$L__BB0_3521;
	mov.b32 	%r5206, %f1654;
	shl.b32 	%r10162, %r5206, 8;
	or.b32  	%r5207, %r10162, -2147483648;
	mov.b64 	%rd10368, 0;
	mov.b32 	%r21385, 0;
	mov.u64 	%rd10366, __cudart_i2opi_f;
	mov.u64 	%rd10367, %rd3;
$L__BB0_3517:
	.pragma "nounroll";
	ld.global.nc.u32 	%r10163, [%rd10366];
	mad.wide.u32 	%rd5449, %r10163, %r5207, %rd10368;
	shr.u64 	%rd10368, %rd5449, 32;
	st.local.u32 	[%rd10367], %rd5449;
	add.s32 	%r21385, %r21385, 1;
	add.s64 	%rd10367, %rd10367, 4;
	add.s64 	%rd10366, %rd10366, 4;
	setp.ne.s32 	%p1468, %r21385, 6;
	@%p1468 bra 	$L__BB0_3517;
	shr.u32 	%r10164, %r5206, 23;
	st.local.u32 	[%rd3+24], %rd10368;
	and.b32  	%r5210, %r10164, 31;
	and.b32  	%r10165, %r10164, 224;
	add.s32 	%r10166, %r10165, -128;
	shr.u32 	%r10167, %r10166, 5;
	mul.wide.u32 	%rd5450, %r10167, 4;
	sub.s64 	%rd2912, %rd3, %rd5450;
	ld.local.u32 	%r21386, [%rd2912+24];
	ld.local.u32 	%r21387, [%rd2912+20];
	setp.eq.s32 	%p1469, %r5210, 0;
	@%p1469 bra 	$L__BB0_3520;
	shf.l.wrap.b32 	%r21386, %r21387, %r21386, %r5210;
	ld.local.u32 	%r10168, [%rd2912+16];
	shf.l.wrap.b32 	%r21387, %r10168, %r21387, %r5210;
$L__BB0_3520:
	shr.u32 	%r10169, %r21386, 30;
	shf.l.wrap.b32 	%r10170, %r21387, %r21386, 2;
	shl.b32 	%r10171, %r21387, 2;
	shr.u32 	%r10172, %r10170, 31;
	add.s32 	%r10173, %r10172, %r10169;
	neg.s32 	%r10174, %r10173;
	setp.lt.s32 	%p1470, %r5206, 0;
	selp.b32 	%r21388, %r10174, %r10173, %p1470;
	xor.b32  	%r10175, %r10170, %r5206;
	shr.s32 	%r10176, %r10170, 31;
	xor.b32  	%r10177, %r10176, %r10170;
	xor.b32  	%r10178, %r10176, %r10171;
	cvt.u64.u32 	%rd5451, %r10177;
	shl.b64 	%rd5452, %rd5451, 32;
	cvt.u64.u32 	%rd5453, %r10178;
	or.b64  	%rd5454, %rd5452, %rd5453;
	cvt.rn.f64.s64 	%fd568, %rd5454;
	mul.f64 	%fd569, %fd568, 0d3BF921FB54442D19;
	cvt.rn.f32.f64 	%f5375, %fd569;
	neg.f32 	%f5376, %f5375;
	setp.lt.s32 	%p1471, %r10175, 0;
	selp.f32 	%f11867, %f5376, %f5375, %p1471;
	bra.uni 	$L__BB0_3522;
$L__BB0_3521:
	mov.f32 	%f5377, 0f00000000;
	mul.rn.f32 	%f11867, %f1654, %f5377;
	mov.b32 	%r21388, 0;
$L__BB0_3522:
	mul.rn.f32 	%f5379, %f11867, %f11867;
	and.b32  	%r10180, %r21388, 1;
	setp.eq.b32 	%p1472, %r10180, 1;
	selp.f32 	%f5380, 0f3F800000, %f11867, %p1472;
	fma.rn.f32 	%f5381, %f5379, %f5380, 0f00000000;
	fma.rn.f32 	%f5382, %f5379, 0f37CBAC00, 0fBAB607ED;
	selp.f32 	%f5383, %f5382, 0fB94D4153, %p1472;
	selp.f32 	%f5384, 0f3D2AAABB, 0f3C0885E4, %p1472;
	fma.rn.f32 	%f5385, %f5383, %f5379, %f5384;
	selp.f32 	%f5386, 0fBEFFFFFF, 0fBE2AAAA8, %p1472;
	fma.rn.f32 	%f5387, %f5385, %f5379, %f5386;
	fma.rn.f32 	%f5388, %f5387, %f5381, %f5380;
	and.b32  	%r10181, %r21388, 2;
	setp.eq.s32 	%p1473, %r10181, 0;
	mov.f32 	%f5389, 0f00000000;
	sub.f32 	%f5390, %f5389, %f5388;
	selp.f32 	%f5391, %f5388, %f5390, %p1473;
	neg.f32 	%f5378, %f5391;
	// begin inline asm
	{  cvt.rn.f16.f32 %rs2000, %f5378;}

	// end inline asm
	ld.global.u16 	%rs2008, [%rd1783+160];
	ld.global.u16 	%rs2002, [%rd1784+160];
	// begin inline asm
	{mul.f16 %rs2001,%rs2002,%rs2000;
}
	// end inline asm
	// begin inline asm
	{mul.f16 %rs2004,%rs269,%rs2001;
}
	// end inline asm
	// begin inline asm
	{fma.rn.f16 %rs2007,%rs2008,%rs1999,%rs2004;
}
	// end inline asm
	st.shared.u16 	[%r2761+2912], %rs2007;
	// begin inline asm
	{mul.f16 %rs2011,%rs2002,%rs1999;
}
	// end inline asm
	// begin inline asm
	{fma.rn.f16 %rs2014,%rs2008,%rs2000,%rs2011;
}
	// end inline asm
	st.shared.u16 	[%r2761+11104], %rs2014;
	mul.f64 	%fd570, %fd8, 0d4052D97C7F3321D2;
	div.rn.f64 	%fd571, %fd570, %fd2;
	cvt.rn.f32.f64 	%f1663, %fd571;
	mul.f32 	%f5392, %f1663, 0f3F22F983;
	cvt.rni.s32.f32 	%r21396, %f5392;
	cvt.rn.f32.s32 	%f5393, %r21396;
	fma.rn.f32 	%f5394, %f5393, 0fBFC90FDA, %f1663;
	fma.rn.f32 	%f5395, %f5393, 0fB3A22168, %f5394;
	fma.rn.f32 	%f11869, %f5393, 0fA7C234C5, %f5395;
	abs.f32 	%f1665, %f1663;
	setp.ltu.f32 	%p1474, %f1665, 0f47CE4780;
	mov.u32 	%r21392, %r21396;
	mov.f32 	%f11868, %f11869;
	@%p1474 bra 	$L__BB0_3530;
	setp.eq.f32 	%p1475, %f1665, 0f7F800000;
	@%p1475 bra 	$L__BB0_3529;
	mov.b32 	%r5220, %f1663;
	shl.b32 	%r10183, %r5220, 8;
	or.b32  	%r5221, %r10183, -2147483648;
	mov.b64 	%rd10371, 0;
	mov.b32 	%r21389, 0;
	mov.u64 	%rd10369, __cudart_i2opi_f;
	mov.u64 	%rd10370, %rd4;
$L__BB0_3525:
	.pragma "nounroll";
	ld.global.nc.u32 	%r10184, [%rd10369];
	mad.wide.u32 	%rd5457, %r10184, %r5221, %rd10371;
	shr.u64 	%rd10371, %rd5457, 32;
	st.local.u32 	[%rd10370], %rd5457;
	add.s32 	%r21389, %r21389, 1;
	add.s64 	%rd10370, %rd10370, 4;
	add.s64 	%rd10369, %rd10369, 4;
	setp.ne.s32 	%p1476, %r21389, 6;
	@%p1476 bra 	$L__BB0_3525;
	shr.u32 	%r10185, %r5220, 23;
	st.local.u32 	[%rd4+24], %rd10371;
	and.b32  	%r5224, %r10185, 31;
	and.b32  	%r10186, %r10185, 224;
	add.s32 	%r10187, %r10186, -128;
	shr.u32 	%r10188, %r10187, 5;
	mul.wide.u32 	%rd5458, %r10188, 4;
	sub.s64 	%rd2919, %rd4, %rd5458;
	ld.local.u32 	%r21390, [%rd2919+24];
	ld.local.u32 	%r21391, [%rd2919+20];
	setp.eq.s32 	%p1477, %r5224, 0;
	@%p1477 bra 	$L__BB0_3528;
	shf.l.wrap.b32 	%r21390, %r21391, %r21390, %r5224;
	ld.local.u32 	%r10189, [%rd2919+16];
	shf.l.wrap.b32 	%r21391, %r10189, %r21391, %r5224;
$L__BB0_3528:
	shr.u32 	%r10190, %r21390, 30;
	shf.l.wrap.b32 	%r10191, %r21391, %r21390, 2;
	shl.b32 	%r10192, %r21391, 2;
	shr.u32 	%r10193, %r10191, 31;
	add.s32 	%r10194, %r10193, %r10190;
	neg.s32 	%r10195, %r10194;
	setp.lt.s32 	%p1478, %r5220, 0;
	selp.b32 	%r21392, %r10195, %r10194, %p1478;
	xor.b32  	%r10196, %r10191, %r5220;
	shr.s32 	%r10197, %r10191, 31;
	xor.b32  	%r10198, %r10197, %r10191;
	xor.b32  	%r10199, %r10197, %r10192;
	cvt.u64.u32 	%rd5459, %r10198;
	shl.b64 	%rd5460, %rd5459, 32;
	cvt.u64.u32 	%rd5461, %r10199;
	or.b64  	%rd5462, %rd5460, %rd5461;
	cvt.rn.f64.s64 	%fd572, %rd5462;
	mul.f64 	%fd573, %fd572, 0d3BF921FB54442D19;
	cvt.rn.f32.f64 	%f5396, %fd573;
	neg.f32 	%f5397, %f5396;
	setp.lt.s32 	%p1479, %r10196, 0;
	selp.f32 	%f11868, %f5397, %f5396, %p1479;
	bra.uni 	$L__BB0_3530;
$L__BB0_3529:
	mov.f32 	%f5398, 0f00000000;
	mul.rn.f32 	%f11868, %f1663, %f5398;
	mov.b32 	%r21392, 0;
$L__BB0_3530:
	setp.ltu.f32 	%p1480, %f1665, 0f47CE4780;
	add.s32 	%r10201, %r21392, 1;
	mul.rn.f32 	%f5400, %f11868, %f11868;
	and.b32  	%r10202, %r21392, 1;
	setp.eq.b32 	%p1481, %r10202, 1;
	selp.f32 	%f5401, %f11868, 0f3F800000, %p1481;
	fma.rn.f32 	%f5402, %f5400, %f5401, 0f00000000;
	fma.rn.f32 	%f5403, %f5400, 0f37CBAC00, 0fBAB607ED;
	selp.f32 	%f5404, 0fB94D4153, %f5403, %p1481;
	selp.f32 	%f5405, 0f3C0885E4, 0f3D2AAABB, %p1481;
	fma.rn.f32 	%f5406, %f5404, %f5400, %f5405;
	selp.f32 	%f5407, 0fBE2AAAA8, 0fBEFFFFFF, %p1481;
	fma.rn.f32 	%f5408, %f5406, %f5400, %f5407;
	fma.rn.f32 	%f5409, %f5408, %f5402, %f5401;
	and.b32  	%r10203, %r10201, 2;
	setp.eq.s32 	%p1482, %r10203, 0;
	mov.f32 	%f5410, 0f00000000;
	sub.f32 	%f5411, %f5410, %f5409;
	selp.f32 	%f5399, %f5409, %f5411, %p1482;
	// begin inline asm
	{  cvt.rn.f16.f32 %rs2018, %f5399;}

	// end inline asm
	@%p1480 bra 	$L__BB0_3538;
	setp.eq.f32 	%p1483, %f1665, 0f7F800000;
	@%p1483 bra 	$L__BB0_3537;
	mov.b32 	%r5233, %f1663;
	shl.b32 	%r10205, %r5233, 8;
	or.b32  	%r5234, %r10205, -2147483648;
	mov.b64 	%rd10374, 0;
	mov.b32 	%r21393, 0;
	mov.u64 	%rd10372, __cudart_i2opi_f;
	mov.u64 	%rd10373, %rd3;
$L__BB0_3533:
	.pragma "nounroll";
	ld.global.nc.u32 	%r10206, [%rd10372];
	mad.wide.u32 	%rd5465, %r10206, %r5234, %rd10374;
	shr.u64 	%rd10374, %rd5465, 32;
	st.local.u32 	[%rd10373], %rd5465;
	add.s32 	%r21393, %r21393, 1;
	add.s64 	%rd10373, %rd10373, 4;
	add.s64 	%rd10372, %rd10372, 4;
	setp.ne.s32 	%p1484, %r21393, 6;
	@%p1484 bra 	$L__BB0_3533;
	shr.u32 	%r10207, %r5233, 23;
	st.local.u32 	[%rd3+24], %rd10374;
	and.b32  	%r5237, %r10207, 31;
	and.b32  	%r10208, %r10207, 224;
	add.s32 	%r10209, %r10208, -128;
	shr.u32 	%r10210, %r10209, 5;
	mul.wide.u32 	%rd5466, %r10210, 4;
	sub.s64 	%rd2926, %rd3, %rd5466;
	ld.local.u32 	%r21394, [%rd2926+24];
	ld.local.u32 	%r21395, [%rd2926+20];
	setp.eq.s32 	%p1485, %r5237, 0;
	@%p1485 bra 	$L__BB0_3536;
	shf.l.wrap.b32 	%r21394, %r21395, %r21394, %r5237;
	ld.local.u32 	%r10211, [%rd2926+16];
	shf.l.wrap.b32 	%r21395, %r10211, %r21395, %r5237;
$L__BB0_3536:
	shr.u32 	%r10212, %r21394, 30;
	shf.l.wrap.b32 	%r10213, %r21395, %r21394, 2;
	shl.b32 	%r10214, %r21395, 2;
	shr.u32 	%r10215, %r10213, 31;
	add.s32 	%r10216, %r10215, %r10212;
	neg.s32 	%r10217, %r10216;
	setp.lt.s32 	%p1486, %r5233, 0;
	selp.b32 	%r21396, %r10217, %r10216, %p1486;
	xor.b32  	%r10218, %r10213, %r5233;
	shr.s32 	%r10219, %r10213, 31;
	xor.b32  	%r10220, %r10219, %r10213;
	xor.b32  	%r10221, %r10219, %r10214;
	cvt.u64.u32 	%rd5467, %r10220;
	shl.b64 	%rd5468, %rd5467, 32;
	cvt.u64.u32 	%rd5469, %r10221;
	or.b64  	%rd5470, %rd5468, %rd5469;
	cvt.rn.f64.s64 	%fd574, %rd5470;
	mul.f64 	%fd575, %fd574, 0d3BF921FB54442D19;
	cvt.rn.f32.f64 	%f5412, %fd575;
	neg.f32 	%f5413, %f5412;
	setp.lt.s32 	%p1487, %r10218, 0;
	selp.f32 	%f11869, %f5413, %f5412, %p1487;
	bra.uni 	$L__BB0_3538;
$L__BB0_3537:
	mov.f32 	%f5414, 0f00000000;
	mul.rn.f32 	%f11869, %f1663, %f5414;
	mov.b32 	%r21396, 0;
$L__BB0_3538:
	mul.rn.f32 	%f5416, %f11869, %f11869;
	and.b32  	%r10223, %r21396, 1;
	setp.eq.b32 	%p1488, %r10223, 1;
	selp.f32 	%f5417, 0f3F800000, %f11869, %p1488;
	fma.rn.f32 	%f5418, %f5416, %f5417, 0f00000000;
	fma.rn.f32 	%f5419, %f5416, 0f37CBAC00, 0fBAB607ED;
	selp.f32 	%f5420, %f5419, 0fB94D4153, %p1488;
	selp.f32 	%f5421, 0f3D2AAABB, 0f3C0885E4, %p1488;
	fma.rn.f32 	%f5422, %f5420, %f5416, %f5421;
	selp.f32 	%f5423, 0fBEFFFFFF, 0fBE2AAAA8, %p1488;
	fma.rn.f32 	%f5424, %f5422, %f5416, %f5423;
	fma.rn.f32 	%f5425, %f5424, %f5418, %f5417;
	and.b32  	%r10224, %r21396, 2;
	setp.eq.s32 	%p1489, %r10224, 0;
	mov.f32 	%f5426, 0f00000000;
	sub.f32 	%f5427, %f5426, %f5425;
	selp.f32 	%f5428, %f5425, %f5427, %p1489;
	neg.f32 	%f5415, %f5428;
	// begin inline asm
	{  cvt.rn.f16.f32 %rs2019, %f5415;}

	// end inline asm
	ld.global.u16 	%rs2027, [%rd1799+160];
	ld.global.u16 	%rs2021, [%rd1800+160];
	// begin inline asm
	{mul.f16 %rs2020,%rs2021,%rs2019;
}
	// end inline asm
	// begin inline asm
	{mul.f16 %rs2023,%rs269,%rs2020;
}
	// end inline asm
	// begin inline asm
	{fma.rn.f16 %rs2026,%rs2027,%rs2018,%rs2023;
}
	// end inline asm
	st.shared.u16 	[%r2761+2944], %rs2026;
	// begin inline asm
	{mul.f16 %rs2030,%rs2021,%rs2018;
}
	// end inline asm
	// begin inline asm
	{fma.rn.f16 %rs2033,%rs2027,%rs2019,%rs2030;
}
	// end inline asm
	st.shared.u16 	[%r2761+11136], %rs2033;
	mul.f64 	%fd576, %fd8, 0d40546B9C347764A4;
	div.rn.f64 	%fd577, %fd576, %fd2;
	cvt.rn.f32.f64 	%f1672, %fd577;
	mul.f32 	%f5429, %f1672, 0f3F22F983;
	cvt.rni.s32.f32 	%r21404, %f5429;
	cvt.rn.f32.s32 	%f5430, %r21404;
	fma.rn.f32 	%f5431, %f5430, 0fBFC90FDA, %f1672;
	fma.rn.f32 	%f5432, %f5430, 0fB3A22168, %f5431;
	fma.rn.f32 	%f11871, %f5430, 0fA7C234C5, %f5432;
	abs.f32 	%f1674, %f1672;
	setp.ltu.f32 	%p1490, %f1674, 0f47CE4780;
	mov.u32 	%r21400, %r21404;
	mov.f32 	%f11870, %f11871;
	@%p1490 bra 	$L__BB0_3546;
	setp.eq.f32 	%p1491, %f1674, 0f7F800000;
	@%p1491 bra 	$L__BB0_3545;
	mov.b32 	%r5247, %f1672;
	shl.b32 	%r10226, %r5247, 8;
	or.b32  	%r5248, %r10226, -2147483648;
	mov.b64 	%rd10377, 0;
	mov.b32 	%r21397, 0;
	mov.u64 	%rd10375, __cudart_i2opi_f;
	mov.u64 	%rd10376, %rd4;
$L__BB0_3541:
	.pragma "nounroll";
	ld.global.nc.u32 	%r10227, [%rd10375];
	mad.wide.u32 	%rd5473, %r10227, %r5248, %rd10377;
	shr.u64 	%rd10377, %rd5473, 32;
	st.local.u32 	[%rd10376], %rd5473;
	add.s32 	%r21397, %r21397, 1;
	add.s64 	%rd10376, %rd10376, 4;
	add.s64 	%rd10375, %rd10375, 4;
	setp.ne.s32 	%p1492, %r21397, 6;
	@%p1492 bra 	$L__BB0_3541;
	shr.u32 	%r10228, %r5247, 23;
	st.local.u32 	[%rd4+24], %rd10377;
	and.b32  	%r5251, %r10228, 31;
	and.b32  	%r10229, %r10228, 224;
	add.s32 	%r10230, %r10229, -128;
	shr.u32 	%r10231, %r10230, 5;
	mul.wide.u32 	%rd5474, %r10231, 4;
	sub.s64 	%rd2933, %rd4, %rd5474;
	ld.local.u32 	%r21398, [%rd2933+24];
	ld.local.u32 	%r21399, [%rd2933+20];
	setp.eq.s32 	%p1493, %r5251, 0;
	@%p1493 bra 	$L__BB0_3544;
	shf.l.wrap.b32 	%r21398, %r21399, %r21398, %r5251;
	ld.local.u32 	%r10232, [%rd2933+16];
	shf.l.wrap.b32 	%r21399, %r10232, %r21399, %r5251;
$L__BB0_3544:
	shr.u32 	%r10233, %r21398, 30;
	shf.l.wrap.b32 	%r10234, %r21399, %r21398, 2;
	shl.b32 	%r10235, %r21399, 2;
	shr.u32 	%r10236, %r10234, 31;
	add.s32 	%r10237, %r10236, %r10233;
	neg.s32 	%r10238, %r10237;
	setp.lt.s32 	%p1494, %r5247, 0;
	selp.b32 	%r21400, %r10238, %r10237, %p1494;
	xor.b32  	%r10239, %r10234, %r5247;
	shr.s32 	%r10240, %r10234, 31;
	xor.b32  	%r10241, %r10240, %r10234;
	xor.b32  	%r10242, %r10240, %r10235;
	cvt.u64.u32 	%rd5475, %r10241;
	shl.b64 	%rd5476, %rd5475, 32;
	cvt.u64.u32 	%rd5477, %r10242;
	or.b64  	%rd5478, %rd5476, %rd5477;
	cvt.rn.f64.s64 	%fd578, %rd5478;
	mul.f64 	%fd579, %fd578, 0d3BF921FB54442D19;
	cvt.rn.f32.f64 	%f5433, %fd579;
	neg.f32 	%f5434, %f5433;
	setp.lt.s32 	%p1495, %r10239, 0;
	selp.f32 	%f11870, %f5434, %f5433, %p1495;
	bra.uni 	$L__BB0_3546;
$L__BB0_3545:
	mov.f32 	%f5435, 0f00000000;
	mul.rn.f32 	%f11870, %f1672, %f5435;
	mov.b32 	%r21400, 0;
$L__BB0_3546:
	setp.ltu.f32 	%p1496, %f1674, 0f47CE4780;
	add.s32 	%r10244, %r21400, 1;
	mul.rn.f32 	%f5437, %f11870, %f11870;
	and.b32  	%r10245, %r21400, 1;
	setp.eq.b32 	%p1497, %r10245, 1;
	selp.f32 	%f5438, %f11870, 0f3F800000, %p1497;
	fma.rn.f32 	%f5439, %f5437, %f5438, 0f00000000;
	fma.rn.f32 	%f5440, %f5437, 0f37CBAC00, 0fBAB607ED;
	selp.f32 	%f5441, 0fB94D4153, %f5440, %p1497;
	selp.f32 	%f5442, 0f3C0885E4, 0f3D2AAABB, %p1497;
	fma.rn.f32 	%f5443, %f5441, %f5437, %f5442;
	selp.f32 	%f5444, 0fBE2AAAA8, 0fBEFFFFFF, %p1497;
	fma.rn.f32 	%f5445, %f5443, %f5437, %f5444;
	fma.rn.f32 	%f5446, %f5445, %f5439, %f5438;
	and.b32  	%r10246, %r10244, 2;
	setp.eq.s32 	%p1498, %r10246, 0;
	mov.f32 	%f5447, 0f00000000;
	sub.f32 	%f5448, %f5447, %f5446;
	selp.f32 	%f5436, %f5446, %f5448, %p1498;
	// begin inline asm
	{  cvt.rn.f16.f32 %rs2037, %f5436;}

	// end inline asm
	@%p1496 bra 	$L__BB0_3554;
	setp.eq.f32 	%p1499, %f1674, 0f7F800000;
	@%p1499 bra 	$L__BB0_3553;
	mov.b32 	%r5260, %f1672;
	shl.b32 	%r10248, %r5260, 8;
	or.b32  	%r5261, %r10248, -2147483648;
	mov.b64 	%rd10380, 0;
	mov.b32 	%r21401, 0;
	mov.u64 	%rd10378, __cudart_i2opi_f;
	mov.u64 	%rd10379, %rd3;
$L__BB0_3549:
	.pragma "nounroll";
	ld.global.nc.u32 	%r10249, [%rd10378];
	mad.wide.u32 	%rd5481, %r10249, %r5261, %rd10380;
	shr.u64 	%rd10380, %rd5481, 32;
	st.local.u32 	[%rd10379], %rd5481;
	add.s32 	%r21401, %r21401, 1;
	add.s64 	%rd10379, %rd10379, 4;
	add.s64 	%rd10378, %rd10378, 4;
	setp.ne.s32 	%p1500, %r21401, 6;
	@%p1500 bra 	$L__BB0_3549;
	shr.u32 	%r10250, %r5260, 23;
	st.local.u32 	[%rd3+24], %rd10380;
	and.b32  	%r5264, %r10250, 31;
	and.b32  	%r10251, %r10250, 224;
	add.s32 	%r10252, %r10251, -128;
	shr.u32 	%r10253, %r10252, 5;
	mul.wide.u32 	%rd5482, %r10253, 4;
	sub.s64 	%rd2940, %rd3, %rd5482;
	ld.local.u32 	%r21402, [%rd2940+24];
	ld.local.u32 	%r21403, [%rd2940+20];
	setp.eq.s32 	%p1501, %r5264, 0;
	@%p1501 bra 	$L__BB0_3552;
	shf.l.wrap.b32 	%r21402, %r21403, %r21402, %r5264;
	ld.local.u32 	%r10254, [%rd2940+16];
	shf.l.wrap.b32 	%r21403, %r10254, %r21403, %r5264;
$L__BB0_3552:
	shr.u32 	%r10255, %r21402, 30;
	shf.l.wrap.b32 	%r10256, %r21403, %r21402, 2;
	shl.b32 	%r10257, %r21403, 2;
	shr.u32 	%r10258, %r10256, 31;
	add.s32 	%r10259, %r10258, %r10255;
	neg.s32 	%r10260, %r10259;
	setp.lt.s32 	%p1502, %r5260, 0;
	selp.b32 	%r21404, %r10260, %r10259, %p1502;
	xor.b32  	%r10261, %r10256, %r5260;
	shr.s32 	%r10262, %r10256, 31;
	xor.b32  	%r10263, %r10262, %r10256;
	xor.b32  	%r10264, %r10262, %r10257;
	cvt.u64.u32 	%rd5483, %r10263;
	shl.b64 	%rd5484, %rd5483, 32;
	cvt.u64.u32 	%rd5485, %r10264;
	or.b64  	%rd5486, %rd5484, %rd5485;
	cvt.rn.f64.s64 	%fd580, %rd5486;
	mul.f64 	%fd581, %fd580, 0d3BF921FB54442D19;
	cvt.rn.f32.f64 	%f5449, %fd581;
	neg.f32 	%f5450, %f5449;
	setp.lt.s32 	%p1503, %r10261, 0;
	selp.f32 	%f11871, %f5450, %f5449, %p1503;
	bra.uni 	$L__BB0_3554;
$L__BB0_3553:
	mov.f32 	%f5451, 0f00000000;
	mul.rn.f32 	%f11871, %f1672, %f5451;
	mov.b32 	%r21404, 0;
$L__BB0_3554:
	mul.rn.f32 	%f5453, %f11871, %f11871;
	and.b32  	%r10266, %r21404, 1;
	setp.eq.b32 	%p1504, %r10266, 1;
	selp.f32 	%f5454, 0f3F800000, %f11871, %p1504;
	fma.rn.f32 	%f5455, %f5453, %f5454, 0f00000000;
	fma.rn.f32 	%f5456, %f5453, 0f37CBAC00, 0fBAB607ED;
	selp.f32 	%f5457, %f5456, 0fB94D4153, %p1504;
	selp.f32 	%f5458, 0f3D2AAABB, 0f3C0885E4, %p1504;
	fma.rn.f32 	%f5459, %f5457, %f5453, %f5458;
	selp.f32 	%f5460, 0fBEFFFFFF, 0fBE2AAAA8, %p1504;
	fma.rn.f32 	%f5461, %f5459, %f5453, %f5460;
	fma.rn.f32 	%f5462, %f5461, %f5455, %f5454;
	and.b32  	%r10267, %r21404, 2;
	setp.eq.s32 	%p1505, %r10267, 0;
	mov.f32 	%f5463, 0f00000000;
	sub.f32 	%f5464, %f5463, %f5462;
	selp.f32 	%f5465, %f5462, %f5464, %p1505;
	neg.f32 	%f5452, %f5465;
	// begin inline asm
	{  cvt.rn.f16.f32 %rs2038, %f5452;}

	// end inline asm
	ld.global.u16 	%rs2046, [%rd1815+160];
	ld.global.u16 	%rs2040, [%rd1816+160];
	// begin inline asm
	{mul.f16 %rs2039,%rs2040,%rs2038;
}
	// end inline asm
	// begin inline asm
	{mul.f16 %rs2042,%rs269,%rs2039;
}
	// end inline asm
	// begin inline asm
	{fma.rn.f16 %rs2045,%rs2046,%rs2037,%rs2042;
}
	// end inline asm
	st.shared.u16 	[%r2761+2976], %rs2045;
	// begin inline asm
	{mul.f16 %rs2049,%rs2040,%rs2037;
}
	// end inline asm
	// begin inline asm
	{fma.rn.f16 %rs2052,%rs2046,%rs2038,%rs2049;
}
	// end inline asm
	st.shared.u16 	[%r2761+11168], %rs2052;
	mul.f64 	%fd582, %fd8, 0d4055FDBBE9BBA775;
	div.rn.f64 	%fd583, %fd582, %fd2;
	cvt.rn.f32.f64 	%f1681, %fd583;
	mul.f32 	%f5466, %f1681, 0f3F22F983;
	cvt.rni.s32.f32 	%r21412, %f5466;
	cvt.rn.f32.s32 	%f5467, %r21412;
	fma.rn.f32 	%f5468, %f5467, 0fBFC90FDA, %f1681;
	fma.rn.f32 	%f5469, %f5467, 0fB3A22168, %f5468;
	fma.rn.f32 	%f11873, %f5467, 0fA7C234C5, %f5469;
	abs.f32 	%f1683, %f1681;
	setp.ltu.f32 	%p1506, %f1683, 0f47CE4780;
	mov.u32 	%r21408, %r21412;
	mov.f32 	%f11872, %f11873;
	@%p1506 bra 	$L__BB0_3562;
	setp.eq.f32 	%p1507, %f1683, 0f7F800000;
	@%p1507 bra 	$L__BB0_3561;
	mov.b32 	%r5274, %f1681;
	shl.b32 	%r10269, %r5274, 8;
	or.b32  	%r5275, %r10269, -2147483648;
	mov.b64 	%rd10383, 0;
	mov.b32 	%r21405, 0;
	mov.u64 	%rd10381, __cudart_i2opi_f;
	mov.u64 	%rd10382, %rd4;
$L__BB0_3557:
	.pragma "nounroll";
	ld.global.nc.u32 	%r10270, [%rd10381];
	mad.wide.u32 	%rd5489, %r10270, %r5275, %rd10383;
	shr.u64 	%rd10383, %rd5489, 32;
	st.local.u32 	[%rd10382], %rd5489;
	add.s32 	%r21405, %r21405, 1;
	add.s64 	%rd10382, %rd10382, 4;
	add.s64 	%rd10381, %rd10381, 4;
	setp.ne.s32 	%p1508, %r21405, 6;
	@%p1508 bra 	$L__BB0_3557;
	shr.u32 	%r10271, %r5274, 23;
	st.local.u32 	[%rd4+24], %rd10383;
	and.b32  	%r5278, %r10271, 31;
	and.b32  	%r10272, %r10271, 224;
	add.s32 	%r10273, %r10272, -128;
	shr.u32 	%r10274, %r10273, 5;
	mul.wide.u32 	%rd5490, %r10274, 4;
	sub.s64 	%rd2947, %rd4, %rd5490;
	ld.local.u32 	%r21406, [%rd2947+24];
	ld.local.u32 	%r21407, [%rd2947+20];
	setp.eq.s32 	%p1509, %r5278, 0;
	@%p1509 bra 	$L__BB0_3560;
	shf.l.wrap.b32 	%r21406, %r21407, %r21406, %r5278;
	ld.local.u32 	%r10275, [%rd2947+16];
	shf.l.wrap.b32 	%r21407, %r10275, %r21407, %r5278;
$L__BB0_3560:
	shr.u32 	%r10276, %r21406, 30;
	shf.l.wrap.b32 	%r10277, %r21407, %r21406, 2;
	shl.b32 	%r10278, %r21407, 2;
	shr.u32 	%r10279, %r10277, 31;
	add.s32 	%r10280, %r10279, %r10276;
	neg.s32 	%r10281, %r10280;
	setp.lt.s32 	%p1510, %r5274, 0;
	selp.b32 	%r21408, %r10281, %r10280, %p1510;
	xor.b32  	%r10282, %r10277, %r5274;
	shr.s32 	%r10283, %r10277, 31;
	xor.b32  	%r10284, %r10283, %r10277;
	xor.b32  	%r10285, %r10283, %r10278;
	cvt.u64.u32 	%rd5491, %r10284;
	shl.b64 	%rd5492, %rd5491, 32;
	cvt.u64.u32 	%rd5493, %r10285;
	or.b64  	%rd5494, %rd5492, %rd5493;
	cvt.rn.f64.s64 	%fd584, %rd5494;
	mul.f64 	%fd585, %fd584, 0d3BF921FB54442D19;
	cvt.rn.f32.f64 	%f5470, %fd585;
	neg.f32 	%f5471, %f5470;
	setp.lt.s32 	%p1511, %r10282, 0;
	selp.f32 	%f11872, %f5471, %f5470, %p1511;
	bra.uni 	$L__BB0_3562;
$L__BB0_3561:
	mov.f32 	%f5472, 0f00000000;
	mul.rn.f32 	%f11872, %f1681, %f5472;
	mov.b32 	%r21408, 0;
$L__BB0_3562:
	setp.ltu.f32 	%p1512, %f1683, 0f47CE4780;
	add.s32 	%r10287, %r21408, 1;
	mul.rn.f32 	%f5474, %f11872, %f11872;
	and.b32  	%r10288, %r21408, 1;
	setp.eq.b32 	%p1513, %r10288, 1;
	selp.f32 	%f5475, %f11872, 0f3F800000, %p1513;
	fma.rn.f32 	%f5476, %f5474, %f5475, 0f00000000;
	fma.rn.f32 	%f5477, %f5474, 0f37CBAC00, 0fBAB607ED;
	selp.f32 	%f5478, 0fB94D4153, %f5477, %p1513;
	selp.f32 	%f5479, 0f3C0885E4, 0f3D2AAABB, %p1513;
	fma.rn.f32 	%f5480, %f5478, %f5474, %f5479;
	selp.f32 	%f5481, 0fBE2AAAA8, 0fBEFFFFFF, %p1513;
	fma.rn.f32 	%f5482, %f5480, %f5474, %f5481;
	fma.rn.f32 	%f5483, %f5482, %f5476, %f5475;
	and.b32  	%r10289, %r10287, 2;
	setp.eq.s32 	%p1514, %r10289, 0;
	mov.f32 	%f5484, 0f00000000;
	sub.f32 	%f5485, %f5484, %f5483;
	selp.f32 	%f5473, %f5483, %f5485, %p1514;
	// begin inline asm
	{  cvt.rn.f16.f32 %rs2056, %f5473;}

	// end inline asm
	@%p1512 bra 	$L__BB0_3570;
	setp.eq.f32 	%p1515, %f1683, 0f7F800000;
	@%p1515 bra 	$L__BB0_3569;
	mov.b32 	%r5287, %f1681;
	shl.b32 	%r10291, %r5287, 8;
	or.b32  	%r5288, %r10291, -2147483648;
	mov.b64 	%rd10386, 0;
	mov.b32 	%r21409, 0;
	mov.u64 	%rd10384, __cudart_i2opi_f;
	mov.u64 	%rd10385, %rd3;
$L__BB0_3565:
	.pragma "nounroll";
	ld.global.nc.u32 	%r10292, [%rd10384];
	mad.wide.u32 	%rd5497, %r10292, %r5288, %rd10386;
	shr.u64 	%rd10386, %rd5497, 32;
	st.local.u32 	[%rd10385], %rd5497;
	add.s32 	%r21409, %r21409, 1;
	add.s64 	%rd10385, %rd10385, 4;
	add.s64 	%rd10384, %rd10384, 4;
	setp.ne.s32 	%p1516, %r21409, 6;
	@%p1516 bra 	$L__BB0_3565;
	shr.u32 	%r10293, %r5287, 23;
	st.local.u32 	[%rd3+24], %rd10386;
	and.b32  	%r5291, %r10293, 31;
	and.b32  	%r10294, %r10293, 224;
	add.s32 	%r10295, %r10294, -128;
	shr.u32 	%r10296, %r10295, 5;
	mul.wide.u32 	%rd5498, %r10296, 4;
	sub.s64 	%rd2954, %rd3, %rd5498;
	ld.local.u32 	%r21410, [%rd2954+24];
	ld.local.u32 	%r21411, [%rd2954+20];
	setp.eq.s32 	%p1517, %r5291, 0;
	@%p1517 bra 	$L__BB0_3568;
	shf.l.wrap.b32 	%r21410, %r21411, %r21410, %r5291;
	ld.local.u32 	%r10297, [%rd2954+16];
	shf.l.wrap.b32 	%r21411, %r10297, %r21411, %r5291;
$L__BB0_3568:
	shr.u32 	%r10298, %r21410, 30;
	shf.l.wrap.b32 	%r10299, %r21411, %r21410, 2;
	shl.b32 	%r10300, %r21411, 2;
	shr.u32 	%r10301, %r10299, 31;
	add.s32 	%r10302, %r10301, %r10298;
	neg.s32 	%r10303, %r10302;
	setp.lt.s32 	%p1518, %r5287, 0;
	selp.b32 	%r21412, %r10303, %r10302, %p1518;
	xor.b32  	%r10304, %r10299, %r5287;
	shr.s32 	%r10305, %r10299, 31;
	xor.b32  	%r10306, %r10305, %r10299;
	xor.b32  	%r10307, %r10305, %r10300;
	cvt.u64.u32 	%rd5499, %r10306;
	shl.b64 	%rd5500, %rd5499, 32;
	cvt.u64.u32 	%rd5501, %r10307;
	or.b64  	%rd5502, %rd5500, %rd5501;
	cvt.rn.f64.s64 	%fd586, %rd5502;
	mul.f64 	%fd587, %fd586, 0d3BF921FB54442D19;
	cvt.rn.f32.f64 	%f5486, %fd587;
	neg.f32 	%f5487, %f5486;
	setp.lt.s32 	%p1519, %r10304, 0;
	selp.f32 	%f11873, %f5487, %f5486, %p1519;
	bra.uni 	$L__BB0_3570;
$L__BB0_3569:
	mov.f32 	%f5488, 0f00000000;
	mul.rn.f32 	%f11873, %f1681, %f5488;
	mov.b32 	%r21412, 0;
$L__BB0_3570:
	mul.rn.f32 	%f5490, %f11873, %f11873;
	and.b32  	%r10309, %r21412, 1;
	setp.eq.b32 	%p1520, %r10309, 1;
	selp.f32 	%f5491, 0f3F800000, %f11873, %p1520;
	fma.rn.f32 	%f5492, %f5490, %f5491, 0f00000000;
	fma.rn.f32 	%f5493, %f5490, 0f37CBAC00, 0fBAB607ED;
	selp.f32 	%f5494, %f5493, 0fB94D4153, %p1520;
	selp.f32 	%f5495, 0f3D2AAABB, 0f3C0885E4, %p1520;
	fma.rn.f32 	%f5496, %f5494, %f5490, %f5495;
	selp.f32 	%f5497, 0fBEFFFFFF, 0fBE2AAAA8, %p1520;
	fma.rn.f32 	%f5498, %f5496, %f5490, %f5497;
	fma.rn.f32 	%f5499, %f5498, %f5492, %f5491;
	and.b32  	%r10310, %r21412, 2;
	setp.eq.s32 	%p1521, %r10310, 0;
	mov.f32 	%f5500, 0f00000000;
	sub.f32 	%f5501, %f5500, %f5499;
	selp.f32 	%f5502, %f5499, %f5501, %p1521;
	neg.f32 	%f5489, %f5502;
	// begin inline asm
	{  cvt.rn.f16.f32 %rs2057, %f5489;}

	// end inline asm
	ld.global.u16 	%rs2065, [%rd1831+160];
	ld.global.u16 	%rs2059, [%rd1832+160];
	// begin inline asm
	{mul.f16 %rs2058,%rs2059,%rs2057;
}
	// end inline asm
	// begin inline asm
	{mul.f16 %rs2061,%rs269,%rs2058;
}
	// end inline asm
	// begin inline asm
	{fma.rn.f16 %rs2064,%rs2065,%rs2056,%rs2061;
}
	// end inline asm
	st.shared.u16 	[%r2761+3008], %rs2064;
	// begin inline asm
	{mul.f16 %rs2068,%rs2059,%rs2056;
}
	// end inline asm
	// begin inline asm
	{fma.rn.f16 %rs2071,%rs2065,%rs2057,%rs2068;
}
	// end inline asm
	st.shared.u16 	[%r2761+11200], %rs2071;
	mul.f64 	%fd588, %fd8, 0d40578FDB9EFFEA46;
	div.rn.f64 	%fd589, %fd588, %fd2;
	cvt.rn.f32.f64 	%f1690, %fd589;
	mul.f32 	%f5503, %f1690, 0f3F22F983;
	cvt.rni.s32.f32 	%r21420, %f5503;
	cvt.rn.f32.s32 	%f5504, %r21420;
	fma.rn.f32 	%f5505, %f5504, 0fBFC90FDA, %f1690;
	fma.rn.f32 	%f5506, %f5504, 0fB3A22168, %f5505;
	fma.rn.f32 	%f11875, %f5504, 0fA7C234C5, %f5506;
	abs.f32 	%f1692, %f1690;
	setp.ltu.f32 	%p1522, %f1692, 0f47CE4780;
	mov.u32 	%r21416, %r21420;
	mov.f32 	%f11874, %f11875;
	@%p1522 bra 	$L__BB0_3578;
	setp.eq.f32 	%p1523, %f1692, 0f7F800000;
	@%p1523 bra 	$L__BB0_3577;
	mov.b32 	%r5301, %f1690;
	shl.b32 	%r10312, %r5301, 8;
	or.b32  	%r5302, %r10312, -2147483648;
	mov.b64 	%rd10389, 0;
	mov.b32 	%r21413, 0;
	mov.u64 	%rd10387, __cudart_i2opi_f;
	mov.u64 	%rd10388, %rd4;
$L__BB0_3573:
	.pragma "nounroll";
	ld.global.nc.u32 	%r10313, [%rd10387];
	mad.wide.u32 	%rd5505, %r10313, %r5302, %rd10389;
	shr.u64 	%rd10389, %rd5505, 32;
	st.local.u32 	[%rd10388], %rd5505;
	add.s32 	%r21413, %r21413, 1;
	add.s64 	%rd10388, %rd10388, 4;
	add.s64 	%rd10387, %rd10387, 4;
	setp.ne.s32 	%p1524, %r21413, 6;
	@%p1524 bra 	$L__BB0_3573;
	shr.u32 	%r10314, %r5301, 23;
	st.local.u32 	[%rd4+24], %rd10389;
	and.b32  	%r5305, %r10314, 31;
	and.b32  	%r10315, %r10314, 224;
	add.s32 	%r10316, %r10315, -128;
	shr.u32 	%r10317, %r10316, 5;
	mul.wide.u32 	%rd5506, %r10317, 4;
	sub.s64 	%rd2961, %rd4, %rd5506;
	ld.local.u32 	%r21414, [%rd2961+24];
	ld.local.u32 	%r21415, [%rd2961+20];
	setp.eq.s32 	%p1525, %r5305, 0;
	@%p1525 bra 	$L__BB0_3576;
	shf.l.wrap.b32 	%r21414, %r21415, %r21414, %r5305;
	ld.local.u32 	%r10318, [%rd2961+16];
	shf.l.wrap.b32 	%r21415, %r10318, %r21415, %r5305;
$L__BB0_3576:
	shr.u32 	%r10319, %r21414, 30;
	shf.l.wrap.b32 	%r10320, %r21415, %r21414, 2;
	shl.b32 	%r10321, %r21415, 2;
	shr.u32 	%r10322, %r10320, 31;
	add.s32 	%r10323, %r10322, %r10319;
	neg.s32 	%r10324, %r10323;
	setp.lt.s32 	%p1526, %r5301, 0;
	selp.b32 	%r21416, %r10324, %r10323, %p1526;
	xor.b32  	%r10325, %r10320, %r5301;
	shr.s32 	%r10326, %r10320, 31;
	xor.b32  	%r10327, %r10326, %r10320;
	xor.b32  	%r10328, %r10326, %r10321;
	cvt.u64.u32 	%rd5507, %r10327;
	shl.b64 	%rd5508, %rd5507, 32;
	cvt.u64.u32 	%rd5509, %r10328;
	or.b64  	%rd5510, %rd5508, %rd5509;
	cvt.rn.f64.s64 	%fd590, %rd5510;
	mul.f64 	%fd591, %fd590, 0d3BF921FB54442D19;
	cvt.rn.f32.f64 	%f5507, %fd591;
	neg.f32 	%f5508, %f5507;
	setp.lt.s32 	%p1527, %r10325, 0;
	selp.f32 	%f11874, %f5508, %f5507, %p1527;
	bra.uni 	$L__BB0_3578;
$L__BB0_3577:
	mov.f32 	%f5509, 0f00000000;
	mul.rn.f32 	%f11874, %f1690, %f5509;
	mov.b32 	%r21416, 0;
$L__BB0_3578:
	setp.ltu.f32 	%p1528, %f1692, 0f47CE4780;
	add.s32 	%r10330, %r21416, 1;
	mul.rn.f32 	%f5511, %f11874, %f11874;
	and.b32  	%r10331, %r21416, 1;
	setp.eq.b32 	%p1529, %r10331, 1;
	selp.f32 	%f5512, %f11874, 0f3F800000, %p1529;
	fma.rn.f32 	%f5513, %f5511, %f5512, 0f00000000;
	fma.rn.f32 	%f5514, %f5511, 0f37CBAC00, 0fBAB607ED;
	selp.f32 	%f5515, 0fB94D4153, %f5514, %p1529;
	selp.f32 	%f5516, 0f3C0885E4, 0f3D2AAABB, %p1529;
	fma.rn.f32 	%f5517, %f5515, %f5511, %f5516;
	selp.f32 	%f5518, 0fBE2AAAA8, 0fBEFFFFFF, %p1529;
	fma.rn.f32 	%f5519, %f5517, %f5511, %f5518;
	fma.rn.f32 	%f5520, %f5519, %f5513, %f5512;
	and.b32  	%r10332, %r10330, 2;
	setp.eq.s32 	%p1530, %r10332, 0;
	mov.f32 	%f5521, 0f00000000;
	sub.f32 	%f5522, %f5521, %f5520;
	selp.f32 	%f5510, %f5520, %f5522, %p1530;
	// begin inline asm
	{  cvt.rn.f16.f32 %rs2075, %f5510;}

	// end inline asm
	@%p1528 bra 	$L__BB0_3586;
	setp.eq.f32 	%p1531, %f1692, 0f7F800000;
	@%p1531 bra 	$L__BB0_3585;
	mov.b32 	%r5314, %f1690;
	shl.b32 	%r10334, %r5314, 8;
	or.b32  	%r5315, %r10334, -2147483648;
	mov.b64 	%rd10392, 0;
	mov.b32 	%r21417, 0;
	mov.u64 	%rd10390, __cudart_i2opi_f;
	mov.u64 	%rd10391, %rd3;
$L__BB0_3581:
	.pragma "nounroll";
	ld.global.nc.u32 	%r10335, [%rd10390];
	mad.wide.u32 	%rd5513, %r10335, %r5315, %rd10392;
	shr.u64 	%rd10392, %rd5513, 32;
	st.local.u32 	[%rd10391], %rd5513;
	add.s32 	%r21417, %r21417, 1;
	add.s64 	%rd10391, %rd10391, 4;
	add.s64 	%rd10390, %rd10390, 4;
	setp.ne.s32 	%p1532, %r21417, 6;
	@%p1532 bra 	$L__BB0_3581;
	shr.u32 	%r10336, %r5314, 23;
	st.local.u32 	[%rd3+24], %rd10392;
	and.b32  	%r5318, %r10336, 31;
	and.b32  	%r10337, %r10336, 224;
	add.s32 	%r10338, %r10337, -128;
	shr.u32 	%r10339, %r10338, 5;
	mul.wide.u32 	%rd5514, %r10339, 4;
	sub.s64 	%rd2968, %rd3, %rd5514;
	ld.local.u32 	%r21418, [%rd2968+24];
	ld.local.u32 	%r21419, [%rd2968+20];
	setp.eq.s32 	%p1533, %r5318, 0;
	@%p1533 bra 	$L__BB0_3584;
	shf.l.wrap.b32 	%r21418, %r21419, %r21418, %r5318;
	ld.local.u32 	%r10340, [%rd2968+16];
	shf.l.wrap.b32 	%r21419, %r10340, %r21419, %r5318;
$L__BB0_3584:
	shr.u32 	%r10341, %r21418, 30;
	shf.l.wrap.b32 	%r10342, %r21419, %r21418, 2;
	shl.b32 	%r10343, %r21419, 2;
	shr.u32 	%r10344, %r10342, 31;
	add.s32 	%r10345, %r10344, %r10341;
	neg.s32 	%r10346, %r10345;
	setp.lt.s32 	%p1534, %r5314, 0;
	selp.b32 	%r21420, %r10346, %r10345, %p1534;
	xor.b32  	%r10347, %r10342, %r5314;
	shr.s32 	%r10348, %r10342, 31;
	xor.b32  	%r10349, %r10348, %r10342;
	xor.b32  	%r10350, %r10348, %r10343;
	cvt.u64.u32 	%rd5515, %r10349;
	shl.b64 	%rd5516, %rd5515, 32;
	cvt.u64.u32 	%rd5517, %r10350;
	or.b64  	%rd5518, %rd5516, %rd5517;
	cvt.rn.f64.s64 	%fd592, %rd5518;
	mul.f64 	%fd593, %fd592, 0d3BF921FB54442D19;
	cvt.rn.f32.f64 	%f5523, %fd593;
	neg.f32 	%f5524, %f5523;
	setp.lt.s32 	%p1535, %r10347, 0;
	selp.f32 	%f11875, %f5524, %f5523, %p1535;
	bra.uni 	$L__BB0_3586;
$L__BB0_3585:
	mov.f32 	%f5525, 0f00000000;
	mul.rn.f32 	%f11875, %f1690, %f5525;
	mov.b32 	%r21420, 0;
$L__BB0_3586:
	mul.rn.f32 	%f5527, %f11875, %f11875;
	and.b32  	%r10352, %r21420, 1;
	setp.eq.b32 	%p1536, %r10352, 1;
	selp.f32 	%f5528, 0f3F800000, %f11875, %p1536;
	fma.rn.f32 	%f5529, %f5527, %f5528, 0f00000000;
	fma.rn.f32 	%f5530, %f5527, 0f37CBAC00, 0fBAB607ED;
	selp.f32 	%f5531, %f5530, 0fB94D4153, %p1536;
	selp.f32 	%f5532, 0f3D2AAABB, 0f3C0885E4, %p1536;
	fma.rn.f32 	%f5533, %f5531, %f5527, %f5532;
	selp.f32 	%f5534, 0fBEFFFFFF, 0fBE2AAAA8, %p1536;
	fma.rn.f32 	%f5535, %f5533, %f5527, %f5534;
	fma.rn.f32 	%f5536, %f5535, %f5529, %f5528;
	and.b32  	%r10353, %r21420, 2;
	setp.eq.s32 	%p1537, %r10353, 0;
	mov.f32 	%f5537, 0f00000000;
	sub.f32 	%f5538, %f5537, %f5536;
	selp.f32 	%f5539, %f5536, %f5538, %p1537;
	neg.f32 	%f5526, %f5539;
	// begin inline asm
	{  cvt.rn.f16.f32 %rs2076, %f5526;}

	// end inline asm
	ld.global.u16 	%rs2084, [%rd1847+160];
	ld.global.u16 	%rs2078, [%rd1848+160];
	// begin inline asm
	{mul.f16 %rs2077,%rs2078,%rs2076;
}
	// end inline asm
	// begin inline asm
	{mul.f16 %rs2080,%rs269,%rs2077;
}
	// end inline asm
	// begin inline asm
	{fma.rn.f16 %rs2083,%rs2084,%rs2075,%rs2080;
}
	// end inline asm
	st.shared.u16 	[%r2761+3040], %rs2083;
	// begin inline asm
	{mul.f16 %rs2087,%rs2078,%rs2075;
}
	// end inline asm
	// begin inline asm
	{fma.rn.f16 %rs2090,%rs2084,%rs2076,%rs2087;
}
	// end inline asm
	st.shared.u16 	[%r2761+11232], %rs2090;
	add.s32 	%r10354, %r2732, 96;
	cvt.rn.f64.s32 	%fd9, %r10354;
	mov.f64 	%fd594, 0d0000000000000000;
	copysign.f64 	%fd595, %fd9, %fd594;
	div.rn.f64 	%fd596, %fd595, %fd2;
	cvt.rn.f32.f64 	%f1699, %fd596;
	mul.f32 	%f5540, %f1699, 0f3F22F983;
	cvt.rni.s32.f32 	%r21428, %f5540;
	cvt.rn.f32.s32 	%f5541, %r21428;
	fma.rn.f32 	%f5542, %f5541, 0fBFC90FDA, %f1699;
	fma.rn.f32 	%f5543, %f5541, 0fB3A22168, %f5542;
	fma.rn.f32 	%f11877, %f5541, 0fA7C234C5, %f5543;
	abs.f32 	%f1701, %f1699;
	setp.ltu.f32 	%p1538, %f1701, 0f47CE4780;
	mov.u32 	%r21424, %r21428;
	mov.f32 	%f11876, %f11877;
	@%p1538 bra 	$L__BB0_3594;
	setp.eq.f32 	%p1539, %f1701, 0f7F800000;
	@%p1539 bra 	$L__BB0_3593;
	mov.b32 	%r5328, %f1699;
	shl.b32 	%r10356, %r5328, 8;
	or.b32  	%r5329, %r10356, -2147483648;
	mov.b64 	%rd10395, 0;
	mov.b32 	%r21421, 0;
	mov.u64 	%rd10393, __cudart_i2opi_f;
	mov.u64 	%rd10394, %rd4;
$L__BB0_3589:
	.pragma "nounroll";
	ld.global.nc.u32 	%r10357, [%rd10393];
	mad.wide.u32 	%rd5521, %r10357, %r5329, %rd10395;
	shr.u64 	%rd10395, %rd5521, 32;
	st.local.u32 	[%rd10394], %rd5521;
	add.s32 	%r21421, %r21421, 1;
	add.s64 	%rd10394, %rd10394, 4;
	add.s64 	%rd10393, %rd10393, 4;
	setp.ne.s32 	%p1540, %r21421, 6;
	@%p1540 bra 	$L__BB0_3589;
	shr.u32 	%r10358, %r5328, 23;
	st.local.u32 	[%rd4+24], %rd10395;
	and.b32  	%r5332, %r10358, 31;
	and.b32  	%r10359, %r10358, 224;
	add.s32 	%r10360, %r10359, -128;
	shr.u32 	%r10361, %r10360, 5;
	mul.wide.u32 	%rd5522, %r10361, 4;
	sub.s64 	%rd2975, %rd4, %rd5522;
	ld.local.u32 	%r21422, [%rd2975+24];
	ld.local.u32 	%r21423, [%rd2975+20];
	setp.eq.s32 	%p1541, %r5332, 0;
	@%p1541 bra 	$L__BB0_3592;
	shf.l.wrap.b32 	%r21422, %r21423, %r21422, %r5332;
	ld.local.u32 	%r10362, [%rd2975+16];
	shf.l.wrap.b32 	%r21423, %r10362, %r21423, %r5332;
$L__BB0_3592:
	shr.u32 	%r10363, %r21422, 30;
	shf.l.wrap.b32 	%r10364, %r21423, %r21422, 2;
	shl.b32 	%r10365, %r21423, 2;
	shr.u32 	%r10366, %r10364, 31;
	add.s32 	%r10367, %r10366, %r10363;
	neg.s32 	%r10368, %r10367;
	setp.lt.s32 	%p1542, %r5328, 0;
	selp.b32 	%r21424, %r10368, %r10367, %p1542;
	xor.b32  	%r10369, %r10364, %r5328;
	shr.s32 	%r10370, %r10364, 31;
	xor.b32  	%r10371, %r10370, %r10364;
	xor.b32  	%r10372, %r10370, %r10365;
	cvt.u64.u32 	%rd5523, %r10371;
	shl.b64 	%rd5524, %rd5523, 32;
	cvt.u64.u32 	%rd5525, %r10372;
	or.b64  	%rd5526, %rd5524, %rd5525;
	cvt.rn.f64.s64 	%fd597, %rd5526;
	mul.f64 	%fd598, %fd597, 0d3BF921FB54442D19;
	cvt.rn.f32.f64 	%f5544, %fd598;
	neg.f32 	%f5545, %f5544;
	setp.lt.s32 	%p1543, %r10369, 0;
	selp.f32 	%f11876, %f5545, %f5544, %p1543;
	bra.uni 	$L__BB0_3594;
$L__BB0_3593:
	mov.f32 	%f5546, 0f00000000;
	mul.rn.f32 	%f11876, %f1699, %f5546;
	mov.b32 	%r21424, 0;
$L__BB0_3594:
	setp.ltu.f32 	%p1544, %f1701, 0f47CE4780;
	add.s32 	%r10374, %r21424, 1;
	mul.rn.f32 	%f5548, %f11876, %f11876;
	and.b32  	%r10375, %r21424, 1;
	setp.eq.b32 	%p1545, %r10375, 1;
	selp.f32 	%f5549, %f11876, 0f3F800000, %p1545;
	fma.rn.f32 	%f5550, %f5548, %f5549, 0f00000000;
	fma.rn.f32 	%f5551, %f5548, 0f37CBAC00, 0fBAB607ED;
	selp.f32 	%f5552, 0fB94D4153, %f5551, %p1545;
	selp.f32 	%f5553, 0f3C0885E4, 0f3D2AAABB, %p1545;
	fma.rn.f32 	%f5554, %f5552, %f5548, %f5553;
	selp.f32 	%f5555, 0fBE2AAAA8, 0fBEFFFFFF, %p1545;
	fma.rn.f32 	%f5556, %f5554, %f5548, %f5555;
	fma.rn.f32 	%f5557, %f5556, %f5550, %f5549;
	and.b32  	%r10376, %r10374, 2;
	setp.eq.s32 	%p1546, %r10376, 0;
	mov.f32 	%f5558, 0f00000000;
	sub.f32 	%f5559, %f5558, %f5557;
	selp.f32 	%f5547, %f5557, %f5559, %p1546;
	// begin inline asm
	{  cvt.rn.f16.f32 %rs2094, %f5547;}

	// end inline asm
	@%p1544 bra 	$L__BB0_3602;
	setp.eq.f32 	%p1547, %f1701, 0f7F800000;
	@%p1547 bra 	$L__BB0_3601;
	mov.b32 	%r5341, %f1699;
	shl.b32 	%r10378, %r5341, 8;
	or.b32  	%r5342, %r10378, -2147483648;
	mov.b64 	%rd10398, 0;
	mov.b32 	%r21425, 0;
	mov.u64 	%rd10396, __cudart_i2opi_f;
	mov.u64 	%rd10397, %rd3;
$L__BB0_3597:
	.pragma "nounroll";
	ld.global.nc.u32 	%r10379, [%rd10396];
	mad.wide.u32 	%rd5529, %r10379, %r5342, %rd10398;
	shr.u64 	%rd10398, %rd5529, 32;
	st.local.u32 	[%rd10397], %rd5529;
	add.s32 	%r21425, %r21425, 1;
	add.s64 	%rd10397, %rd10397, 4;
	add.s64 	%rd10396, %rd10396, 4;
	setp.ne.s32 	%p1548, %r21425, 6;
	@%p1548 bra 	$L__BB0_3597;
	shr.u32 	%r10380, %r5341, 23;
	st.local.u32 	[%rd3+24], %rd10398;
	and.b32  	%r5345, %r10380, 31;
	and.b32  	%r10381, %r10380, 224;
	add.s32 	%r10382, %r10381, -128;
	shr.u32 	%r10383, %r10382, 5;
	mul.wide.u32 	%rd5530, %r10383, 4;
	sub.s64 	%rd2982, %rd3, %rd5530;
	ld.local.u32 	%r21426, [%rd2982+24];
	ld.local.u32 	%r21427, [%rd2982+20];
	setp.eq.s32 	%p1549, %r5345, 0;
	@%p1549 bra 	$L__BB0_3600;
	shf.l.wrap.b32 	%r21426, %r21427, %r21426, %r5345;
	ld.local.u32 	%r10384, [%rd2982+16];
	shf.l.wrap.b32 	%r21427, %r10384, %r21427, %r5345;
$L__BB0_3600:
	shr.u32 	%r10385, %r21426, 30;
	shf.l.wrap.b32 	%r10386, %r21427, %r21426, 2;
	shl.b32 	%r10387, %r21427, 2;
	shr.u32 	%r10388, %r10386, 31;
	add.s32 	%r10389, %r10388, %r10385;
	neg.s32 	%r10390, %r10389;
	setp.lt.s32 	%p1550, %r5341, 0;
	selp.b32 	%r21428, %r10390, %r10389, %p1550;
	xor.b32  	%r10391, %r10386, %r5341;
	shr.s32 	%r10392, %r10386, 31;
	xor.b32  	%r10393, %r10392, %r10386;
	xor.b32  	%r10394, %r10392, %r10387;
	cvt.u64.u32 	%rd5531, %r10393;
	shl.b64 	%rd5532, %rd5531, 32;
	cvt.u64.u32 	%rd5533, %r10394;
	or.b64  	%rd5534, %rd5532, %rd5533;
	cvt.rn.f64.s64 	%fd599, %rd5534;
	mul.f64 	%fd600, %fd599, 0d3BF921FB54442D19;
	cvt.rn.f32.f64 	%f5560, %fd600;
	neg.f32 	%f5561, %f5560;
	setp.lt.s32 	%p1551, %r10391, 0;
	selp.f32 	%f11877, %f5561, %f5560, %p1551;
	bra.uni 	$L__BB0_3602;
$L__BB0_3601:
	mov.f32 	%f5562, 0f00000000;
	mul.rn.f32 	%f11877, %f1699, %f5562;
	mov.b32 	%r21428, 0;
$L__BB0_3602:
	mul.rn.f32 	%f5564, %f11877, %f11877;
	and.b32  	%r10396, %r21428, 1;
	setp.eq.b32 	%p1552, %r10396, 1;
	selp.f32 	%f5565, 0f3F800000, %f11877, %p1552;
	fma.rn.f32 	%f5566, %f5564, %f5565, 0f00000000;
	fma.rn.f32 	%f5567, %f5564, 0f37CBAC00, 0fBAB607ED;
	selp.f32 	%f5568, %f5567, 0fB94D4153, %p1552;
	selp.f32 	%f5569, 0f3D2AAABB, 0f3C0885E4, %p1552;
	fma.rn.f32 	%f5570, %f5568, %f5564, %f5569;
	selp.f32 	%f5571, 0fBEFFFFFF, 0fBE2AAAA8, %p1552;
	fma.rn.f32 	%f5572, %f5570, %f5564, %f5571;
	fma.rn.f32 	%f5573, %f5572, %f5566, %f5565;
	and.b32  	%r10397, %r21428, 2;
	setp.eq.s32 	%p1553, %r10397, 0;
	mov.f32 	%f5574, 0f00000000;
	sub.f32 	%f5575, %f5574, %f5573;
	selp.f32 	%f5576, %f5573, %f5575, %p1553;
	neg.f32 	%f5563, %f5576;
	// begin inline asm
	{  cvt.rn.f16.f32 %rs2095, %f5563;}

	// end inline asm
	ld.global.u16 	%rs2103, [%rd1606+192];
	ld.global.u16 	%rs2097, [%rd1607+192];
	// begin inline asm
	{mul.f16 %rs2096,%rs2097,%rs2095;
}
	// end inline asm
	// begin inline asm
	{mul.f16 %rs2099,%rs269,%rs2096;
}
	// end inline asm
	// begin inline asm
	{fma.rn.f16 %rs2102,%rs2103,%rs2094,%rs2099;
}
	// end inline asm
	st.shared.u16 	[%r2761+3072], %rs2102;
	// begin inline asm
	{mul.f16 %rs2106,%rs2097,%rs2094;
}
	// end inline asm
	// begin inline asm
	{fma.rn.f16 %rs2109,%rs2103,%rs2095,%rs2106;
}
	// end inline asm
	st.shared.u16 	[%r2761+11264], %rs2109;
	mul.f64 	%fd601, %fd9, 0d401921FB54442D18;
	div.rn.f64 	%fd602, %fd601, %fd2;
	cvt.rn.f32.f64 	%f1708, %fd602;
	mul.f32 	%f5577, %f1708, 0f3F22F983;
	cvt.rni.s32.f32 	%r21436, %f5577;
	cvt.rn.f32.s32 	%f5578, %r21436;
	fma.rn.f32 	%f5579, %f5578, 0fBFC90FDA, %f1708;
	fma.rn.f32 	%f5580, %f5578, 0fB3A22168, %f5579;
	fma.rn.f32 	%f11879, %f5578, 0fA7C234C5, %f5580;
	abs.f32 	%f1710, %f1708;
	setp.ltu.f32 	%p1554, %f1710, 0f47CE4780;
	mov.u32 	%r21432, %r21436;
	mov.f32 	%f11878, %f11879;
	@%p1554 bra 	$L__BB0_3610;
	setp.eq.f32 	%p1555, %f1710, 0f7F800000;
	@%p1555 bra 	$L__BB0_3609;
	mov.b32 	%r5355, %f1708;
	shl.b32 	%r10399, %r5355, 8;
	or.b32  	%r5356, %r10399, -2147483648;
	mov.b64 	%rd10401, 0;
	mov.b32 	%r21429, 0;
	mov.u64 	%rd10399, __cudart_i2opi_f;
	mov.u64 	%rd10400, %rd4;
$L__BB0_3605:
	.pragma "nounroll";
	ld.global.nc.u32 	%r10400, [%rd10399];
	mad.wide.u32 	%rd5537, %r10400, %r5356, %rd10401;
	shr.u64 	%rd10401, %rd5537, 32;
	st.local.u32 	[%rd10400], %rd5537;
	add.s32 	%r21429, %r21429, 1;
	add.s64 	%rd10400, %rd10400, 4;
	add.s64 	%rd10399, %rd10399, 4;
	setp.ne.s32 	%p1556, %r21429, 6;
	@%p1556 bra 	$L__BB0_3605;
	shr.u32 	%r10401, %r5355, 23;
	st.local.u32 	[%rd4+24], %rd10401;
	and.b32  	%r5359, %r10401, 31;
	and.b32  	%r10402, %r10401, 224;
	add.s32 	%r10403, %r10402, -128;
	shr.u32 	%r10404, %r10403, 5;
	mul.wide.u32 	%rd5538, %r10404, 4;
	sub.s64 	%rd2989, %rd4, %rd5538;
	ld.local.u32 	%r21430, [%rd2989+24];
	ld.local.u32 	%r21431, [%rd2989+20];
	setp.eq.s32 	%p1557, %r5359, 0;
	@%p1557 bra 	$L__BB0_3608;
	shf.l.wrap.b32 	%r21430, %r21431, %r21430, %r5359;
	ld.local.u32 	%r10405, [%rd2989+16];
	shf.l.wrap.b32 	%r21431, %r10405, %r21431, %r5359;
$L__BB0_3608:
	shr.u32 	%r10406, %r21430, 30;
	shf.l.wrap.b32 	%r10407, %r21431, %r21430, 2;
	shl.b32 	%r10408, %r21431, 2;
	shr.u32 	%r10409, %r10407, 31;
	add.s32 	%r10410, %r10409, %r10406;
	neg.s32 	%r10411, %r10410;
	setp.lt.s32 	%p1558, %r5355, 0;
	selp.b32 	%r21432, %r10411, %r10410, %p1558;
	xor.b32  	%r10412, %r10407, %r5355;
	shr.s32 	%r10413, %r10407, 31;
	xor.b32  	%r10414, %r10413, %r10407;
	xor.b32  	%r10415, %r10413, %r10408;
	cvt.u64.u32 	%rd5539, %r10414;
	shl.b64 	%rd5540, %rd5539, 32;
	cvt.u64.u32 	%rd5541, %r10415;
	or.b64  	%rd5542, %rd5540, %rd5541;
	cvt.rn.f64.s64 	%fd603, %rd5542;
	mul.f64 	%fd604, %fd603, 0d3BF921FB54442D19;
	cvt.rn.f32.f64 	%f5581, %fd604;
	neg.f32 	%f5582, %f5581;
	setp.lt.s32 	%p1559, %r10412, 0;
	selp.f32 	%f11878, %f5582, %f5581, %p1559;
	bra.uni 	$L__BB0_3610;
$L__BB0_3609:
	mov.f32 	%f5583, 0f00000000;
	mul.rn.f32 	%f11878, %f1708, %f5583;
	mov.b32 	%r21432, 0;
$L__BB0_3610:
	setp.ltu.f32 	%p1560, %f1710, 0f47CE4780;
	add.s32 	%r10417, %r21432, 1;
	mul.rn.f32 	%f5585, %f11878, %f11878;
	and.b32  	%r10418, %r21432, 1;
	setp.eq.b32 	%p1561, %r10418, 1;
	selp.f32 	%f5586, %f11878, 0f3F800000, %p1561;
	fma.rn.f32 	%f5587, %f5585, %f5586, 0f00000000;
	fma.rn.f32 	%f5588, %f5585, 0f37CBAC00, 0fBAB607ED;
	selp.f32 	%f5589, 0fB94D4153, %f5588, %p1561;
	selp.f32 	%f5590, 0f3C0885E4, 0f3D2AAABB, %p1561;
	fma.rn.f32 	%f5591, %f5589, %f5585, %f5590;
	selp.f32 	%f5592, 0fBE2AAAA8, 0fBEFFFFFF, %p1561;
	fma.rn.f32 	%f5593, %f5591, %f5585, %f5592;
	fma.rn.f32 	%f5594, %f5593, %f5587, %f5586;
	and.b32  	%r10419, %r10417, 2;
	setp.eq.s32 	%p1562, %r10419, 0;
	mov.f32 	%f5595, 0f00000000;
	sub.f32 	%f5596, %f5595, %f5594;
	selp.f32 	%f5584, %f5594, %f5596, %p1562;
	// begin inline asm
	{  cvt.rn.f16.f32 %rs2113, %f5584;}

	// end inline asm
	@%p1560 bra 	$L__BB0_3618;
	setp.eq.f32 	%p1563, %f1710, 0f7F800000;
	@%p1563 bra 	$L__BB0_3617;
	mov.b32 	%r5368, %f1708;
	shl.b32 	%r10421, %r5368, 8;
	or.b32  	%r5369, %r10421, -2147483648;
	mov.b64 	%rd10404, 0;
	mov.b32 	%r21433, 0;
	mov.u64 	%rd10402, __cudart_i2opi_f;
	mov.u64 	%rd10403, %rd3;
$L__BB0_3613:
	.pragma "nounroll";
	ld.global.nc.u32 	%r10422, [%rd10402];
	mad.wide.u32 	%rd5545, %r10422, %r5369, %rd10404;
	shr.u64 	%rd10404, %rd5545, 32;
	st.local.u32 	[%rd10403], %rd5545;
	add.s32 	%r21433, %r21433, 1;
	add.s64 	%rd10403, %rd10403, 4;
	add.s64 	%rd10402, %rd10402, 4;
	setp.ne.s32 	%p1564, %r21433, 6;
	@%p1564 bra 	$L__BB0_3613;
	shr.u32 	%r10423, %r5368, 23;
	st.local.u32 	[%rd3+24], %rd10404;
	and.b32  	%r5372, %r10423, 31;
	and.b32  	%r10424, %r10423, 224;
	add.s32 	%r10425, %r10424, -128;
	shr.u32 	%r10426, %r10425, 5;
	mul.wide.u32 	%rd5546, %r10426, 4;
	sub.s64 	%rd2996, %rd3, %rd5546;
	ld.local.u32 	%r21434, [%rd2996+24];
	ld.local.u32 	%r21435, [%rd2996+20];
	setp.eq.s32 	%p1565, %r5372, 0;
	@%p1565 bra 	$L__BB0_3616;
	shf.l.wrap.b32 	%r21434, %r21435, %r21434, %r5372;
	ld.local.u32 	%r10427, [%rd2996+16];
	shf.l.wrap.b32 	%r21435, %r10427, %r21435, %r5372;
$L__BB0_3616:
	shr.u32 	%r10428, %r21434, 30;
	shf.l.wrap.b32 	%r10429, %r21435, %r21434, 2;
	shl.b32 	%r10430, %r21435, 2;
	shr.u32 	%r10431, %r10429, 31;
	add.s32 	%r10432, %r10431, %r10428;
	neg.s32 	%r10433, %r10432;
	setp.lt.s32 	%p1566, %r5368, 0;
	selp.b32 	%r21436, %r10433, %r10432, %p1566;
	xor.b32  	%r10434, %r10429, %r5368;
	shr.s32 	%r10435, %r10429, 31;
	xor.b32  	%r10436, %r10435, %r10429;
	xor.b32  	%r10437, %r10435, %r10430;
	cvt.u64.u32 	%rd5547, %r10436;
	shl.b64 	%rd5548, %rd5547, 32;
	cvt.u64.u32 	%rd5549, %r10437;
	or.b64  	%rd5550, %rd5548, %rd5549;
	cvt.rn.f64.s64 	%fd605, %rd5550;
	mul.f64 	%fd606, %fd605, 0d3BF921FB54442D19;
	cvt.rn.f32.f64 	%f5597, %fd606;
	neg.f32 	%f5598, %f5597;
	setp.lt.s32 	%p1567, %r10434, 0;
	selp.f32 	%f11879, %f5598, %f5597, %p1567;
	bra.uni 	$L__BB0_3618;
$L__BB0_3617:
	mov.f32 	%f5599, 0f00000000;
	mul.rn.f32 	%f11879, %f1708, %f5599;
	mov.b32 	%r21436, 0;
$L__BB0_3618:
	mul.rn.f32 	%f5601, %f11879, %f11879;
	and.b32  	%r10439, %r21436, 1;
	setp.eq.b32 	%p1568, %r10439, 1;
	selp.f32 	%f5602, 0f3F800000, %f11879, %p1568;
	fma.rn.f32 	%f5603, %f5601, %f5602, 0f00000000;
	fma.rn.f32 	%f5604, %f5601, 0f37CBAC00, 0fBAB607ED;
	selp.f32 	%f5605, %f5604, 0fB94D4153, %p1568;
	selp.f32 	%f5606, 0f3D2AAABB, 0f3C0885E4, %p1568;
	fma.rn.f32 	%f5607, %f5605, %f5601, %f5606;
	selp.f32 	%f5608, 0fBEFFFFFF, 0fBE2AAAA8, %p1568;
	fma.rn.f32 	%f5609, %f5607, %f5601, %f5608;
	fma.rn.f32 	%f5610, %f5609, %f5603, %f5602;
	and.b32  	%r10440, %r21436, 2;
	setp.eq.s32 	%p1569, %r10440, 0;
	mov.f32 	%f5611, 0f00000000;
	sub.f32 	%f5612, %f5611, %f5610;
	selp.f32 	%f5613, %f5610, %f5612, %p1569;
	neg.f32 	%f5600, %f5613;
	// begin inline asm
	{  cvt.rn.f16.f32 %rs2114, %f5600;}

	// end inline asm
	ld.global.u16 	%rs2122, [%rd1623+192];
	ld.global.u16 	%rs2116, [%rd5429+192];
	// begin inline asm
	{mul.f16 %rs2115,%rs2116,%rs2114;
}
	// end inline asm
	// begin inline asm
	{mul.f16 %rs2118,%rs269,%rs2115;
}
	// end inline asm
	// begin inline asm
	{fma.rn.f16 %rs2121,%rs2122,%rs2113,%rs2118;
}
	// end inline asm
	st.shared.u16 	[%r2761+3104], %rs2121;
	// begin inline asm
	{mul.f16 %rs2125,%rs2116,%rs2113;
}
	// end inline asm
	// begin inline asm
	{fma.rn.f16 %rs2128,%rs2122,%rs2114,%rs2125;
}
	// end inline asm
	st.shared.u16 	[%r2761+11296], %rs2128;
	mul.f64 	%fd607, %fd9, 0d402921FB54442D18;
	div.rn.f64 	%fd608, %fd607, %fd2;
	cvt.rn.f32.f64 	%f1717, %fd608;
	mul.f32 	%f5614, %f1717, 0f3F22F983;
	cvt.rni.s32.f32 	%r21444, %f5614;
	cvt.rn.f32.s32 	%f5615, %r21444;
	fma.rn.f32 	%f5616, %f5615, 0fBFC90FDA, %f1717;
	fma.rn.f32 	%f5617, %f5615, 0fB3A22168, %f5616;
	fma.rn.f32 	%f11881, %f5615, 0fA7C234C5, %f5617;
	abs.f32 	%f1719, %f1717;
	setp.ltu.f32 	%p1570, %f1719, 0f47CE4780;
	mov.u32 	%r21440, %r21444;
	mov.f32 	%f11880, %f11881;
	@%p1570 bra 	$L__BB0_3626;
	setp.eq.f32 	%p1571, %f1719, 0f7F800000;
	@%p1571 bra 	$L__BB0_3625;
	mov.b32 	%r5382, %f1717;
	shl.b32 	%r10442, %r5382, 8;
	or.b32  	%r5383, %r10442, -2147483648;
	mov.b64 	%rd10407, 0;
	mov.b32 	%r21437, 0;
	mov.u64 	%rd10405, __cudart_i2opi_f;
	mov.u64 	%rd10406, %rd4;
$L__BB0_3621:
	.pragma "nounroll";
	ld.global.nc.u32 	%r10443, [%rd10405];
	mad.wide.u32 	%rd5555, %r10443, %r5383, %rd10407;
	shr.u64 	%rd10407, %rd5555, 32;
	st.local.u32 	[%rd10406], %rd5555;
	add.s32 	%r21437, %r21437, 1;
	add.s64 	%rd10406, %rd10406, 4;
	add.s64 	%rd10405, %rd10405, 4;
	setp.ne.s32 	%p1572, %r21437, 6;
	@%p1572 bra 	$L__BB0_3621;
	shr.u32 	%r10444, %r5382, 23;
	st.local.u32 	[%rd4+24], %rd10407;
	and.b32  	%r5386, %r10444, 31;
	and.b32  	%r10445, %r10444, 224;
	add.s32 	%r10446, %r10445, -128;
	shr.u32 	%r10447, %r10446, 5;
	mul.wide.u32 	%rd5556, %r10447, 4;
	sub.s64 	%rd3003, %rd4, %rd5556;
	ld.local.u32 	%r21438, [%rd3003+24];
	ld.local.u32 	%r21439, [%rd3003+20];
	setp.eq.s32 	%p1573, %r5386, 0;
	@%p1573 bra 	$L__BB0_3624;
	shf.l.wrap.b32 	%r21438, %r21439, %r21438, %r5386;
	ld.local.u32 	%r10448, [%rd3003+16];
	shf.l.wrap.b32 	%r21439, %r10448, %r21439, %r5386;
$L__BB0_3624:
	shr.u32 	%r10449, %r21438, 30;
	shf.l.wrap.b32 	%r10450, %r21439, %r21438, 2;
	shl.b32 	%r10451, %r21439, 2;
	shr.u32 	%r10452, %r10450, 31;
	add.s32 	%r10453, %r10452, %r10449;
	neg.s32 	%r10454, %r10453;
	setp.lt.s32 	%p1574, %r5382, 0;
	selp.b32 	%r21440, %r10454, %r10453, %p1574;
	xor.b32  	%r10455, %r10450, %r5382;
	shr.s32 	%r10456, %r10450, 31;
	xor.b32  	%r10457, %r10456, %r10450;
	xor.b32  	%r10458, %r10456, %r10451;
	cvt.u64.u32 	%rd5557, %r10457;
	shl.b64 	%rd5558, %rd5557, 32;
	cvt.u64.u32 	%rd5559, %r10458;
	or.b64  	%rd5560, %rd5558, %rd5559;
	cvt.rn.f64.s64 	%fd609, %rd5560;
	mul.f64 	%fd610, %fd609, 0d3BF921FB54442D19;
	cvt.rn.f32.f64 	%f5618, %fd610;
	neg.f32 	%f5619, %f5618;
	setp.lt.s32 	%p1575, %r10455, 0;
	selp.f32 	%f11880, %f5619, %f5618, %p1575;
	bra.uni 	$L__BB0_3626;
$L__BB0_3625:
	mov.f32 	%f5620, 0f00000000;
	mul.rn.f32 	%f11880, %f1717, %f5620;
	mov.b32 	%r21440, 0;
$L__BB0_3626:
	setp.ltu.f32 	%p1576, %f1719, 0f47CE4780;
	add.s32 	%r10460, %r21440, 1;
	mul.rn.f32 	%f5622, %f11880, %f11880;
	and.b32  	%r10461, %r21440, 1;
	setp.eq.b32 	%p1577, %r10461, 1;
	selp.f32 	%f5623, %f11880, 0f3F800000, %p1577;
	fma.rn.f32 	%f5624, %f5622, %f5623, 0f00000000;
	fma.rn.f32 	%f5625, %f5622, 0f37CBAC00, 0fBAB607ED;
	selp.f32 	%f5626, 0fB94D4153, %f5625, %p1577;
	selp.f32 	%f5627, 0f3C0885E4, 0f3D2AAABB, %p1577;
	fma.rn.f32 	%f5628, %f5626, %f5622, %f5627;
	selp.f32 	%f5629, 0fBE2AAAA8, 0fBEFFFFFF, %p1577;
	fma.rn.f32 	%f5630, %f5628, %f5622, %f5629;
	fma.rn.f32 	%f5631, %f5630, %f5624, %f5623;
	and.b32  	%r10462, %r10460, 2;
	setp.eq.s32 	%p1578, %r10462, 0;
	mov.f32 	%f5632, 0f00000000;
	sub.f32 	%f5633, %f5632, %f5631;
	selp.f32 	%f5621, %f5631, %f5633, %p1578;
	// begin inline asm
	{  cvt.rn.f16.f32 %rs2132, %f5621;}

	// end inline asm
	@%p1576 bra 	$L__BB0_3634;
	setp.eq.f32 	%p1579, %f1719, 0f7F800000;
	@%p1579 bra 	$L__BB0_3633;
	mov.b32 	%r5395, %f1717;
	shl.b32 	%r10464, %r5395, 8;
	or.b32  	%r5396, %r10464, -2147483648;
	mov.b64 	%rd10410, 0;
	mov.b32 	%r21441, 0;
	mov.u64 	%rd10408, __cudart_i2opi_f;
	mov.u64 	%rd10409, %rd3;
$L__BB0_3629:
	.pragma "nounroll";
	ld.global.nc.u32 	%r10465, [%rd10408];
	mad.wide.u32 	%rd5563, %r10465, %r5396, %rd10410;
	shr.u64 	%rd10410, %rd5563, 32;
	st.local.u32 	[%rd10409], %rd5563;
	add.s32 	%r21441, %r21441, 1;
	add.s64 	%rd10409, %rd10409, 4;
	add.s64 	%rd10408, %rd10408, 4;
	setp.ne.s32 	%p1580, %r21441, 6;
	@%p1580 bra 	$L__BB0_3629;
	shr.u32 	%r10466, %r5395, 23;
	st.local.u32 	[%rd3+24], %rd10410;
	and.b32  	%r5399, %r10466, 31;
	and.b32  	%r10467, %r10466, 224;
	add.s32 	%r10468, %r10467, -128;
	shr.u32 	%r10469, %r10468, 5;
	mul.wide.u32 	%rd5564, %r10469, 4;
	sub.s64 	%rd3010, %rd3, %rd5564;
	ld.local.u32 	%r21442, [%rd3010+24];
	ld.local.u32 	%r21443, [%rd3010+20];
	setp.eq.s32 	%p1581, %r5399, 0;
	@%p1581 bra 	$L__BB0_3632;
	shf.l.wrap.b32 	%r21442, %r21443, %r21442, %r5399;
	ld.local.u32 	%r10470, [%rd3010+16];
	shf.l.wrap.b32 	%r21443, %r10470, %r21443, %r5399;
$L__BB0_3632:
	shr.u32 	%r10471, %r21442, 30;
	shf.l.wrap.b32 	%r10472, %r21443, %r21442, 2;
	shl.b32 	%r10473, %r21443, 2;
	shr.u32 	%r10474, %r10472, 31;
	add.s32 	%r10475, %r10474, %r10471;
	neg.s32 	%r10476, %r10475;
	setp.lt.s32 	%p1582, %r5395, 0;
	selp.b32 	%r21444, %r10476, %r10475, %p1582;
	xor.b32  	%r10477, %r10472, %r5395;
	shr.s32 	%r10478, %r10472, 31;
	xor.b32  	%r10479, %r10478, %r10472;
	xor.b32  	%r10480, %r10478, %r10473;
	cvt.u64.u32 	%rd5565, %r10479;
	shl.b64 	%rd5566, %rd5565, 32;
	cvt.u64.u32 	%rd5567, %r10480;
	or.b64  	%rd5568, %rd5566, %rd5567;
	cvt.rn.f64.s64 	%fd611, %rd5568;
	mul.f64 	%fd612, %fd611, 0d3BF921FB54442D19;
	cvt.rn.f32.f64 	%f5634, %fd612;
	neg.f32 	%f5635, %f5634;
	setp.lt.s32 	%p1583, %r10477, 0;
	selp.f32 	%f11881, %f5635, %f5634, %p1583;
	bra.uni 	$L__BB0_3634;
$L__BB0_3633:
	mov.f32 	%f5636, 0f00000000;
	mul.rn.f32 	%f11881, %f1717, %f5636;
	mov.b32 	%r21444, 0;
$L__BB0_3634:
	mul.rn.f32 	%f5638, %f11881, %f11881;
	and.b32  	%r10482, %r21444, 1;
	setp.eq.b32 	%p1584, %r10482, 1;
	selp.f32 	%f5639, 0f3F800000, %f11881, %p1584;
	fma.rn.f32 	%f5640, %f5638, %f5639, 0f00000000;
	fma.rn.f32 	%f5641, %f5638, 0f37CBAC00, 0fBAB607ED;
	selp.f32 	%f5642, %f5641, 0fB94D4153, %p1584;
	selp.f32 	%f5643, 0f3D2AAABB, 0f3C0885E4, %p1584;
	fma.rn.f32 	%f5644, %f5642, %f5638, %f5643;
	selp.f32 	%f5645, 0fBEFFFFFF, 0fBE2AAAA8, %p1584;
	fma.rn.f32 	%f5646, %f5644, %f5638, %f5645;
	fma.rn.f32 	%f5647, %f5646, %f5640, %f5639;
	and.b32  	%r10483, %r21444, 2;
	setp.eq.s32 	%p1585, %r10483, 0;
	mov.f32 	%f5648, 0f00000000;
	sub.f32 	%f5649, %f5648, %f5647;
	selp.f32 	%f5650, %f5647, %f5649, %p1585;
	neg.f32 	%f5637, %f5650;
	// begin inline asm
	{  cvt.rn.f16.f32 %rs2133, %f5637;}

	// end inline asm
	add.s64 	%rd5570, %rd1623, %rd1622;
	ld.global.u16 	%rs2141, [%rd5570+192];
	add.s64 	%rd5572, %rd5429, %rd1622;
	ld.global.u16 	%rs2135, [%rd5572+192];
	// begin inline asm
	{mul.f16 %rs2134,%rs2135,%rs2133;
}
	// end inline asm
	// begin inline asm
	{mul.f16 %rs2137,%rs269,%rs2134;
}
	// end inline asm
	// begin inline asm
	{fma.rn.f16 %rs2140,%rs2141,%rs2132,%rs2137;
}
	// end inline asm
	st.shared.u16 	[%r2761+3136], %rs2140;
	// begin inline asm
	{mul.f16 %rs2144,%rs2135,%rs2132;
}
	// end inline asm
	// begin inline asm
	{fma.rn.f16 %rs2147,%rs2141,%rs2133,%rs2144;
}
	// end inline asm
	st.shared.u16 	[%r2761+11328], %rs2147;
	mul.f64 	%fd613, %fd9, 0d4032D97C7F3321D2;
	div.rn.f64 	%fd614, %fd613, %fd2;
	cvt.rn.f32.f64 	%f1726, %fd614;
	mul.f32 	%f5651, %f1726, 0f3F22F983;
	cvt.rni.s32.f32 	%r21452, %f5651;
	cvt.rn.f32.s32 	%f5652, %r21452;
	fma.rn.f32 	%f5653, %f5652, 0fBFC90FDA, %f1726;
	fma.rn.f32 	%f5654, %f5652, 0fB3A22168, %f5653;
	fma.rn.f32 	%f11883, %f5652, 0fA7C234C5, %f5654;
	abs.f32 	%f1728, %f1726;
	setp.ltu.f32 	%p1586, %f1728, 0f47CE4780;
	mov.u32 	%r21448, %r21452;
	mov.f32 	%f11882, %f11883;
	@%p1586 bra 	$L__BB0_3642;
	setp.eq.f32 	%p1587, %f1728, 0f7F800000;
	@%p1587 bra 	$L__BB0_3641;
	mov.b32 	%r5409, %f1726;
	shl.b32 	%r10485, %r5409, 8;
	or.b32  	%r5410, %r10485, -2147483648;
	mov.b64 	%rd10413, 0;
	mov.b32 	%r21445, 0;
	mov.u64 	%rd10411, __cudart_i2opi_f;
	mov.u64 	%rd10412, %rd4;
$L__BB0_3637:
	.pragma "nounroll";
	ld.global.nc.u32 	%r10486, [%rd10411];
	mad.wide.u32 	%rd5575, %r10486, %r5410, %rd10413;
	shr.u64 	%rd10413, %rd5575, 32;
	st.local.u32 	[%rd10412], %rd5575;
	add.s32 	%r21445, %r21445, 1;
	add.s64 	%rd10412, %rd10412, 4;
	add.s64 	%rd10411, %rd10411, 4;
	setp.ne.s32 	%p1588, %r21445, 6;
	@%p1588 bra 	$L__BB0_3637;
	shr.u32 	%r10487, %r5409, 23;
	st.local.u32 	[%rd4+24], %rd10413;
	and.b32  	%r5413, %r10487, 31;
	and.b32  	%r10488, %r10487, 224;
	add.s32 	%r10489, %r10488, -128;
	shr.u32 	%r10490, %r10489, 5;
	mul.wide.u32 	%rd5576, %r10490, 4;
	sub.s64 	%rd3017, %rd4, %rd5576;
	ld.local.u32 	%r21446, [%rd3017+24];
	ld.local.u32 	%r21447, [%rd3017+20];
	setp.eq.s32 	%p1589, %r5413, 0;
	@%p1589 bra 	$L__BB0_3640;
	shf.l.wrap.b32 	%r21446, %r21447, %r21446, %r5413;
	ld.local.u32 	%r10491, [%rd3017+16];
	shf.l.wrap.b32 	%r21447, %r10491, %r21447, %r5413;
$L__BB0_3640:
	shr.u32 	%r10492, %r21446, 30;
	shf.l.wrap.b32 	%r10493, %r21447, %r21446, 2;
	shl.b32 	%r10494, %r21447, 2;
	shr.u32 	%r10495, %r10493, 31;
	add.s32 	%r10496, %r10495, %r10492;
	neg.s32 	%r10497, %r10496;
	setp.lt.s32 	%p1590, %r5409, 0;
	selp.b32 	%r21448, %r10497, %r10496, %p1590;
	xor.b32  	%r10498, %r10493, %r5409;
	shr.s32 	%r10499, %r10493, 31;
	xor.b32  	%r10500, %r10499, %r10493;
	xor.b32  	%r10501, %r10499, %r10494;
	cvt.u64.u32 	%rd5577, %r10500;
	shl.b64 	%rd5578, %rd5577, 32;
	cvt.u64.u32 	%rd5579, %r10501;
	or.b64  	%rd5580, %rd5578, %rd5579;
	cvt.rn.f64.s64 	%fd615, %rd5580;
	mul.f64 	%fd616, %fd615, 0d3BF921FB54442D19;
	cvt.rn.f32.f64 	%f5655, %fd616;
	neg.f32 	%f5656, %f5655;
	setp.lt.s32 	%p1591, %r10498, 0;
	selp.f32 	%f11882, %f5656, %f5655, %p1591;
	bra.uni 	$L__BB0_3642;
$L__BB0_3641:
	mov.f32 	%f5657, 0f00000000;
	mul.rn.f32 	%f11882, %f1726, %f5657;
	mov.b32 	%r21448, 0;
$L__BB0_3642:
	setp.ltu.f32 	%p1592, %f1728, 0f47CE4780;
	add.s32 	%r10503, %r21448, 1;
	mul.rn.f32 	%f5659, %f11882, %f11882;
	and.b32  	%r10504, %r21448, 1;
	setp.eq.b32 	%p1593, %r10504, 1;
	selp.f32 	%f5660, %f11882, 0f3F800000, %p1593;
	fma.rn.f32 	%f5661, %f5659, %f5660, 0f00000000;
	fma.rn.f32 	%f5662, %f5659, 0f37CBAC00, 0fBAB607ED;
	selp.f32 	%f5663, 0fB94D4153, %f5662, %p1593;
	selp.f32 	%f5664, 0f3C0885E4, 0f3D2AAABB, %p1593;
	fma.rn.f32 	%f5665, %f5663, %f5659, %f5664;
	selp.f32 	%f5666, 0fBE2AAAA8, 0fBEFFFFFF, %p1593;
	fma.rn.f32 	%f5667, %f5665, %f5659, %f5666;
	fma.rn.f32 	%f5668, %f5667, %f5661, %f5660;
	and.b32  	%r10505, %r10503, 2;
	setp.eq.s32 	%p1594, %r10505, 0;
	mov.f32 	%f5669, 0f00000000;
	sub.f32 	%f5670, %f5669, %f5668;
	selp.f32 	%f5658, %f5668, %f5670, %p1594;
	// begin inline asm
	{  cvt.rn.f16.f32 %rs2151, %f5658;}

	// end inline asm
	@%p1592 bra 	$L__BB0_3650;
	setp.eq.f32 	%p1595, %f1728, 0f7F800000;
	@%p1595 bra 	$L__BB0_3649;
	mov.b32 	%r5422, %f1726;
	shl.b32 	%r10507, %r5422, 8;
	or.b32  	%r5423, %r10507, -2147483648;
	mov.b64 	%rd10416, 0;
	mov.b32 	%r21449, 0;
	mov.u64 	%rd10414, __cudart_i2opi_f;
	mov.u64 	%rd10415, %rd3;
$L__BB0_3645:
	.pragma "nounroll";
	ld.global.nc.u32 	%r10508, [%rd10414];
	mad.wide.u32 	%rd5583, %r10508, %r5423, %rd10416;
	shr.u64 	%rd10416, %rd5583, 32;
	st.local.u32 	[%rd10415], %rd5583;
	add.s32 	%r21449, %r21449, 1;
	add.s64 	%rd10415, %rd10415, 4;
	add.s64 	%rd10414, %rd10414, 4;
	setp.ne.s32 	%p1596, %r21449, 6;
	@%p1596 bra 	$L__BB0_3645;
	shr.u32 	%r10509, %r5422, 23;
	st.local.u32 	[%rd3+24], %rd10416;
	and.b32  	%r5426, %r10509, 31;
	and.b32  	%r10510, %r10509, 224;
	add.s32 	%r10511, %r10510, -128;
	shr.u32 	%r10512, %r10511, 5;
	mul.wide.u32 	%rd5584, %r10512, 4;
	sub.s64 	%rd3024, %rd3, %rd5584;
	ld.local.u32 	%r21450, [%rd3024+24];
	ld.local.u32 	%r21451, [%rd3024+20];
	setp.eq.s32 	%p1597, %r5426, 0;
	@%p1597 bra 	$L__BB0_3648;
	shf.l.wrap.b32 	%r21450, %r21451, %r21450, %r5426;
	ld.local.u32 	%r10513, [%rd3024+16];
	shf.l.wrap.b32 	%r21451, %r10513, %r21451, %r5426;
$L__BB0_3648:
	shr.u32 	%r10514, %r21450, 30;
	shf.l.wrap.b32 	%r10515, %r21451, %r21450, 2;
	shl.b32 	%r10516, %r21451, 2;
	shr.u32 	%r10517, %r10515, 31;
	add.s32 	%r10518, %r10517, %r10514;
	neg.s32 	%r10519, %r10518;
	setp.lt.s32 	%p1598, %r5422, 0;
	selp.b32 	%r21452, %r10519, %r10518, %p1598;
	xor.b32  	%r10520, %r10515, %r5422;
	shr.s32 	%r10521, %r10515, 31;
	xor.b32  	%r10522, %r10521, %r10515;
	xor.b32  	%r10523, %r10521, %r10516;
	cvt.u64.u32 	%rd5585, %r10522;
	shl.b64 	%rd5586, %rd5585, 32;
	cvt.u64.u32 	%rd5587, %r10523;
	or.b64  	%rd5588, %rd5586, %rd5587;
	cvt.rn.f64.s64 	%fd617, %rd5588;
	mul.f64 	%fd618, %fd617, 0d3BF921FB54442D19;
	cvt.rn.f32.f64 	%f5671, %fd618;
	neg.f32 	%f5672, %f5671;
	setp.lt.s32 	%p1599, %r10520, 0;
	selp.f32 	%f11883, %f5672, %f5671, %p1599;
	bra.uni 	$L__BB0_3650;
$L__BB0_3649:
	mov.f32 	%f5673, 0f00000000;
	mul.rn.f32 	%f11883, %f1726, %f5673;
	mov.b32 	%r21452, 0;
$L__BB0_3650:
	mul.rn.f32 	%f5675, %f11883, %f11883;
	and.b32  	%r10525, %r21452, 1;
	setp.eq.b32 	%p1600, %r10525, 1;
	selp.f32 	%f5676, 0f3F800000, %f11883, %p1600;
	fma.rn.f32 	%f5677, %f5675, %f5676, 0f00000000;
	fma.rn.f32 	%f5678, %f5675, 0f37CBAC00, 0fBAB607ED;
	selp.f32 	%f5679, %f5678, 0fB94D4153, %p1600;
	selp.f32 	%f5680, 0f3D2AAABB, 0f3C0885E4, %p1600;
	fma.rn.f32 	%f5681, %f5679, %f5675, %f5680;
	selp.f32 	%f5682, 0fBEFFFFFF, 0fBE2AAAA8, %p1600;
	fma.rn.f32 	%f5683, %f5681, %f5675, %f5682;
	fma.rn.f32 	%f5684, %f5683, %f5677, %f5676;
	and.b32  	%r10526, %r21452, 2;
	setp.eq.s32 	%p1601, %r10526, 0;
	mov.f32 	%f5685, 0f00000000;
	sub.f32 	%f5686, %f5685, %f5684;
	selp.f32 	%f5687, %f5684, %f5686, %p1601;
	neg.f32 	%f5674, %f5687;
	// begin inline asm
	{  cvt.rn.f16.f32 %rs2152, %f5674;}

	// end inline asm
	add.s64 	%rd5591, %rd5570, %rd1622;
	ld.global.u16 	%rs2160, [%rd5591+192];
	add.s64 	%rd5594, %rd5572, %rd1622;
	ld.global.u16 	%rs2154, [%rd5594+192];
	// begin inline asm
	{mul.f16 %rs2153,%rs2154,%rs2152;
}
	// end inline asm
	// begin inline asm
	{mul.f16 %rs2156,%rs269,%rs2153;
}
	// end inline asm
	// begin inline asm
	{fma.rn.f16 %rs2159,%rs2160,%rs2151,%rs2156;
}
	// end inline asm
	st.shared.u16 	[%r2761+3168], %rs2159;
	// begin inline asm
	{mul.f16 %rs2163,%rs2154,%rs2151;
}
	// end inline asm
	// begin inline asm
	{fma.rn.f16 %rs2166,%rs2160,%rs2152,%rs2163;
}
	// end inline asm
	st.shared.u16 	[%r2761+11360], %rs2166;
	mul.f64 	%fd619, %fd9, 0d403921FB54442D18;
	div.rn.f64 	%fd620, %fd619, %fd2;
	cvt.rn.f32.f64 	%f1735, %fd620;
	mul.f32 	%f5688, %f1735, 0f3F22F983;
	cvt.rni.s32.f32 	%r21460, %f5688;
	cvt.rn.f32.s32 	%f5689, %r21460;
	fma.rn.f32 	%f5690, %f5689, 0fBFC90FDA, %f1735;
	fma.rn.f32 	%f5691, %f5689, 0fB3A22168, %f5690;
	fma.rn.f32 	%f11885, %f5689, 0fA7C234C5, %f5691;
	abs.f32 	%f1737, %f1735;
	setp.ltu.f32 	%p1602, %f1737, 0f47CE4780;
	mov.u32 	%r21456, %r21460;
	mov.f32 	%f11884, %f11885;
	@%p1602 bra 	$L__BB0_3658;
	setp.eq.f32 	%p1603, %f1737, 0f7F800000;
	@%p1603 bra 	$L__BB0_3657;
	mov.b32 	%r5436, %f1735;
	shl.b32 	%r10528, %r5436, 8;
	or.b32  	%r5437, %r10528, -2147483648;
	mov.b64 	%rd10419, 0;
	mov.b32 	%r21453, 0;
	mov.u64 	%rd10417, __cudart_i2opi_f;
	mov.u64 	%rd10418, %rd4;
$L__BB0_3653:
	.pragma "nounroll";
	ld.global.nc.u32 	%r10529, [%rd10417];
	mad.wide.u32 	%rd5597, %r10529, %r5437, %rd10419;
	shr.u64 	%rd10419, %rd5597, 32;
	st.local.u32 	[%rd10418], %rd5597;
	add.s32 	%r21453, %r21453, 1;
	add.s64 	%rd10418, %rd10418, 4;
	add.s64 	%rd10417, %rd10417, 4;
	setp.ne.s32 	%p1604, %r21453, 6;
	@%p1604 bra 	$L__BB0_3653;
	shr.u32 	%r10530, %r5436, 23;
	st.local.u32 	[%rd4+24], %rd10419;
	and.b32  	%r5440, %r10530, 31;
	and.b32  	%r10531, %r10530, 224;
	add.s32 	%r10532, %r10531, -128;
	shr.u32 	%r10533, %r10532, 5;
	mul.wide.u32 	%rd5598, %r10533, 4;
	sub.s64 	%rd3031, %rd4, %rd5598;
	ld.local.u32 	%r21454, [%rd3031+24];
	ld.local.u32 	%r21455, [%rd3031+20];
	setp.eq.s32 	%p1605, %r5440, 0;
	@%p1605 bra 	$L__BB0_3656;
	shf.l.wrap.b32 	%r21454, %r21455, %r21454, %r5440;
	ld.local.u32 	%r10534, [%rd3031+16];
	shf.l.wrap.b32 	%r21455, %r10534, %r21455, %r5440;
$L__BB0_3656:
	shr.u32 	%r10535, %r21454, 30;
	shf.l.wrap.b32 	%r10536, %r21455, %r21454, 2;
	shl.b32 	%r10537, %r21455, 2;
	shr.u32 	%r10538, %r10536, 31;
	add.s32 	%r10539, %r10538, %r10535;
	neg.s32 	%r10540, %r10539;
	setp.lt.s32 	%p1606, %r5436, 0;
	selp.b32 	%r21456, %r10540, %r10539, %p1606;
	xor.b32  	%r10541, %r10536, %r5436;
	shr.s32 	%r10542, %r10536, 31;
	xor.b32  	%r10543, %r10542, %r10536;
	xor.b32  	%r10544, %r10542, %r10537;
	cvt.u64.u32 	%rd5599, %r10543;
	shl.b64 	%rd5600, %rd5599, 32;
	cvt.u64.u32 	%rd5601, %r10544;
	or.b64  	%rd5602, %rd5600, %rd5601;
	cvt.rn.f64.s64 	%fd621, %rd5602;
	mul.f64 	%fd622, %fd621, 0d3BF921FB54442D19;
	cvt.rn.f32.f64 	%f5692, %fd622;
	neg.f32 	%f5693, %f5692;
	setp.lt.s32 	%p1607, %r10541, 0;
	selp.f32 	%f11884, %f5693, %f5692, %p1607;
	bra.uni 	$L__BB0_3658;
$L__BB0_3657:
	mov.f32 	%f5694, 0f00000000;
	mul.rn.f32 	%f11884, %f1735, %f5694;
	mov.b32 	%r21456, 0;
$L__BB0_3658:
	setp.ltu.f32 	%p1608, %f1737, 0f47CE4780;
	add.s32 	%r10546, %r21456, 1;
	mul.rn.f32 	%f5696, %f11884, %f11884;
	and.b32  	%r10547, %r21456, 1;
	setp.eq.b32 	%p1609, %r10547, 1;
	selp.f32 	%f5697, %f11884, 0f3F800000, %p1609;
	fma.rn.f32 	%f5698, %f5696, %f5697, 0f00000000;
	fma.rn.f32 	%f5699, %f5696, 0f37CBAC00, 0fBAB607ED;
	selp.f32 	%f5700, 0fB94D4153, %f5699, %p1609;
	selp.f32 	%f5701, 0f3C0885E4, 0f3D2AAABB, %p1609;
	fma.rn.f32 	%f5702, %f5700, %f5696, %f5701;
	selp.f32 	%f5703, 0fBE2AAAA8, 0fBEFFFFFF, %p1609;
	fma.rn.f32 	%f5704, %f5702, %f5696, %f5703;
	fma.rn.f32 	%f5705, %f5704, %f5698, %f5697;
	and.b32  	%r10548, %r10546, 2;
	setp.eq.s32 	%p1610, %r10548, 0;
	mov.f32 	%f5706, 0f00000000;
	sub.f32 	%f5707, %f5706, %f5705;
	selp.f32 	%f5695, %f5705, %f5707, %p1610;
	// begin inline asm
	{  cvt.rn.f16.f32 %rs2170, %f5695;}

	// end inline asm
	@%p1608 bra 	$L__BB0_3666;
	setp.eq.f32 	%p1611, %f1737, 0f7F800000;
	@%p1611 bra 	$L__BB0_3665;
	mov.b32 	%r5449, %f1735;
	shl.b32 	%r10550, %r5449, 8;
	or.b32  	%r5450, %r10550, -2147483648;
	mov.b64 	%rd10422, 0;
	mov.b32 	%r21457, 0;
	mov.u64 	%rd10420, __cudart_i2opi_f;
	mov.u64 	%rd10421, %rd3;
$L__BB0_3661:
	.pragma "nounroll";
	ld.global.nc.u32 	%r10551, [%rd10420];
	mad.wide.u32 	%rd5605, %r10551, %r5450, %rd10422;
	shr.u64 	%rd10422, %rd5605, 32;
	st.local.u32 	[%rd10421], %rd5605;
	add.s32 	%r21457, %r21457, 1;
	add.s64 	%rd10421, %rd10421, 4;
	add.s64 	%rd10420, %rd10420, 4;
	setp.ne.s32 	%p1612, %r21457, 6;
	@%p1612 bra 	$L__BB0_3661;
	shr.u32 	%r10552, %r5449, 23;
	st.local.u32 	[%rd3+24], %rd10422;
	and.b32  	%r5453, %r10552, 31;
	and.b32  	%r10553, %r10552, 224;
	add.s32 	%r10554, %r10553, -128;
	shr.u32 	%r10555, %r10554, 5;
	mul.wide.u32 	%rd5606, %r10555, 4;
	sub.s64 	%rd3038, %rd3, %rd5606;
	ld.local.u32 	%r21458, [%rd3038+24];
	ld.local.u32 	%r21459, [%rd3038+20];
	setp.eq.s32 	%p1613, %r5453, 0;
	@%p1613 bra 	$L__BB0_3664;
	shf.l.wrap.b32 	%r21458, %r21459, %r21458, %r5453;
	ld.local.u32 	%r10556, [%rd3038+16];
	shf.l.wrap.b32 	%r21459, %r10556, %r21459, %r5453;
$L__BB0_3664:
	shr.u32 	%r10557, %r21458, 30;
	shf.l.wrap.b32 	%r10558, %r21459, %r21458, 2;
	shl.b32 	%r10559, %r21459, 2;
	shr.u32 	%r10560, %r10558, 31;
	add.s32 	%r10561, %r10560, %r10557;
	neg.s32 	%r10562, %r10561;
	setp.lt.s32 	%p1614, %r5449, 0;
	selp.b32 	%r21460, %r10562, %r10561, %p1614;
	xor.b32  	%r10563, %r10558, %r5449;
	shr.s32 	%r10564, %r10558, 31;
	xor.b32  	%r10565, %r10564, %r10558;
	xor.b32  	%r10566, %r10564, %r10559;
	cvt.u64.u32 	%rd5607, %r10565;
	shl.b64 	%rd5608, %rd5607, 32;
	cvt.u64.u32 	%rd5609, %r10566;
	or.b64  	%rd5610, %rd5608, %rd5609;
	cvt.rn.f64.s64 	%fd623, %rd5610;
	mul.f64 	%fd624, %fd623, 0d3BF921FB54442D19;
	cvt.rn.f32.f64 	%f5708, %fd624;
	neg.f32 	%f5709, %f5708;
	setp.lt.s32 	%p1615, %r10563, 0;
	selp.f32 	%f11885, %f5709, %f5708, %p1615;
	bra.uni 	$L__BB0_3666;
$L__BB0_3665:
	mov.f32 	%f5710, 0f00000000;
	mul.rn.f32 	%f11885, %f1735, %f5710;
	mov.b32 	%r21460, 0;
$L__BB0_3666:
	mul.rn.f32 	%f5712, %f11885, %f11885;
	and.b32  	%r10568, %r21460, 1;
	setp.eq.b32 	%p1616, %r10568, 1;
	selp.f32 	%f5713, 0f3F800000, %f11885, %p1616;
	fma.rn.f32 	%f5714, %f5712, %f5713, 0f00000000;
	fma.rn.f32 	%f5715, %f5712, 0f37CBAC00, 0fBAB607ED;
	selp.f32 	%f5716, %f5715, 0fB94D4153, %p1616;
	selp.f32 	%f5717, 0f3D2AAABB, 0f3C0885E4, %p1616;
	fma.rn.f32 	%f5718, %f5716, %f5712, %f5717;
	selp.f32 	%f5719, 0fBEFFFFFF, 0fBE2AAAA8, %p1616;
	fma.rn.f32 	%f5720, %f5718, %f5712, %f5719;
	fma.rn.f32 	%f5721, %f5720, %f5714, %f5713;
	and.b32  	%r10569, %r21460, 2;
	setp.eq.s32 	%p1617, %r10569, 0;
	mov.f32 	%f5722, 0f00000000;
	sub.f32 	%f5723, %f5722, %f5721;
	selp.f32 	%f5724, %f5721, %f5723, %p1617;
	neg.f32 	%f5711, %f5724;
	// begin inline asm
	{  cvt.rn.f16.f32 %rs2171, %f5711;}

	// end inline asm
	add.s64 	%rd5614, %rd5591, %rd1622;
	ld.global.u16 	%rs2179, [%rd5614+192];
	add.s64 	%rd5615, %rd1607, %rd1622;
	add.s64 	%rd5616, %rd5615, %rd1622;
	add.s64 	%rd5617, %rd5616, %rd1622;
	add.s64 	%rd5618, %rd5617, %rd1622;
	ld.global.u16 	%rs2173, [%rd5618+192];
	// begin inline asm
	{mul.f16 %rs2172,%rs2173,%rs2171;
}
	// end inline asm
	// begin inline asm
	{mul.f16 %rs2175,%rs269,%rs2172;
}
	// end inline asm
	// begin inline asm
	{fma.rn.f16 %rs2178,%rs2179,%rs2170,%rs2175;
}
	// end inline asm
	st.shared.u16 	[%r2761+3200], %rs2178;
	// begin inline asm
	{mul.f16 %rs2182,%rs2173,%rs2170;
}
	// end inline asm
	// begin inline asm
	{fma.rn.f16 %rs2185,%rs2179,%rs2171,%rs2182;
}
	// end inline asm
	st.shared.u16 	[%r2761+11392], %rs2185;
	mul.f64 	%fd625, %fd9, 0d403F6A7A2955385E;
	div.rn.f64 	%fd626, %fd625, %fd2;
	cvt.rn.f32.f64 	%f1744, %fd626;
	mul.f32 	%f5725, %f1744, 0f3F22F983;
	cvt.rni.s32.f32 	%r21468, %f5725;
	cvt.rn.f32.s32 	%f5726, %r21468;
	fma.rn.f32 	%f5727, %f5726, 0fBFC90FDA, %f1744;
	fma.rn.f32 	%f5728, %f5726, 0fB3A22168, %f5727;
	fma.rn.f32 	%f11887, %f5726, 0fA7C234C5, %f5728;
	abs.f32 	%f1746, %f1744;
	setp.ltu.f32 	%p1618, %f1746, 0f47CE4780;
	mov.u32 	%r21464, %r21468;
	mov.f32 	%f11886, %f11887;
	@%p1618 bra 	$L__BB0_3674;
	setp.eq.f32 	%p1619, %f1746, 0f7F800000;
	@%p1619 bra 	$L__BB0_3673;
	mov.b32 	%r5463, %f1744;
	shl.b32 	%r10571, %r5463, 8;
	or.b32  	%r5464, %r10571, -2147483648;
	mov.b64 	%rd10425, 0;
	mov.b32 	%r21461, 0;
	mov.u64 	%rd10423, __cudart_i2opi_f;
	mov.u64 	%rd10424, %rd4;
$L__BB0_3669:
	.pragma "nounroll";
	ld.global.nc.u32 	%r10572, [%rd10423];
	mad.wide.u32 	%rd5621, %r10572, %r5464, %rd10425;
	shr.u64 	%rd10425, %rd5621, 32;
	st.local.u32 	[%rd10424], %rd5621;
	add.s32 	%r21461, %r21461, 1;
	add.s64 	%rd10424, %rd10424, 4;
	add.s64 	%rd10423, %rd10423, 4;
	setp.ne.s32 	%p1620, %r21461, 6;
	@%p1620 bra 	$L__BB0_3669;
	shr.u32 	%r10573, %r5463, 23;
	st.local.u32 	[%rd4+24], %rd10425;
	and.b32  	%r5467, %r10573, 31;
	and.b32  	%r10574, %r10573, 224;
	add.s32 	%r10575, %r10574, -128;
	shr.u32 	%r10576, %r10575, 5;
	mul.wide.u32 	%rd5622, %r10576, 4;
	sub.s64 	%rd3045, %rd4, %rd5622;
	ld.local.u32 	%r21462, [%rd3045+24];
	ld.local.u32 	%r21463, [%rd3045+20];
	setp.eq.s32 	%p1621, %r5467, 0;
	@%p1621 bra 	$L__BB0_3672;
	shf.l.wrap.b32 	%r21462, %r21463, %r21462, %r5467;
	ld.local.u32 	%r10577, [%rd3045+16];
	shf.l.wrap.b32 	%r21463, %r10577, %r21463, %r5467;
$L__BB0_3672:
	shr.u32 	%r10578, %r21462, 30;
	shf.l.wrap.b32 	%r10579, %r21463, %r21462, 2;
	shl.b32 	%r10580, %r21463, 2;
	shr.u32 	%r10581, %r10579, 31;
	add.s32 	%r10582, %r10581, %r10578;
	neg.s32 	%r10583, %r10582;
	setp.lt.s32 	%p1622, %r5463, 0;
	selp.b32 	%r21464, %r10583, %r10582, %p1622;
	xor.b32  	%r10584, %r10579, %r5463;
	shr.s32 	%r10585, %r10579, 31;
	xor.b32  	%r10586, %r10585, %r10579;
	xor.b32  	%r10587, %r10585, %r10580;
	cvt.u64.u32 	%rd5623, %r10586;
	shl.b64 	%rd5624, %rd5623, 32;
	cvt.u64.u32 	%rd5625, %r10587;
	or.b64  	%rd5626, %rd5624, %rd5625;
	cvt.rn.f64.s64 	%fd627, %rd5626;
	mul.f64 	%fd628, %fd627, 0d3BF921FB54442D19;
	cvt.rn.f32.f64 	%f5729, %fd628;
	neg.f32 	%f5730, %f5729;
	setp.lt.s32 	%p1623, %r10584, 0;
	selp.f32 	%f11886, %f5730, %f5729, %p1623;
	bra.uni 	$L__BB0_3674;
$L__BB0_3673:
	mov.f32 	%f5731, 0f00000000;
	mul.rn.f32 	%f11886, %f1744, %f5731;
	mov.b32 	%r21464, 0;
$L__BB0_3674:
	setp.ltu.f32 	%p1624, %f1746, 0f47CE4780;
	add.s32 	%r10589, %r21464, 1;
	mul.rn.f32 	%f5733, %f11886, %f11886;
	and.b32  	%r10590, %r21464, 1;
	setp.eq.b32 	%p1625, %r10590, 1;
	selp.f32 	%f5734, %f11886, 0f3F800000, %p1625;
	fma.rn.f32 	%f5735, %f5733, %f5734, 0f00000000;
	fma.rn.f32 	%f5736, %f5733, 0f37CBAC00, 0fBAB607ED;
	selp.f32 	%f5737, 0fB94D4153, %f5736, %p1625;
	selp.f32 	%f5738, 0f3C0885E4, 0f3D2AAABB, %p1625;
	fma.rn.f32 	%f5739, %f5737, %f5733, %f5738;
	selp.f32 	%f5740, 0fBE2AAAA8, 0fBEFFFFFF, %p1625;
	fma.rn.f32 	%f5741, %f5739, %f5733, %f5740;
	fma.rn.f32 	%f5742, %f5741, %f5735, %f5734;
	and.b32  	%r10591, %r10589, 2;
	setp.eq.s32 	%p1626, %r10591, 0;
	mov.f32 	%f5743, 0f00000000;
	sub.f32 	%f5744, %f5743, %f5742;
	selp.f32 	%f5732, %f5742, %f5744, %p1626;
	// begin inline asm
	{  cvt.rn.f16.f32 %rs2189, %f5732;}

	// end inline asm
	@%p1624 bra 	$L__BB0_3682;
	setp.eq.f32 	%p1627, %f1746, 0f7F800000;
	@%p1627 bra 	$L__BB0_3681;
	mov.b32 	%r5476, %f1744;
	shl.b32 	%r10593, %r5476, 8;
	or.b32  	%r5477, %r10593, -2147483648;
	mov.b64 	%rd10428, 0;
	mov.b32 	%r21465, 0;
	mov.u64 	%rd10426, __cudart_i2opi_f;
	mov.u64 	%rd10427, %rd3;
$L__BB0_3677:
	.pragma "nounroll";
	ld.global.nc.u32 	%r10594, [%rd10426];
	mad.wide.u32 	%rd5629, %r10594, %r5477, %rd10428;
	shr.u64 	%rd10428, %rd5629, 32;
	st.local.u32 	[%rd10427], %rd5629;
	add.s32 	%r21465, %r21465, 1;
	add.s64 	%rd10427, %rd10427, 4;
	add.s64 	%rd10426, %rd10426, 4;
	setp.ne.s32 	%p1628, %r21465, 6;
	@%p1628 bra 	$L__BB0_3677;
	shr.u32 	%r10595, %r5476, 23;
	st.local.u32 	[%rd3+24], %rd10428;
	and.b32  	%r5480, %r10595, 31;
	and.b32  	%r10596, %r10595, 224;
	add.s32 	%r10597, %r10596, -128;
	shr.u32 	%r10598, %r10597, 5;
	mul.wide.u32 	%rd5630, %r10598, 4;
	sub.s64 	%rd3052, %rd3, %rd5630;
	ld.local.u32 	%r21466, [%rd3052+24];
	ld.local.u32 	%r21467, [%rd3052+20];
	setp.eq.s32 	%p1629, %r5480, 0;
	@%p1629 bra 	$L__BB0_3680;
	shf.l.wrap.b32 	%r21466, %r21467, %r21466, %r5480;
	ld.local.u32 	%r10599, [%rd3052+16];
	shf.l.wrap.b32 	%r21467, %r10599, %r21467, %r5480;
$L__BB0_3680:
	shr.u32 	%r10600, %r21466, 30;
	shf.l.wrap.b32 	%r10601, %r21467, %r21466, 2;
	shl.b32 	%r10602, %r21467, 2;
	shr.u32 	%r10603, %r10601, 31;
	add.s32 	%r10604, %r10603, %r10600;
	neg.s32 	%r10605, %r10604;
	setp.lt.s32 	%p1630, %r5476, 0;
	selp.b32 	%r21468, %r10605, %r10604, %p1630;
	xor.b32  	%r10606, %r10601, %r5476;
	shr.s32 	%r10607, %r10601, 31;
	xor.b32  	%r10608, %r10607, %r10601;
	xor.b32  	%r10609, %r10607, %r10602;
	cvt.u64.u32 	%rd5631, %r10608;
	shl.b64 	%rd5632, %rd5631, 32;
	cvt.u64.u32 	%rd5633, %r10609;
	or.b64  	%rd5634, %rd5632, %rd5633;
	cvt.rn.f64.s64 	%fd629, %rd5634;
	mul.f64 	%fd630, %fd629, 0d3BF921FB54442D19;
	cvt.rn.f32.f64 	%f5745, %fd630;
	neg.f32 	%f5746, %f5745;
	setp.lt.s32 	%p1631, %r10606, 0;
	selp.f32 	%f11887, %f5746, %f5745, %p1631;
	bra.uni 	$L__BB0_3682;
$L__BB0_3681:
	mov.f32 	%f5747, 0f00000000;
	mul.rn.f32 	%f11887, %f1744, %f5747;
	mov.b32 	%r21468, 0;
$L__BB0_3682:
	mul.rn.f32 	%f5749, %f11887, %f11887;
	and.b32  	%r10611, %r21468, 1;
	setp.eq.b32 	%p1632, %r10611, 1;
	selp.f32 	%f5750, 0f3F800000, %f11887, %p1632;
	fma.rn.f32 	%f5751, %f5749, %f5750, 0f00000000;
	fma.rn.f32 	%f5752, %f5749, 0f37CBAC00, 0fBAB607ED;
	selp.f32 	%f5753, %f5752, 0fB94D4153, %p1632;
	selp.f32 	%f5754, 0f3D2AAABB, 0f3C0885E4, %p1632;
	fma.rn.f32 	%f5755, %f5753, %f5749, %f5754;
	selp.f32 	%f5756, 0fBEFFFFFF, 0fBE2AAAA8, %p1632;
	fma.rn.f32 	%f5757, %f5755, %f5749, %f5756;
	fma.rn.f32 	%f5758, %f5757, %f5751, %f5750;
	and.b32  	%r10612, %r21468, 2;
	setp.eq.s32 	%p1633, %r10612, 0;
	mov.f32 	%f5759, 0f00000000;
	sub.f32 	%f5760, %f5759, %f5758;
	selp.f32 	%f5761, %f5758, %f5760, %p1633;
	neg.f32 	%f5748, %f5761;
	// begin inline asm
	{  cvt.rn.f16.f32 %rs2190, %f5748;}

	// end inline asm
	add.s64 	%rd5639, %rd5614, %rd1622;
	ld.global.u16 	%rs2198, [%rd5639+192];
	add.s64 	%rd5640, %rd1607, %rd1622;
	add.s64 	%rd5641, %rd5640, %rd1622;
	add.s64 	%rd5642, %rd5641, %rd1622;
	add.s64 	%rd5643, %rd5642, %rd1622;
	add.s64 	%rd5644, %rd5643, %rd1622;
	ld.global.u16 	%rs2192, [%rd5644+192];
	// begin inline asm
	{mul.f16 %rs2191,%rs2192,%rs2190;
}
	// end inline asm
	// begin inline asm
	{mul.f16 %rs2194,%rs269,%rs2191;
}
	// end inline asm
	// begin inline asm
	{fma.rn.f16 %rs2197,%rs2198,%rs2189,%rs2194;
}
	// end inline asm
	st.shared.u16 	[%r2761+3232], %rs2197;
	// begin inline asm
	{mul.f16 %rs2201,%rs2192,%rs2189;
}
	// end inline asm
	// begin inline asm
	{fma.rn.f16 %rs2204,%rs2198,%rs2190,%rs2201;
}
	// end inline asm
	st.shared.u16 	[%r2761+11424], %rs2204;
	mul.f64 	%fd631, %fd9, 0d4042D97C7F3321D2;
	div.rn.f64 	%fd632, %fd631, %fd2;
	cvt.rn.f32.f64 	%f1753, %fd632;
	mul.f32 	%f5762, %f1753, 0f3F22F983;
	cvt.rni.s32.f32 	%r21476, %f5762;
	cvt.rn.f32.s32 	%f5763, %r21476;
	fma.rn.f32 	%f5764, %f5763, 0fBFC90FDA, %f1753;
	fma.rn.f32 	%f5765, %f5763, 0fB3A22168, %f5764;
	fma.rn.f32 	%f11889, %f5763, 0fA7C234C5, %f5765;
	abs.f32 	%f1755, %f1753;
	setp.ltu.f32 	%p1634, %f1755, 0f47CE4780;
	mov.u32 	%r21472, %r21476;
	mov.f32 	%f11888, %f11889;
	@%p1634 bra 	$L__BB0_3690;
	setp.eq.f32 	%p1635, %f1755, 0f7F800000;
	@%p1635 bra 	$L__BB0_3689;
	mov.b32 	%r5490, %f1753;
	shl.b32 	%r10614, %r5490, 8;
	or.b32  	%r5491, %r10614, -2147483648;
	mov.b64 	%rd10431, 0;
	mov.b32 	%r21469, 0;
	mov.u64 	%rd10429, __cudart_i2opi_f;
	mov.u64 	%rd10430, %rd4;
$L__BB0_3685:
	.pragma "nounroll";
	ld.global.nc.u32 	%r10615, [%rd10429];
	mad.wide.u32 	%rd5647, %r10615, %r5491, %rd10431;
	shr.u64 	%rd10431, %rd5647, 32;
	st.local.u32 	[%rd10430], %rd5647;
	add.s32 	%r21469, %r21469, 1;
	add.s64 	%rd10430, %rd10430, 4;
	add.s64 	%rd10429, %rd10429, 4;
	setp.ne.s32 	%p1636, %r21469, 6;
	@%p1636 bra 	$L__BB0_3685;
	shr.u32 	%r10616, %r5490, 23;
	st.local.u32 	[%rd4+24], %rd10431;
	and.b32  	%r5494, %r10616, 31;
	and.b32  	%r10617, %r10616, 224;
	add.s32 	%r10618, %r10617, -128;
	shr.u32 	%r10619, %r10618, 5;
	mul.wide.u32 	%rd5648, %r10619, 4;
	sub.s64 	%rd3059, %rd4, %rd5648;
	ld.local.u32 	%r21470, [%rd3059+24];
	ld.local.u32 	%r21471, [%rd3059+20];
	setp.eq.s32 	%p1637, %r5494, 0;
	@%p1637 bra 	$L__BB0_3688;
	shf.l.wrap.b32 	%r21470, %r21471, %r21470, %r5494;
	ld.local.u32 	%r10620, [%rd3059+16];
	shf.l.wrap.b32 	%r21471, %r10620, %r21471, %r5494;
$L__BB0_3688:
	shr.u32 	%r10621, %r21470, 30;
	shf.l.wrap.b32 	%r10622, %r21471, %r21470, 2;
	shl.b32 	%r10623, %r21471, 2;
	shr.u32 	%r10624, %r10622, 31;
	add.s32 	%r10625, %r10624, %r10621;
	neg.s32 	%r10626, %r10625;
	setp.lt.s32 	%p1638, %r5490, 0;
	selp.b32 	%r21472, %r10626, %r10625, %p1638;
	xor.b32  	%r10627, %r10622, %r5490;
	shr.s32 	%r10628, %r10622, 31;
	xor.b32  	%r10629, %r10628, %r10622;
	xor.b32  	%r10630, %r10628, %r10623;
	cvt.u64.u32 	%rd5649, %r10629;
	shl.b64 	%rd5650, %rd5649, 32;
	cvt.u64.u32 	%rd5651, %r10630;
	or.b64  	%rd5652, %rd5650, %rd5651;
	cvt.rn.f64.s64 	%fd633, %rd5652;
	mul.f64 	%fd634, %fd633, 0d3BF921FB54442D19;
	cvt.rn.f32.f64 	%f5766, %fd634;
	neg.f32 	%f5767, %f5766;
	setp.lt.s32 	%p1639, %r10627, 0;
	selp.f32 	%f11888, %f5767, %f5766, %p1639;
	bra.uni 	$L__BB0_3690;
$L__BB0_3689:
	mov.f32 	%f5768, 0f00000000;
	mul.rn.f32 	%f11888, %f1753, %f5768;
	mov.b32 	%r21472, 0;
$L__BB0_3690:
	setp.ltu.f32 	%p1640, %f1755, 0f47CE4780;
	add.s32 	%r10632, %r21472, 1;
	mul.rn.f32 	%f5770, %f11888, %f11888;
	and.b32  	%r10633, %r21472, 1;
	setp.eq.b32 	%p1641, %r10633, 1;
	selp.f32 	%f5771, %f11888, 0f3F800000, %p1641;
	fma.rn.f32 	%f5772, %f5770, %f5771, 0f00000000;
	fma.rn.f32 	%f5773, %f5770, 0f37CBAC00, 0fBAB607ED;
	selp.f32 	%f5774, 0fB94D4153, %f5773, %p1641;
	selp.f32 	%f5775, 0f3C0885E4, 0f3D2AAABB, %p1641;
	fma.rn.f32 	%f5776, %f5774, %f5770, %f5775;
	selp.f32 	%f5777, 0fBE2AAAA8, 0fBEFFFFFF, %p1641;
	fma.rn.f32 	%f5778, %f5776, %f5770, %f5777;
	fma.rn.f32 	%f5779, %f5778, %f5772, %f5771;
	and.b32  	%r10634, %r10632, 2;
	setp.eq.s32 	%p1642, %r10634, 0;
	mov.f32 	%f5780, 0f00000000;
	sub.f32 	%f5781, %f5780, %f5779;
	selp.f32 	%f5769, %f5779, %f5781, %p1642;
	// begin inline asm
	{  cvt.rn.f16.f32 %rs2208, %f5769;}

	// end inline asm
	@%p1640 bra 	$L__BB0_3698;
	setp.eq.f32 	%p1643, %f1755, 0f7F800000;
	@%p1643 bra 	$L__BB0_3697;
	mov.b32 	%r5503, %f1753;
	shl.b32 	%r10636, %r5503, 8;
	or.b32  	%r5504, %r10636, -2147483648;
	mov.b64 	%rd10434, 0;
	mov.b32 	%r21473, 0;
	mov.u64 	%rd10432, __cudart_i2opi_f;
	mov.u64 	%rd10433, %rd3;
$L__BB0_3693:
	.pragma "nounroll";
	ld.global.nc.u32 	%r10637, [%rd10432];
	mad.wide.u32 	%rd5655, %r10637, %r5504, %rd10434;
	shr.u64 	%rd10434, %rd5655, 32;
	st.local.u32 	[%rd10433], %rd5655;
	add.s32 	%r21473, %r21473, 1;
	add.s64 	%rd10433, %rd10433, 4;
	add.s64 	%rd10432, %rd10432, 4;
	setp.ne.s32 	%p1644, %r21473, 6;
	@%p1644 bra 	$L__BB0_3693;
	shr.u32 	%r10638, %r5503, 23;
	st.local.u32 	[%rd3+24], %rd10434;
	and.b32  	%r5507, %r10638, 31;
	and.b32  	%r10639, %r10638, 224;
	add.s32 	%r10640, %r10639, -128;
	shr.u32 	%r10641, %r10640, 5;
	mul.wide.u32 	%rd5656, %r10641, 4;
	sub.s64 	%rd3066, %rd3, %rd5656;
	ld.local.u32 	%r21474, [%rd3066+24];
	ld.local.u32 	%r21475, [%rd3066+20];
	setp.eq.s32 	%p1645, %r5507, 0;
	@%p1645 bra 	$L__BB0_3696;
	shf.l.wrap.b32 	%r21474, %r21475, %r21474, %r5507;
	ld.local.u32 	%r10642, [%rd3066+16];
	shf.l.wrap.b32 	%r21475, %r10642, %r21475, %r5507;
$L__BB0_3696:
	shr.u32 	%r10643, %r21474, 30;
	shf.l.wrap.b32 	%r10644, %r21475, %r21474, 2;
	shl.b32 	%r10645, %r21475, 2;
	shr.u32 	%r10646, %r10644, 31;
	add.s32 	%r10647, %r10646, %r10643;
	neg.s32 	%r10648, %r10647;
	setp.lt.s32 	%p1646, %r5503, 0;
	selp.b32 	%r21476, %r10648, %r10647, %p1646;
	xor.b32  	%r10649, %r10644, %r5503;
	shr.s32 	%r10650, %r10644, 31;
	xor.b32  	%r10651, %r10650, %r10644;
	xor.b32  	%r10652, %r10650, %r10645;
	cvt.u64.u32 	%rd5657, %r10651;
	shl.b64 	%rd5658, %rd5657, 32;
	cvt.u64.u32 	%rd5659, %r10652;
	or.b64  	%rd5660, %rd5658, %rd5659;
	cvt.rn.f64.s64 	%fd635, %rd5660;
	mul.f64 	%fd636, %fd635, 0d3BF921FB54442D19;
	cvt.rn.f32.f64 	%f5782, %fd636;
	neg.f32 	%f5783, %f5782;
	setp.lt.s32 	%p1647, %r10649, 0;
	selp.f32 	%f11889, %f5783, %f5782, %p1647;
	bra.uni 	$L__BB0_3698;
$L__BB0_3697:
	mov.f32 	%f5784, 0f00000000;
	mul.rn.f32 	%f11889, %f1753, %f5784;
	mov.b32 	%r21476, 0;
$L__BB0_3698:
	mul.rn.f32 	%f5786, %f11889, %f11889;
	and.b32  	%r10654, %r21476, 1;
	setp.eq.b32 	%p1648, %r10654, 1;
	selp.f32 	%f5787, 0f3F800000, %f11889, %p1648;
	fma.rn.f32 	%f5788, %f5786, %f5787, 0f00000000;
	fma.rn.f32 	%f5789, %f5786, 0f37CBAC00, 0fBAB607ED;
	selp.f32 	%f5790, %f5789, 0fB94D4153, %p1648;
	selp.f32 	%f5791, 0f3D2AAABB, 0f3C0885E4, %p1648;
	fma.rn.f32 	%f5792, %f5790, %f5786, %f5791;
	selp.f32 	%f5793, 0fBEFFFFFF, 0fBE2AAAA8, %p1648;
	fma.rn.f32 	%f5794, %f5792, %f5786, %f5793;
	fma.rn.f32 	%f5795, %f5794, %f5788, %f5787;
	and.b32  	%r10655, %r21476, 2;
	setp.eq.s32 	%p1649, %r10655, 0;
	mov.f32 	%f5796, 0f00000000;
	sub.f32 	%f5797, %f5796, %f5795;
	selp.f32 	%f5798, %f5795, %f5797, %p1649;
	neg.f32 	%f5785, %f5798;
	// begin inline asm
	{  cvt.rn.f16.f32 %rs2209, %f5785;}

	// end inline asm
	add.s64 	%rd5665, %rd5614, %rd1622;
	add.s64 	%rd5666, %rd5665, %rd1622;
	ld.global.u16 	%rs2217, [%rd5666+192];
	add.s64 	%rd5667, %rd1607, %rd1622;
	add.s64 	%rd5668, %rd5667, %rd1622;
	add.s64 	%rd5669, %rd5668, %rd1622;
	add.s64 	%rd5670, %rd5669, %rd1622;
	add.s64 	%rd5671, %rd5670, %rd1622;
	add.s64 	%rd5672, %rd5671, %rd1622;
	ld.global.u16 	%rs2211, [%rd5672+192];
	// begin inline asm
	{mul.f16 %rs2210,%rs2211,%rs2209;
}
	// end inline asm
	// begin inline asm
	{mul.f16 %rs2213,%rs269,%rs2210;
}
	// end inline asm
	// begin inline asm
	{fma.rn.f16 %rs2216,%rs2217,%rs2208,%rs2213;
}
	// end inline asm
	st.shared.u16 	[%r2761+3264], %rs2216;
	// begin inline asm
	{mul.f16 %rs2220,%rs2211,%rs2208;
}
	// end inline asm
	// begin inline asm
	{fma.rn.f16 %rs2223,%rs2217,%rs2209,%rs2220;
}
	// end inline asm
	st.shared.u16 	[%r2761+11456], %rs2223;
	mul.f64 	%fd637, %fd9, 0d4045FDBBE9BBA775;
	div.rn.f64 	%fd638, %fd637, %fd2;
	cvt.rn.f32.f64 	%f1762, %fd638;
	mul.f32 	%f5799, %f1762, 0f3F22F983;
	cvt.rni.s32.f32 	%r21484, %f5799;
	cvt.rn.f32.s32 	%f5800, %r21484;
	fma.rn.f32 	%f5801, %f5800, 0fBFC90FDA, %f1762;
	fma.rn.f32 	%f5802, %f5800, 0fB3A22168, %f5801;
	fma.rn.f32 	%f11891, %f5800, 0fA7C234C5, %f5802;
	abs.f32 	%f1764, %f1762;
	setp.ltu.f32 	%p1650, %f1764, 0f47CE4780;
	mov.u32 	%r21480, %r21484;
	mov.f32 	%f11890, %f11891;
	@%p1650 bra 	$L__BB0_3706;
	setp.eq.f32 	%p1651, %f1764, 0f7F800000;
	@%p1651 bra 	$L__BB0_3705;
	mov.b32 	%r5517, %f1762;
	shl.b32 	%r10657, %r5517, 8;
	or.b32  	%r5518, %r10657, -2147483648;
	mov.b64 	%rd10437, 0;
	mov.b32 	%r21477, 0;
	mov.u64 	%rd10435, __cudart_i2opi_f;
	mov.u64 	%rd10436, %rd4;
$L__BB0_3701:
	.pragma "nounroll";
	ld.global.nc.u32 	%r10658, [%rd10435];
	mad.wide.u32 	%rd5675, %r10658, %r5518, %rd10437;
	shr.u64 	%rd10437, %rd5675, 32;
	st.local.u32 	[%rd10436], %rd5675;
	add.s32 	%r21477, %r21477, 1;
	add.s64 	%rd10436, %rd10436, 4;
	add.s64 	%rd10435, %rd10435, 4;
	setp.ne.s32 	%p1652, %r21477, 6;
	@%p1652 bra 	$L__BB0_3701;
	shr.u32 	%r10659, %r5517, 23;
	st.local.u32 	[%rd4+24], %rd10437;
	and.b32  	%r5521, %r10659, 31;
	and.b32  	%r10660, %r10659, 224;
	add.s32 	%r10661, %r10660, -128;
	shr.u32 	%r10662, %r10661, 5;
	mul.wide.u32 	%rd5676, %r10662, 4;
	sub.s64 	%rd3073, %rd4, %rd5676;
	ld.local.u32 	%r21478, [%rd3073+24];
	ld.local.u32 	%r21479, [%rd3073+20];
	setp.eq.s32 	%p1653, %r5521, 0;
	@%p1653 bra 	$L__BB0_3704;
	shf.l.wrap.b32 	%r21478, %r21479, %r21478, %r5521;
	ld.local.u32 	%r10663, [%rd3073+16];
	shf.l.wrap.b32 	%r21479, %r10663, %r21479, %r5521;
$L__BB0_3704:
	shr.u32 	%r10664, %r21478, 30;
	shf.l.wrap.b32 	%r10665, %r21479, %r21478, 2;
	shl.b32 	%r10666, %r21479, 2;
	shr.u32 	%r10667, %r10665, 31;
	add.s32 	%r10668, %r10667, %r10664;
	neg.s32 	%r10669, %r10668;
	setp.lt.s32 	%p1654, %r5517, 0;
	selp.b32 	%r21480, %r10669, %r10668, %p1654;
	xor.b32  	%r10670, %r10665, %r5517;
	shr.s32 	%r10671, %r10665, 31;
	xor.b32  	%r10672, %r10671, %r10665;
	xor.b32  	%r10673, %r10671, %r10666;
	cvt.u64.u32 	%rd5677, %r10672;
	shl.b64 	%rd5678, %rd5677, 32;
	cvt.u64.u32 	%rd5679, %r10673;
	or.b64  	%rd5680, %rd5678, %rd5679;
	cvt.rn.f64.s64 	%fd639, %rd5680;
	mul.f64 	%fd640, %fd639, 0d3BF921FB54442D19;
	cvt.rn.f32.f64 	%f5803, %fd640;
	neg.f32 	%f5804, %f5803;
	setp.lt.s32 	%p1655, %r10670, 0;
	selp.f32 	%f11890, %f5804, %f5803, %p1655;
	bra.uni 	$L__BB0_3706;
$L__BB0_3705:
	mov.f32 	%f5805, 0f00000000;
	mul.rn.f32 	%f11890, %f1762, %f5805;
	mov.b32 	%r21480, 0;
$L__BB0_3706:
	setp.ltu.f32 	%p1656, %f1764, 0f47CE4780;
	add.s32 	%r10675, %r21480, 1;
	mul.rn.f32 	%f5807, %f11890, %f11890;
	and.b32  	%r10676, %r21480, 1;
	setp.eq.b32 	%p1657, %r10676, 1;
	selp.f32 	%f5808, %f11890, 0f3F800000, %p1657;
	fma.rn.f32 	%f5809, %f5807, %f5808, 0f00000000;
	fma.rn.f32 	%f5810, %f5807, 0f37CBAC00, 0fBAB607ED;
	selp.f32 	%f5811, 0fB94D4153, %f5810, %p1657;
	selp.f32 	%f5812, 0f3C0885E4, 0f3D2AAABB, %p1657;
	fma.rn.f32 	%f5813, %f5811, %f5807, %f5812;
	selp.f32 	%f5814, 0fBE2AAAA8, 0fBEFFFFFF, %p1657;
	fma.rn.f32 	%f5815, %f5813, %f5807, %f5814;
	fma.rn.f32 	%f5816, %f5815, %f5809, %f5808;
	and.b32  	%r10677, %r10675, 2;
	setp.eq.s32 	%p1658, %r10677, 0;
	mov.f32 	%f5817, 0f00000000;
	sub.f32 	%f5818, %f5817, %f5816;
	selp.f32 	%f5806, %f5816, %f5818, %p1658;
	// begin inline asm
	{  cvt.rn.f16.f32 %rs2227, %f5806;}

	// end inline asm
	@%p1656 bra 	$L__BB0_3714;
	setp.eq.f32 	%p1659, %f1764, 0f7F800000;
	@%p1659 bra 	$L__BB0_3713;
	mov.b32 	%r5530, %f1762;
	shl.b32 	%r10679, %r5530, 8;
	or.b32  	%r5531, %r10679, -2147483648;
	mov.b64 	%rd10440, 0;
	mov.b32 	%r21481, 0;
	mov.u64 	%rd10438, __cudart_i2opi_f;
	mov.u64 	%rd10439, %rd3;
$L__BB0_3709:
	.pragma "nounroll";
	ld.global.nc.u32 	%r10680, [%rd10438];
	mad.wide.u32 	%rd5683, %r10680, %r5531, %rd10440;
	shr.u64 	%rd10440, %rd5683, 32;
	st.local.u32 	[%rd10439], %rd5683;
	add.s32 	%r21481, %r21481, 1;
	add.s64 	%rd10439, %rd10439, 4;
	add.s64 	%rd10438, %rd10438, 4;
	setp.ne.s32 	%p1660, %r21481, 6;
	@%p1660 bra 	$L__BB0_3709;
	shr.u32 	%r10681, %r5530, 23;
	st.local.u32 	[%rd3+24], %rd10440;
	and.b32  	%r5534, %r10681, 31;
	and.b32  	%r10682, %r10681, 224;
	add.s32 	%r10683, %r10682, -128;
	shr.u32 	%r10684, %r10683, 5;
	mul.wide.u32 	%rd5684, %r10684, 4;
	sub.s64 	%rd3080, %rd3, %rd5684;
	ld.local.u32 	%r21482, [%rd3080+24];
	ld.local.u32 	%r21483, [%rd3080+20];
	setp.eq.s32 	%p1661, %r5534, 0;
	@%p1661 bra 	$L__BB0_3712;
	shf.l.wrap.b32 	%r21482, %r21483, %r21482, %r5534;
	ld.local.u32 	%r10685, [%rd3080+16];
	shf.l.wrap.b32 	%r21483, %r10685, %r21483, %r5534;
$L__BB0_3712:
	shr.u32 	%r10686, %r21482, 30;
	shf.l.wrap.b32 	%r10687, %r21483, %r21482, 2;
	shl.b32 	%r10688, %r21483, 2;
	shr.u32 	%r10689, %r10687, 31;
	add.s32 	%r10690, %r10689, %r10686;
	neg.s32 	%r10691, %r10690;
	setp.lt.s32 	%p1662, %r5530, 0;
	selp.b32 	%r21484, %r10691, %r10690, %p1662;
	xor.b32  	%r10692, %r10687, %r5530;
	shr.s32 	%r10693, %r10687, 31;
	xor.b32  	%r10694, %r10693, %r10687;
	xor.b32  	%r10695, %r10693, %r10688;
	cvt.u64.u32 	%rd5685, %r10694;
	shl.b64 	%rd5686, %rd5685, 32;
	cvt.u64.u32 	%rd5687, %r10695;
	or.b64  	%rd5688, %rd5686, %rd5687;
	cvt.rn.f64.s64 	%fd641, %rd5688;
	mul.f64 	%fd642, %fd641, 0d3BF921FB54442D19;
	cvt.rn.f32.f64 	%f5819, %fd642;
	neg.f32 	%f5820, %f5819;
	setp.lt.s32 	%p1663, %r10692, 0;
	selp.f32 	%f11891, %f5820, %f5819, %p1663;
	bra.uni 	$L__BB0_3714;
$L__BB0_3713:
	mov.f32 	%f5821, 0f00000000;
	mul.rn.f32 	%f11891, %f1762, %f5821;
	mov.b32 	%r21484, 0;
$L__BB0_3714:
	mul.rn.f32 	%f5823, %f11891, %f11891;
	and.b32  	%r10697, %r21484, 1;
	setp.eq.b32 	%p1664, %r10697, 1;
	selp.f32 	%f5824, 0f3F800000, %f11891, %p1664;
	fma.rn.f32 	%f5825, %f5823, %f5824, 0f00000000;
	fma.rn.f32 	%f5826, %f5823, 0f37CBAC00, 0fBAB607ED;
	selp.f32 	%f5827, %f5826, 0fB94D4153, %p1664;
	selp.f32 	%f5828, 0f3D2AAABB, 0f3C0885E4, %p1664;
	fma.rn.f32 	%f5829, %f5827, %f5823, %f5828;
	selp.f32 	%f5830, 0fBEFFFFFF, 0fBE2AAAA8, %p1664;
	fma.rn.f32 	%f5831, %f5829, %f5823, %f5830;
	fma.rn.f32 	%f5832, %f5831, %f5825, %f5824;
	and.b32  	%r10698, %r21484, 2;
	setp.eq.s32 	%p1665, %r10698, 0;
	mov.f32 	%f5833, 0f00000000;
	sub.f32 	%f5834, %f5833, %f5832;
	selp.f32 	%f5835, %f5832, %f5834, %p1665;
	neg.f32 	%f5822, %f5835;
	// begin inline asm
	{  cvt.rn.f16.f32 %rs2228, %f5822;}

	// end inline asm
	add.s64 	%rd5693, %rd5614, %rd1622;
	add.s64 	%rd5694, %rd5693, %rd1622;
	add.s64 	%rd5695, %rd5694, %rd1622;
	ld.global.u16 	%rs2236, [%rd5695+192];
	add.s64 	%rd5696, %rd1607, %rd1622;
	add.s64 	%rd5697, %rd5696, %rd1622;
	add.s64 	%rd5698, %rd5697, %rd1622;
	add.s64 	%rd5699, %rd5698, %rd1622;
	add.s64 	%rd5700, %rd5699, %rd1622;
	add.s64 	%rd5701, %rd5700, %rd1622;
	add.s64 	%rd5702, %rd5701, %rd1622;
	ld.global.u16 	%rs2230, [%rd5702+192];
	// begin inline asm
	{mul.f16 %rs2229,%rs2230,%rs2228;
}
	// end inline asm
	// begin inline asm
	{mul.f16 %rs2232,%rs269,%rs2229;
}
	// end inline asm
	// begin inline asm
	{fma.rn.f16 %rs2235,%rs2236,%rs2227,%rs2232;
}
	// end inline asm
	st.shared.u16 	[%r2761+3296], %rs2235;
	// begin inline asm
	{mul.f16 %rs2239,%rs2230,%rs2227;
}
	// end inline asm
	// begin inline asm
	{fma.rn.f16 %rs2242,%rs2236,%rs2228,%rs2239;
}
	// end inline asm
	st.shared.u16 	[%r2761+11488], %rs2242;
	mul.f64 	%fd643, %fd9, 0d404921FB54442D18;
	div.rn.f64 	%fd644, %fd643, %fd2;
	cvt.rn.f32.f64 	%f1771, %fd644;
	mul.f32 	%f5836, %f1771, 0f3F22F983;
	cvt.rni.s32.f32 	%r21492, %f5836;
	cvt.rn.f32.s32 	%f5837, %r21492;
	fma.rn.f32 	%f5838, %f5837, 0fBFC90FDA, %f1771;
	fma.rn.f32 	%f5839, %f5837, 0fB3A22168, %f5838;
	fma.rn.f32 	%f11893, %f5837, 0fA7C234C5, %f5839;
	abs.f32 	%f1773, %f1771;
	setp.ltu.f32 	%p1666, %f1773, 0f47CE4780;
	mov.u32 	%r21488, %r21492;
	mov.f32 	%f11892, %f11893;
	@%p1666 bra 	$L__BB0_3722;
	setp.eq.f32 	%p1667, %f1773, 0f7F800000;
	@%p1667 bra 	$L__BB0_3721;
	mov.b32 	%r5544, %f1771;
	shl.b32 	%r10700, %r5544, 8;
	or.b32  	%r5545, %r10700, -2147483648;
	mov.b64 	%rd10443, 0;
	mov.b32 	%r21485, 0;
	mov.u64 	%rd10441, __cudart_i2opi_f;
	mov.u64 	%rd10442, %rd4;
$L__BB0_3717:
	.pragma "nounroll";
	ld.global.nc.u32 	%r10701, [%rd10441];
	mad.wide.u32 	%rd5705, %r10701, %r5545, %rd10443;
	shr.u64 	%rd10443, %rd5705, 32;
	st.local.u32 	[%rd10442], %rd5705;
	add.s32 	%r21485, %r21485, 1;
	add.s64 	%rd10442, %rd10442, 4;
	add.s64 	%rd10441, %rd10441, 4;
	setp.ne.s32 	%p1668, %r21485, 6;
	@%p1668 bra 	$L__BB0_3717;
	shr.u32 	%r10702, %r5544, 23;
	st.local.u32 	[%rd4+24], %rd10443;
	and.b32  	%r5548, %r10702, 31;
	and.b32  	%r10703, %r10702, 224;
	add.s32 	%r10704, %r10703, -128;
	shr.u32 	%r10705, %r10704, 5;
	mul.wide.u32 	%rd5706, %r10705, 4;
	sub.s64 	%rd3087, %rd4, %rd5706;
	ld.local.u32 	%r21486, [%rd3087+24];
	ld.local.u32 	%r21487, [%rd3087+20];
	setp.eq.s32 	%p1669, %r5548, 0;
	@%p1669 bra 	$L__BB0_3720;
	shf.l.wrap.b32 	%r21486, %r21487, %r21486, %r5548;
	ld.local.u32 	%r10706, [%rd3087+16];
	shf.l.wrap.b32 	%r21487, %r10706, %r21487, %r5548;
$L__BB0_3720:
	shr.u32 	%r10707, %r21486, 30;
	shf.l.wrap.b32 	%r10708, %r21487, %r21486, 2;
	shl.b32 	%r10709, %r21487, 2;
	shr.u32 	%r10710, %r10708, 31;
	add.s32 	%r10711, %r10710, %r10707;
	neg.s32 	%r10712, %r10711;
	setp.lt.s32 	%p1670, %r5544, 0;
	selp.b32 	%r21488, %r10712, %r10711, %p1670;
	xor.b32  	%r10713, %r10708, %r5544;
	shr.s32 	%r10714, %r10708, 31;
	xor.b32  	%r10715, %r10714, %r10708;
	xor.b32  	%r10716, %r10714, %r10709;
	cvt.u64.u32 	%rd5707, %r10715;
	shl.b64 	%rd5708, %rd5707, 32;
	cvt.u64.u32 	%rd5709, %r10716;
	or.b64  	%rd5710, %rd5708, %rd5709;
	cvt.rn.f64.s64 	%fd645, %rd5710;
	mul.f64 	%fd646, %fd645, 0d3BF921FB54442D19;
	cvt.rn.f32.f64 	%f5840, %fd646;
	neg.f32 	%f5841, %f5840;
	setp.lt.s32 	%p1671, %r10713, 0;
	selp.f32 	%f11892, %f5841, %f5840, %p1671;
	bra.uni 	$L__BB0_3722;
$L__BB0_3721:
	mov.f32 	%f5842, 0f00000000;
	mul.rn.f32 	%f11892, %f1771, %f5842;
	mov.b32 	%r21488, 0;
$L__BB0_3722:
	setp.ltu.f32 	%p1672, %f1773, 0f47CE4780;
	add.s32 	%r10718, %r21488, 1;
	mul.rn.f32 	%f5844, %f11892, %f11892;
	and.b32  	%r10719, %r21488, 1;
	setp.eq.b32 	%p1673, %r10719, 1;
	selp.f32 	%f5845, %f11892, 0f3F800000, %p1673;
	fma.rn.f32 	%f5846, %f5844, %f5845, 0f00000000;
	fma.rn.f32 	%f5847, %f5844, 0f37CBAC00, 0fBAB607ED;
	selp.f32 	%f5848, 0fB94D4153, %f5847, %p1673;
	selp.f32 	%f5849, 0f3C0885E4, 0f3D2AAABB, %p1673;
	fma.rn.f32 	%f5850, %f5848, %f5844, %f5849;
	selp.f32 	%f5851, 0fBE2AAAA8, 0fBEFFFFFF, %p1673;
	fma.rn.f32 	%f5852, %f5850, %f5844, %f5851;
	fma.rn.f32 	%f5853, %f5852, %f5846, %f5845;
	and.b32  	%r10720, %r10718, 2;
	setp.eq.s32 	%p1674, %r10720, 0;
	mov.f32 	%f5854, 0f00000000;
	sub.f32 	%f5855, %f5854, %f5853;
	selp.f32 	%f5843, %f5853, %f5855, %p1674;
	// begin inline asm
	{  cvt.rn.f16.f32 %rs2246, %f5843;}

	// end inline asm
	@%p1672 bra 	$L__BB0_3730;
	setp.eq.f32 	%p1675, %f1773, 0f7F800000;
	@%p1675 bra 	$L__BB0_3729;
	mov.b32 	%r5557, %f1771;
	shl.b32 	%r10722, %r5557, 8;
	or.b32  	%r5558, %r10722, -2147483648;
	mov.b64 	%rd10446, 0;
	mov.b32 	%r21489, 0;
	mov.u64 	%rd10444, __cudart_i2opi_f;
	mov.u64 	%rd10445, %rd3;
$L__BB0_3725:
	.pragma "nounroll";
	ld.global.nc.u32 	%r10723, [%rd10444];
	mad.wide.u32 	%rd5713, %r10723, %r5558, %rd10446;
	shr.u64 	%rd10446, %rd5713, 32;
	st.local.u32 	[%rd10445], %rd5713;
	add.s32 	%r21489, %r21489, 1;
	add.s64 	%rd10445, %rd10445, 4;
	add.s64 	%rd10444, %rd10444, 4;
	setp.ne.s32 	%p1676, %r21489, 6;
	@%p1676 bra 	$L__BB0_3725;
	shr.u32 	%r10724, %r5557, 23;
	st.local.u32 	[%rd3+24], %rd10446;
	and.b32  	%r5561, %r10724, 31;
	and.b32  	%r10725, %r10724, 224;
	add.s32 	%r10726, %r10725, -128;
	shr.u32 	%r10727, %r10726, 5;
	mul.wide.u32 	%rd5714, %r10727, 4;
	sub.s64 	%rd3094, %rd3, %rd5714;
	ld.local.u32 	%r21490, [%rd3094+24];
	ld.local.u32 	%r21491, [%rd3094+20];
	setp.eq.s32 	%p1677, %r5561, 0;
	@%p1677 bra 	$L__BB0_3728;
	shf.l.wrap.b32 	%r21490, %r21491, %r21490, %r5561;
	ld.local.u32 	%r10728, [%rd3094+16];
	shf.l.wrap.b32 	%r21491, %r10728, %r21491, %r5561;
$L__BB0_3728:
	shr.u32 	%r10729, %r21490, 30;
	shf.l.wrap.b32 	%r10730, %r21491, %r21490, 2;
	shl.b32 	%r10731, %r21491, 2;
	shr.u32 	%r10732, %r10730, 31;
	add.s32 	%r10733, %r10732, %r10729;
	neg.s32 	%r10734, %r10733;
	setp.lt.s32 	%p1678, %r5557, 0;
	selp.b32 	%r21492, %r10734, %r10733, %p1678;
	xor.b32  	%r10735, %r10730, %r5557;
	shr.s32 	%r10736, %r10730, 31;
	xor.b32  	%r10737, %r10736, %r10730;
	xor.b32  	%r10738, %r10736, %r10731;
	cvt.u64.u32 	%rd5715, %r10737;
	shl.b64 	%rd5716, %rd5715, 32;
	cvt.u64.u32 	%rd5717, %r10738;
	or.b64  	%rd5718, %rd5716, %rd5717;
	cvt.rn.f64.s64 	%fd647, %rd5718;
	mul.f64 	%fd648, %fd647, 0d3BF921FB54442D19;
	cvt.rn.f32.f64 	%f5856, %fd648;
	neg.f32 	%f5857, %f5856;
	setp.lt.s32 	%p1679, %r10735, 0;
	selp.f32 	%f11893, %f5857, %f5856, %p1679;
	bra.uni 	$L__BB0_3730;
$L__BB0_3729:
	mov.f32 	%f5858, 0f00000000;
	mul.rn.f32 	%f11893, %f1771, %f5858;
	mov.b32 	%r21492, 0;
$L__BB0_3730:
	mul.rn.f32 	%f5860, %f11893, %f11893;
	and.b32  	%r10740, %r21492, 1;
	setp.eq.b32 	%p1680, %r10740, 1;
	selp.f32 	%f5861, 0f3F800000, %f11893, %p1680;
	fma.rn.f32 	%f5862, %f5860, %f5861, 0f00000000;
	fma.rn.f32 	%f5863, %f5860, 0f37CBAC00, 0fBAB607ED;
	selp.f32 	%f5864, %f5863, 0fB94D4153, %p1680;
	selp.f32 	%f5865, 0f3D2AAABB, 0f3C0885E4, %p1680;
	fma.rn.f32 	%f5866, %f5864, %f5860, %f5865;
	selp.f32 	%f5867, 0fBEFFFFFF, 0fBE2AAAA8, %p1680;
	fma.rn.f32 	%f5868, %f5866, %f5860, %f5867;
	fma.rn.f32 	%f5869, %f5868, %f5862, %f5861;
	and.b32  	%r10741, %r21492, 2;
	setp.eq.s32 	%p1681, %r10741, 0;
	mov.f32 	%f5870, 0f00000000;
	sub.f32 	%f5871, %f5870, %f5869;
	selp.f32 	%f5872, %f5869, %f5871, %p1681;
	neg.f32 	%f5859, %f5872;
	// begin inline asm
	{  cvt.rn.f16.f32 %rs2247, %f5859;}

	// end inline asm
	add.s64 	%rd5723, %rd5614, %rd1622;
	add.s64 	%rd5724, %rd5723, %rd1622;
	add.s64 	%rd5725, %rd5724, %rd1622;
	add.s64 	%rd5726, %rd5725, %rd1622;
	ld.global.u16 	%rs2255, [%rd5726+192];
	add.s64 	%rd5727, %rd1607, %rd1622;
	add.s64 	%rd5728, %rd5727, %rd1622;
	add.s64 	%rd5729, %rd5728, %rd1622;
	add.s64 	%rd5730, %rd5729, %rd1622;
	add.s64 	%rd5731, %rd5730, %rd1622;
	add.s64 	%rd5732, %rd5731, %rd1622;
	add.s64 	%rd5733, %rd5732, %rd1622;
	add.s64 	%rd5734, %rd5733, %rd1622;
	ld.global.u16 	%rs2249, [%rd5734+192];
	// begin inline asm
	{mul.f16 %rs2248,%rs2249,%rs2247;
}
	// end inline asm
	// begin inline asm
	{mul.f16 %rs2251,%rs269,%rs2248;
}
	// end inline asm
	// begin inline asm
	{fma.rn.f16 %rs2254,%rs2255,%rs2246,%rs2251;
}
	// end inline asm
	st.shared.u16 	[%r2761+3328], %rs2254;
	// begin inline asm
	{mul.f16 %rs2258,%rs2249,%rs2246;
}
	// end inline asm
	// begin inline asm
	{fma.rn.f16 %rs2261,%rs2255,%rs2247,%rs2258;
}
	// end inline asm
	st.shared.u16 	[%r2761+11520], %rs2261;
	mul.f64 	%fd649, %fd9, 0d404C463ABECCB2BB;
	div.rn.f64 	%fd650, %fd649, %fd2;
	cvt.rn.f32.f64 	%f1780, %fd650;
	mul.f32 	%f5873, %f1780, 0f3F22F983;
	cvt.rni.s32.f32 	%r21500, %f5873;
	cvt.rn.f32.s32 	%f5874, %r21500;
	fma.rn.f32 	%f5875, %f5874, 0fBFC90FDA, %f1780;
	fma.rn.f32 	%f5876, %f5874, 0fB3A22168, %f5875;
	fma.rn.f32 	%f11895, %f5874, 0fA7C234C5, %f5876;
	abs.f32 	%f1782, %f1780;
	setp.ltu.f32 	%p1682, %f1782, 0f47CE4780;
	mov.u32 	%r21496, %r21500;
	mov.f32 	%f11894, %f11895;
	@%p1682 bra 	$L__BB0_3738;
	setp.eq.f32 	%p1683, %f1782, 0f7F800000;
	@%p1683 bra 	$L__BB0_3737;
	mov.b32 	%r5571, %f1780;
	shl.b32 	%r10743, %r5571, 8;
	or.b32  	%r5572, %r10743, -2147483648;
	mov.b64 	%rd10449, 0;
	mov.b32 	%r21493, 0;
	mov.u64 	%rd10447, __cudart_i2opi_f;
	mov.u64 	%rd10448, %rd4;
$L__BB0_3733:
	.pragma "nounroll";
	ld.global.nc.u32 	%r10744, [%rd10447];
	mad.wide.u32 	%rd5737, %r10744, %r5572, %rd10449;
	shr.u64 	%rd10449, %rd5737, 32;
	st.local.u32 	[%rd10448], %rd5737;
	add.s32 	%r21493, %r21493, 1;
	add.s64 	%rd10448, %rd10448, 4;
	add.s64 	%rd10447, %rd10447, 4;
	setp.ne.s32 	%p1684, %r21493, 6;
	@%p1684 bra 	$L__BB0_3733;
	shr.u32 	%r10745, %r5571, 23;
	st.local.u32 	[%rd4+24], %rd10449;
	and.b32  	%r5575, %r10745, 31;
	and.b32  	%r10746, %r10745, 224;
	add.s32 	%r10747, %r10746, -128;
	shr.u32 	%r10748, %r10747, 5;
	mul.wide.u32 	%rd5738, %r10748, 4;
	sub.s64 	%rd3101, %rd4, %rd5738;
	ld.local.u32 	%r21494, [%rd3101+24];
	ld.local.u32 	%r21495, [%rd3101+20];
	setp.eq.s32 	%p1685, %r5575, 0;
	@%p1685 bra 	$L__BB0_3736;
	shf.l.wrap.b32 	%r21494, %r21495, %r21494, %r5575;
	ld.local.u32 	%r10749, [%rd3101+16];
	shf.l.wrap.b32 	%r21495, %r10749, %r21495, %r5575;
$L__BB0_3736:
	shr.u32 	%r10750, %r21494, 30;
	shf.l.wrap.b32 	%r10751, %r21495, %r21494, 2;
	shl.b32 	%r10752, %r21495, 2;
	shr.u32 	%r10753, %r10751, 31;
	add.s32 	%r10754, %r10753, %r10750;
	neg.s32 	%r10755, %r10754;
	setp.lt.s32 	%p1686, %r5571, 0;
	selp.b32 	%r21496, %r10755, %r10754, %p1686;
	xor.b32  	%r10756, %r10751, %r5571;
	shr.s32 	%r10757, %r10751, 31;
	xor.b32  	%r10758, %r10757, %r10751;
	xor.b32  	%r10759, %r10757, %r10752;
	cvt.u64.u32 	%rd5739, %r10758;
	shl.b64 	%rd5740, %rd5739, 32;
	cvt.u64.u32 	%rd5741, %r10759;
	or.b64  	%rd5742, %rd5740, %rd5741;
	cvt.rn.f64.s64 	%fd651, %rd5742;
	mul.f64 	%fd652, %fd651, 0d3BF921FB54442D19;
	cvt.rn.f32.f64 	%f5877, %fd652;
	neg.f32 	%f5878, %f5877;
	setp.lt.s32 	%p1687, %r10756, 0;
	selp.f32 	%f11894, %f5878, %f5877, %p1687;
	bra.uni 	$L__BB0_3738;
$L__BB0_3737:
	mov.f32 	%f5879, 0f00000000;
	mul.rn.f32 	%f11894, %f1780, %f5879;
	mov.b32 	%r21496, 0;
$L__BB0_3738:
	setp.ltu.f32 	%p1688, %f1782, 0f47CE4780;
	add.s32 	%r10761, %r21496, 1;
	mul.rn.f32 	%f5881, %f11894, %f11894;
	and.b32  	%r10762, %r21496, 1;
	setp.eq.b32 	%p1689, %r10762, 1;
	selp.f32 	%f5882, %f11894, 0f3F800000, %p1689;
	fma.rn.f32 	%f5883, %f5881, %f5882, 0f00000000;
	fma.rn.f32 	%f5884, %f5881, 0f37CBAC00, 0fBAB607ED;
	selp.f32 	%f5885, 0fB94D4153, %f5884, %p1689;
	selp.f32 	%f5886, 0f3C0885E4, 0f3D2AAABB, %p1689;
	fma.rn.f32 	%f5887, %f5885, %f5881, %f5886;
	selp.f32 	%f5888, 0fBE2AAAA8, 0fBEFFFFFF, %p1689;
	fma.rn.f32 	%f5889, %f5887, %f5881, %f5888;
	fma.rn.f32 	%f5890, %f5889, %f5883, %f5882;
	and.b32  	%r10763, %r10761, 2;
	setp.eq.s32 	%p1690, %r10763, 0;
	mov.f32 	%f5891, 0f00000000;
	sub.f32 	%f5892, %f5891, %f5890;
	selp.f32 	%f5880, %f5890, %f5892, %p1690;
	// begin inline asm
	{  cvt.rn.f16.f32 %rs2265, %f5880;}

	// end inline asm
	@%p1688 bra 	$L__BB0_3746;
	setp.eq.f32 	%p1691, %f1782, 0f7F800000;
	@%p1691 bra 	$L__BB0_3745;
	mov.b32 	%r5584, %f1780;
	shl.b32 	%r10765, %r5584, 8;
	or.b32  	%r5585, %r10765, -2147483648;
	mov.b64 	%rd10452, 0;
	mov.b32 	%r21497, 0;
	mov.u64 	%rd10450, __cudart_i2opi_f;
	mov.u64 	%rd10451, %rd3;
$L__BB0_3741:
	.pragma "nounroll";
	ld.global.nc.u32 	%r10766, [%rd10450];
	mad.wide.u32 	%rd5745, %r10766, %r5585, %rd10452;
	shr.u64 	%rd10452, %rd5745, 32;
	st.local.u32 	[%rd10451], %rd5745;
	add.s32 	%r21497, %r21497, 1;
	add.s64 	%rd10451, %rd10451, 4;
	add.s64 	%rd10450, %rd10450, 4;
	setp.ne.s32 	%p1692, %r21497, 6;
	@%p1692 bra 	$L__BB0_3741;
	shr.u32 	%r10767, %r5584, 23;
	st.local.u32 	[%rd3+24], %rd10452;
	and.b32  	%r5588, %r10767, 31;
	and.b32  	%r10768, %r10767, 224;
	add.s32 	%r10769, %r10768, -128;
	shr.u32 	%r10770, %r10769, 5;
	mul.wide.u32 	%rd5746, %r10770, 4;
	sub.s64 	%rd3108, %rd3, %rd5746;
	ld.local.u32 	%r21498, [%rd3108+24];
	ld.local.u32 	%r21499, [%rd3108+20];
	setp.eq.s32 	%p1693, %r5588, 0;
	@%p1693 bra 	$L__BB0_3744;
	shf.l.wrap.b32 	%r21498, %r21499, %r21498, %r5588;
	ld.local.u32 	%r10771, [%rd3108+16];
	shf.l.wrap.b32 	%r21499, %r10771, %r21499, %r5588;
$L__BB0_3744:
	shr.u32 	%r10772, %r21498, 30;
	shf.l.wrap.b32 	%r10773, %r21499, %r21498, 2;
	shl.b32 	%r10774, %r21499, 2;
	shr.u32 	%r10775, %r10773, 31;
	add.s32 	%r10776, %r10775, %r10772;
	neg.s32 	%r10777, %r10776;
	setp.lt.s32 	%p1694, %r5584, 0;
	selp.b32 	%r21500, %r10777, %r10776, %p1694;
	xor.b32  	%r10778, %r10773, %r5584;
	shr.s32 	%r10779, %r10773, 31;
	xor.b32  	%r10780, %r10779, %r10773;
	xor.b32  	%r10781, %r10779, %r10774;
	cvt.u64.u32 	%rd5747, %r10780;
	shl.b64 	%rd5748, %rd5747, 32;
	cvt.u64.u32 	%rd5749, %r10781;
	or.b64  	%rd5750, %rd5748, %rd5749;
	cvt.rn.f64.s64 	%fd653, %rd5750;
	mul.f64 	%fd654, %fd653, 0d3BF921FB54442D19;
	cvt.rn.f32.f64 	%f5893, %fd654;
	neg.f32 	%f5894, %f5893;
	setp.lt.s32 	%p1695, %r10778, 0;
	selp.f32 	%f11895, %f5894, %f5893, %p1695;
	bra.uni 	$L__BB0_3746;
$L__BB0_3745:
	mov.f32 	%f5895, 0f00000000;
	mul.rn.f32 	%f11895, %f1780, %f5895;
	mov.b32 	%r21500, 0;
$L__BB0_3746:
	mul.rn.f32 	%f5897, %f11895, %f11895;
	and.b32  	%r10783, %r21500, 1;
	setp.eq.b32 	%p1696, %r10783, 1;
	selp.f32 	%f5898, 0f3F800000, %f11895, %p1696;
	fma.rn.f32 	%f5899, %f5897, %f5898, 0f00000000;
	fma.rn.f32 	%f5900, %f5897, 0f37CBAC00, 0fBAB607ED;
	selp.f32 	%f5901, %f5900, 0fB94D4153, %p1696;
	selp.f32 	%f5902, 0f3D2AAABB, 0f3C0885E4, %p1696;
	fma.rn.f32 	%f5903, %f5901, %f5897, %f5902;
	selp.f32 	%f5904, 0fBEFFFFFF, 0fBE2AAAA8, %p1696;
	fma.rn.f32 	%f5905, %f5903, %f5897, %f5904;
	fma.rn.f32 	%f5906, %f5905, %f5899, %f5898;
	and.b32  	%r10784, %r21500, 2;
	setp.eq.s32 	%p1697, %r10784, 0;
	mov.f32 	%f5907, 0f00000000;
	sub.f32 	%f5908, %f5907, %f5906;
	selp.f32 	%f5909, %f5906, %f5908, %p1697;
	neg.f32 	%f5896, %f5909;
	// begin inline asm
	{  cvt.rn.f16.f32 %rs2266, %f5896;}

	// end inline asm
	add.s64 	%rd5755, %rd5614, %rd1622;
	add.s64 	%rd5756, %rd5755, %rd1622;
	add.s64 	%rd5757, %rd5756, %rd1622;
	add.s64 	%rd5758, %rd5757, %rd1622;
	add.s64 	%rd5759, %rd5758, %rd1622;
	ld.global.u16 	%rs2274, [%rd5759+192];
	add.s64 	%rd5760, %rd1607, %rd1622;
	add.s64 	%rd5761, %rd5760, %rd1622;
	add.s64 	%rd5762, %rd5761, %rd1622;
	add.s64 	%rd5763, %rd5762, %rd1622;
	add.s64 	%rd5764, %rd5763, %rd1622;
	add.s64 	%rd5765, %rd5764, %rd1622;
	add.s64 	%rd5766, %rd5765, %rd1622;
	add.s64 	%rd5767, %rd5766, %rd1622;
	add.s64 	%rd5768, %rd5767, %rd1622;
	ld.global.u16 	%rs2268, [%rd5768+192];
	// begin inline asm
	{mul.f16 %rs2267,%rs2268,%rs2266;
}
	// end inline asm
	// begin inline asm
	{mul.f16 %rs2270,%rs269,%rs2267;
}
	// end inline asm
	// begin inline asm
	{fma.rn.f16 %rs2273,%rs2274,%rs2265,%rs2270;
}
	// end inline asm
	st.shared.u16 	[%r2761+3360], %rs2273;
	// begin inline asm
	{mul.f16 %rs2277,%rs2268,%rs2265;
}
	// end inline asm
	// begin inline asm
	{fma.rn.f16 %rs2280,%rs2274,%rs2266,%rs2277;
}
	// end inline asm
	st.shared.u16 	[%r2761+11552], %rs2280;
	mul.f64 	%fd655, %fd9, 0d404F6A7A2955385E;
	div.rn.f64 	%fd656, %fd655, %fd2;
	cvt.rn.f32.f64 	%f1789, %fd656;
	mul.f32 	%f5910, %f1789, 0f3F22F983;
	cvt.rni.s32.f32 	%r21508, %f5910;
	cvt.rn.f32.s32 	%f5911, %r21508;
	fma.rn.f32 	%f5912, %f5911, 0fBFC90FDA, %f1789;
	fma.rn.f32 	%f5913, %f5911, 0fB3A22168, %f5912;
	fma.rn.f32 	%f11897, %f5911, 0fA7C234C5, %f5913;
	abs.f32 	%f1791, %f1789;
	setp.ltu.f32 	%p1698, %f1791, 0f47CE4780;
	mov.u32 	%r21504, %r21508;
	mov.f32 	%f11896, %f11897;
	@%p1698 bra 	$L__BB0_3754;
	setp.eq.f32 	%p1699, %f1791, 0f7F800000;
	@%p1699 bra 	$L__BB0_3753;
	mov.b32 	%r5598, %f1789;
	shl.b32 	%r10786, %r5598, 8;
	or.b32  	%r5599, %r10786, -2147483648;
	mov.b64 	%rd10455, 0;
	mov.b32 	%r21501, 0;
	mov.u64 	%rd10453, __cudart_i2opi_f;
	mov.u64 	%rd10454, %rd4;
$L__BB0_3749:
	.pragma "nounroll";
	ld.global.nc.u32 	%r10787, [%rd10453];
	mad.wide.u32 	%rd5771, %r10787, %r5599, %rd10455;
	shr.u64 	%rd10455, %rd5771, 32;
	st.local.u32 	[%rd10454], %rd5771;
	add.s32 	%r21501, %r21501, 1;
	add.s64 	%rd10454, %rd10454, 4;
	add.s64 	%rd10453, %rd10453, 4;
	setp.ne.s32 	%p1700, %r21501, 6;
	@%p1700 bra 	$L__BB0_3749;
	shr.u32 	%r10788, %r5598, 23;
	st.local.u32 	[%rd4+24], %rd10455;
	and.b32  	%r5602, %r10788, 31;
	and.b32  	%r10789, %r10788, 224;
	add.s32 	%r10790, %r10789, -128;
	shr.u32 	%r10791, %r10790, 5;
	mul.wide.u32 	%rd5772, %r10791, 4;
	sub.s64 	%rd3115, %rd4, %rd5772;
	ld.local.u32 	%r21502, [%rd3115+24];
	ld.local.u32 	%r21503, [%rd3115+20];
	setp.eq.s32 	%p1701, %r5602, 0;
	@%p1701 bra 	$L__BB0_3752;
	shf.l.wrap.b32 	%r21502, %r21503, %r21502, %r5602;
	ld.local.u32 	%r10792, [%rd3115+16];
	shf.l.wrap.b32 	%r21503, %r10792, %r21503, %r5602;
$L__BB0_3752:
	shr.u32 	%r10793, %r21502, 30;
	shf.l.wrap.b32 	%r10794, %r21503, %r21502, 2;
	shl.b32 	%r10795, %r21503, 2;
	shr.u32 	%r10796, %r10794, 31;
	add.s32 	%r10797, %r10796, %r10793;
	neg.s32 	%r10798, %r10797;
	setp.lt.s32 	%p1702, %r5598, 0;
	selp.b32 	%r21504, %r10798, %r10797, %p1702;
	xor.b32  	%r10799, %r10794, %r5598;
	shr.s32 	%r10800, %r10794, 31;
	xor.b32  	%r10801, %r10800, %r10794;
	xor.b32  	%r10802, %r10800, %r10795;
	cvt.u64.u32 	%rd5773, %r10801;
	shl.b64 	%rd5774, %rd5773, 32;
	cvt.u64.u32 	%rd5775, %r10802;
	or.b64  	%rd5776, %rd5774, %rd5775;
	cvt.rn.f64.s64 	%fd657, %rd5776;
	mul.f64 	%fd658, %fd657, 0d3BF921FB54442D19;
	cvt.rn.f32.f64 	%f5914, %fd658;
	neg.f32 	%f5915, %f5914;
	setp.lt.s32 	%p1703, %r10799, 0;
	selp.f32 	%f11896, %f5915, %f5914, %p1703;
	bra.uni 	$L__BB0_3754;
$L__BB0_3753:
	mov.f32 	%f5916, 0f00000000;
	mul.rn.f32 	%f11896, %f1789, %f5916;
	mov.b32 	%r21504, 0;
$L__BB0_3754:
	setp.ltu.f32 	%p1704, %f1791, 0f47CE4780;
	add.s32 	%r10804, %r21504, 1;
	mul.rn.f32 	%f5918, %f11896, %f11896;
	and.b32  	%r10805, %r21504, 1;
	setp.eq.b32 	%p1705, %r10805, 1;
	selp.f32 	%f5919, %f11896, 0f3F800000, %p1705;
	fma.rn.f32 	%f5920, %f5918, %f5919, 0f00000000;
	fma.rn.f32 	%f5921, %f5918, 0f37CBAC00, 0fBAB607ED;
	selp.f32 	%f5922, 0fB94D4153, %f5921, %p1705;
	selp.f32 	%f5923, 0f3C0885E4, 0f3D2AAABB, %p1705;
	fma.rn.f32 	%f5924, %f5922, %f5918, %f5923;
	selp.f32 	%f5925, 0fBE2AAAA8, 0fBEFFFFFF, %p1705;
	fma.rn.f32 	%f5926, %f5924, %f5918, %f5925;
	fma.rn.f32 	%f5927, %f5926, %f5920, %f5919;
	and.b32  	%r10806, %r10804, 2;
	setp.eq.s32 	%p1706, %r10806, 0;
	mov.f32 	%f5928, 0f00000000;
	sub.f32 	%f5929, %f5928, %f5927;
	selp.f32 	%f5917, %f5927, %f5929, %p1706;
	// begin inline asm
	{  cvt.rn.f16.f32 %rs2284, %f5917;}

	// end inline asm
	@%p1704 bra 	$L__BB0_3762;
	setp.eq.f32 	%p1707, %f1791, 0f7F800000;
	@%p1707 bra 	$L__BB0_3761;
	mov.b32 	%r5611, %f1789;
	shl.b32 	%r10808, %r5611, 8;
	or.b32  	%r5612, %r10808, -2147483648;
	mov.b64 	%rd10458, 0;
	mov.b32 	%r21505, 0;
	mov.u64 	%rd10456, __cudart_i2opi_f;
	mov.u64 	%rd10457, %rd3;
$L__BB0_3757:
	.pragma "nounroll";
	ld.global.nc.u32 	%r10809, [%rd10456];
	mad.wide.u32 	%rd5779, %r10809, %r5612, %rd10458;
	shr.u64 	%rd10458, %rd5779, 32;
	st.local.u32 	[%rd10457], %rd5779;
	add.s32 	%r21505, %r21505, 1;
	add.s64 	%rd10457, %rd10457, 4;
	add.s64 	%rd10456, %rd10456, 4;
	setp.ne.s32 	%p1708, %r21505, 6;
	@%p1708 bra 	$L__BB0_3757;
	shr.u32 	%r10810, %r5611, 23;
	st.local.u32 	[%rd3+24], %rd10458;
	and.b32  	%r5615, %r10810, 31;
	and.b32  	%r10811, %r10810, 224;
	add.s32 	%r10812, %r10811, -128;
	shr.u32 	%r10813, %r10812, 5;
	mul.wide.u32 	%rd5780, %r10813, 4;
	sub.s64 	%rd3122, %rd3, %rd5780;
	ld.local.u32 	%r21506, [%rd3122+24];
	ld.local.u32 	%r21507, [%rd3122+20];
	setp.eq.s32 	%p1709, %r5615, 0;
	@%p1709 bra 	$L__BB0_3760;
	shf.l.wrap.b32 	%r21506, %r21507, %r21506, %r5615;
	ld.local.u32 	%r10814, [%rd3122+16];
	shf.l.wrap.b32 	%r21507, %r10814, %r21507, %r5615;
$L__BB0_3760:
	shr.u32 	%r10815, %r21506, 30;
	shf.l.wrap.b32 	%r10816, %r21507, %r21506, 2;
	shl.b32 	%r10817, %r21507, 2;
	shr.u32 	%r10818, %r10816, 31;
	add.s32 	%r10819, %r10818, %r10815;
	neg.s32 	%r10820, %r10819;
	setp.lt.s32 	%p1710, %r5611, 0;
	selp.b32 	%r21508, %r10820, %r10819, %p1710;
	xor.b32  	%r10821, %r10816, %r5611;
	shr.s32 	%r10822, %r10816, 31;
	xor.b32  	%r10823, %r10822, %r10816;
	xor.b32  	%r10824, %r10822, %r10817;
	cvt.u64.u32 	%rd5781, %r10823;
	shl.b64 	%rd5782, %rd5781, 32;
	cvt.u64.u32 	%rd5783, %r10824;
	or.b64  	%rd5784, %rd5782, %rd5783;
	cvt.rn.f64.s64 	%fd659, %rd5784;
	mul.f64 	%fd660, %fd659, 0d3BF921FB54442D19;
	cvt.rn.f32.f64 	%f5930, %fd660;
	neg.f32 	%f5931, %f5930;
	setp.lt.s32 	%p1711, %r10821, 0;
	selp.f32 	%f11897, %f5931, %f5930, %p1711;
	bra.uni 	$L__BB0_3762;
$L__BB0_3761:
	mov.f32 	%f5932, 0f00000000;
	mul.rn.f32 	%f11897, %f1789, %f5932;
	mov.b32 	%r21508, 0;
$L__BB0_3762:
	mul.rn.f32 	%f5934, %f11897, %f11897;
	and.b32  	%r10826, %r21508, 1;
	setp.eq.b32 	%p1712, %r10826, 1;
	selp.f32 	%f5935, 0f3F800000, %f11897, %p1712;
	fma.rn.f32 	%f5936, %f5934, %f5935, 0f00000000;
	fma.rn.f32 	%f5937, %f5934, 0f37CBAC00, 0fBAB607ED;
	selp.f32 	%f5938, %f5937, 0fB94D4153, %p1712;
	selp.f32 	%f5939, 0f3D2AAABB, 0f3C0885E4, %p1712;
	fma.rn.f32 	%f5940, %f5938, %f5934, %f5939;
	selp.f32 	%f5941, 0fBEFFFFFF, 0fBE2AAAA8, %p1712;
	fma.rn.f32 	%f5942, %f5940, %f5934, %f5941;
	fma.rn.f32 	%f5943, %f5942, %f5936, %f5935;
	and.b32  	%r10827, %r21508, 2;
	setp.eq.s32 	%p1713, %r10827, 0;
	mov.f32 	%f5944, 0f00000000;
	sub.f32 	%f5945, %f5944, %f5943;
	selp.f32 	%f5946, %f5943, %f5945, %p1713;
	neg.f32 	%f5933, %f5946;
	// begin inline asm
	{  cvt.rn.f16.f32 %rs2285, %f5933;}

	// end inline asm
	add.s64 	%rd5789, %rd5614, %rd1622;
	add.s64 	%rd5790, %rd5789, %rd1622;
	add.s64 	%rd5791, %rd5790, %rd1622;
	add.s64 	%rd5792, %rd5791, %rd1622;
	add.s64 	%rd5793, %rd5792, %rd1622;
	add.s64 	%rd5794, %rd5793, %rd1622;
	ld.global.u16 	%rs2293, [%rd5794+192];
	add.s64 	%rd5795, %rd1607, %rd1622;
	add.s64 	%rd5796, %rd5795, %rd1622;
	add.s64 	%rd5797, %rd5796, %rd1622;
	add.s64 	%rd5798, %rd5797, %rd1622;
	add.s64 	%rd5799, %rd5798, %rd1622;
	add.s64 	%rd5800, %rd5799, %rd1622;
	add.s64 	%rd5801, %rd5800, %rd1622;
	add.s64 	%rd5802, %rd5801, %rd1622;
	add.s64 	%rd5803, %rd5802, %rd1622;
	add.s64 	%rd5804, %rd5803, %rd1622;
	ld.global.u16 	%rs2287, [%rd5804+192];
	// begin inline asm
	{mul.f16 %rs2286,%rs2287,%rs2285;
}
	// end inline asm
	// begin inline asm
	{mul.f16 %rs2289,%rs269,%rs2286;
}
	// end inline asm
	// begin inline asm
	{fma.rn.f16 %rs2292,%rs2293,%rs2284,%rs2289;
}
	// end inline asm
	st.shared.u16 	[%r2761+3392], %rs2292;
	// begin inline asm
	{mul.f16 %rs2296,%rs2287,%rs2284;
}
	// end inline asm
	// begin inline asm
	{fma.rn.f16 %rs2299,%rs2293,%rs2285,%rs2296;
}
	// end inline asm
	st.shared.u16 	[%r2761+11584], %rs2299;
	mul.f64 	%fd661, %fd9, 0d4051475CC9EEDF00;
	div.rn.f64 	%fd662, %fd661, %fd2;
	cvt.rn.f32.f64 	%f1798, %fd662;
	mul.f32 	%f5947, %f1798, 0f3F22F983;
	cvt.rni.s32.f32 	%r21516, %f5947;
	cvt.rn.f32.s32 	%f5948, %r21516;
	fma.rn.f32 	%f5949, %f5948, 0fBFC90FDA, %f1798;
	fma.rn.f32 	%f5950, %f5948, 0fB3A22168, %f5949;
	fma.rn.f32 	%f11899, %f5948, 0fA7C234C5, %f5950;
	abs.f32 	%f1800, %f1798;
	setp.ltu.f32 	%p1714, %f1800, 0f47CE4780;
	mov.u32 	%r21512, %r21516;
	mov.f32 	%f11898, %f11899;
	@%p1714 bra 	$L__BB0_3770;
	setp.eq.f32 	%p1715, %f1800, 0f7F800000;
	@%p1715 bra 	$L__BB0_3769;
	mov.b32 	%r5625, %f1798;
	shl.b32 	%r10829, %r5625, 8;
	or.b32  	%r5626, %r10829, -2147483648;
	mov.b64 	%rd10461, 0;
	mov.b32 	%r21509, 0;
	mov.u64 	%rd10459, __cudart_i2opi_f;
	mov.u64 	%rd10460, %rd4;
$L__BB0_3765:
	.pragma "nounroll";
	ld.global.nc.u32 	%r10830, [%rd10459];
	mad.wide.u32 	%rd5807, %r10830, %r5626, %rd10461;
	shr.u64 	%rd10461, %rd5807, 32;
	st.local.u32 	[%rd10460], %rd5807;
	add.s32 	%r21509, %r21509, 1;
	add.s64 	%rd10460, %rd10460, 4;
	add.s64 	%rd10459, %rd10459, 4;
	setp.ne.s32 	%p1716, %r21509, 6;
	@%p1716 bra 	$L__BB0_3765;
	shr.u32 	%r10831, %r5625, 23;
	st.local.u32 	[%rd4+24], %rd10461;
	and.b32  	%r5629, %r10831, 31;
	and.b32  	%r10832, %r10831, 224;
	add.s32 	%r10833, %r10832, -128;
	shr.u32 	%r10834, %r10833, 5;
	mul.wide.u32 	%rd5808, %r10834, 4;
	sub.s64 	%rd3129, %rd4, %rd5808;
	ld.local.u32 	%r21510, [%rd3129+24];
	ld.local.u32 	%r21511, [%rd3129+20];
	setp.eq.s32 	%p1717, %r5629, 0;
	@%p1717 bra 	$L__BB0_3768;
	shf.l.wrap.b32 	%r21510, %r21511, %r21510, %r5629;
	ld.local.u32 	%r10835, [%rd3129+16];
	shf.l.wrap.b32 	%r21511, %r10835, %r21511, %r5629;
$L__BB0_3768:
	shr.u32 	%r10836, %r21510, 30;
	shf.l.wrap.b32 	%r10837, %r21511, %r21510, 2;
	shl.b32 	%r10838, %r21511, 2;
	shr.u32 	%r10839, %r10837, 31;
	add.s32 	%r10840, %r10839, %r10836;
	neg.s32 	%r10841, %r10840;
	setp.lt.s32 	%p1718, %r5625, 0;
	selp.b32 	%r21512, %r10841, %r10840, %p1718;
	xor.b32  	%r10842, %r10837, %r5625;
	shr.s32 	%r10843, %r10837, 31;
	xor.b32  	%r10844, %r10843, %r10837;
	xor.b32  	%r10845, %r10843, %r10838;
	cvt.u64.u32 	%rd5809, %r10844;
	shl.b64 	%rd5810, %rd5809, 32;
	cvt.u64.u32 	%rd5811, %r10845;
	or.b64  	%rd5812, %rd5810, %rd5811;
	cvt.rn.f64.s64 	%fd663, %rd5812;
	mul.f64 	%fd664, %fd663, 0d3BF921FB54442D19;
	cvt.rn.f32.f64 	%f5951, %fd664;
	neg.f32 	%f5952, %f5951;
	setp.lt.s32 	%p1719, %r10842, 0;
	selp.f32 	%f11898, %f5952, %f5951, %p1719;
	bra.uni 	$L__BB0_3770;
$L__BB0_3769:
	mov.f32 	%f5953, 0f00000000;
	mul.rn.f32 	%f11898, %f1798, %f5953;
	mov.b32 	%r21512, 0;
$L__BB0_3770:
	setp.ltu.f32 	%p1720, %f1800, 0f47CE4780;
	add.s32 	%r10847, %r21512, 1;
	mul.rn.f32 	%f5955, %f11898, %f11898;
	and.b32  	%r10848, %r21512, 1;
	setp.eq.b32 	%p1721, %r10848, 1;
	selp.f32 	%f5956, %f11898, 0f3F800000, %p1721;
	fma.rn.f32 	%f5957, %f5955, %f5956, 0f00000000;
	fma.rn.f32 	%f5958, %f5955, 0f37CBAC00, 0fBAB607ED;
	selp.f32 	%f5959, 0fB94D4153, %f5958, %p1721;
	selp.f32 	%f5960, 0f3C0885E4, 0f3D2AAABB, %p1721;
	fma.rn.f32 	%f5961, %f5959, %f5955, %f5960;
	selp.f32 	%f5962, 0fBE2AAAA8, 0fBEFFFFFF, %p1721;
	fma.rn.f32 	%f5963, %f5961, %f5955, %f5962;
	fma.rn.f32 	%f5964, %f5963, %f5957, %f5956;
	and.b32  	%r10849, %r10847, 2;
	setp.eq.s32 	%p1722, %r10849, 0;
	mov.f32 	%f5965, 0f00000000;
	sub.f32 	%f5966, %f5965, %f5964;
	selp.f32 	%f5954, %f5964, %f5966, %p1722;
	// begin inline asm
	{  cvt.rn.f16.f32 %rs2303, %f5954;}

	// end inline asm
	@%p1720 bra 	$L__BB0_3778;
	setp.eq.f32 	%p1723, %f1800, 0f7F800000;
	@%p1723 bra 	$L__BB0_3777;
	mov.b32 	%r5638, %f1798;
	shl.b32 	%r10851, %r5638, 8;
	or.b32  	%r5639, %r10851, -2147483648;
	mov.b64 	%rd10464, 0;
	mov.b32 	%r21513, 0;
	mov.u64 	%rd10462, __cudart_i2opi_f;
	mov.u64 	%rd10463, %rd3;
$L__BB0_3773:
	.pragma "nounroll";
	ld.global.nc.u32 	%r10852, [%rd10462];
	mad.wide.u32 	%rd5815, %r10852, %r5639, %rd10464;
	shr.u64 	%rd10464, %rd5815, 32;
	st.local.u32 	[%rd10463], %rd5815;
	add.s32 	%r21513, %r21513, 1;
	add.s64 	%rd10463, %rd10463, 4;
	add.s64 	%rd10462, %rd10462, 4;
	setp.ne.s32 	%p1724, %r21513, 6;
	@%p1724 bra 	$L__BB0_3773;
	shr.u32 	%r10853, %r5638, 23;
	st.local.u32 	[%rd3+24], %rd10464;
	and.b32  	%r5642, %r10853, 31;
	and.b32  	%r10854, %r10853, 224;
	add.s32 	%r10855, %r10854, -128;
	shr.u32 	%r10856, %r10855, 5;
	mul.wide.u32 	%rd5816, %r10856, 4;
	sub.s64 	%rd3136, %rd3, %rd5816;
	ld.local.u32 	%r21514, [%rd3136+24];
	ld.local.u32 	%r21515, [%rd3136+20];
	setp.eq.s32 	%p1725, %r5642, 0;
	@%p1725 bra 	$L__BB0_3776;
	shf.l.wrap.b32 	%r21514, %r21515, %r21514, %r5642;
	ld.local.u32 	%r10857, [%rd3136+16];
	shf.l.wrap.b32 	%r21515, %r10857, %r21515, %r5642;
$L__BB0_3776:
	shr.u32 	%r10858, %r21514, 30;
	shf.l.wrap.b32 	%r10859, %r21515, %r21514, 2;
	shl.b32 	%r10860, %r21515, 2;
	shr.u32 	%r10861, %r10859, 31;
	add.s32 	%r10862, %r10861, %r10858;
	neg.s32 	%r10863, %r10862;
	setp.lt.s32 	%p1726, %r5638, 0;
	selp.b32 	%r21516, %r10863, %r10862, %p1726;
	xor.b32  	%r10864, %r10859, %r5638;
	shr.s32 	%r10865, %r10859, 31;
	xor.b32  	%r10866, %r10865, %r10859;
	xor.b32  	%r10867, %r10865, %r10860;
	cvt.u64.u32 	%rd5817, %r10866;
	shl.b64 	%rd5818, %rd5817, 32;
	cvt.u64.u32 	%rd5819, %r10867;
	or.b64  	%rd5820, %rd5818, %rd5819;
	cvt.rn.f64.s64 	%fd665, %rd5820;
	mul.f64 	%fd666, %fd665, 0d3BF921FB54442D19;
	cvt.rn.f32.f64 	%f5967, %fd666;
	neg.f32 	%f5968, %f5967;
	setp.lt.s32 	%p1727, %r10864, 0;
	selp.f32 	%f11899, %f5968, %f5967, %p1727;
	bra.uni 	$L__BB0_3778;
$L__BB0_3777:
	mov.f32 	%f5969, 0f00000000;
	mul.rn.f32 	%f11899, %f1798, %f5969;
	mov.b32 	%r21516, 0;
$L__BB0_3778:
	mul.rn.f32 	%f5971, %f11899, %f11899;
	and.b32  	%r10869, %r21516, 1;
	setp.eq.b32 	%p1728, %r10869, 1;
	selp.f32 	%f5972, 0f3F800000, %f11899, %p1728;
	fma.rn.f32 	%f5973, %f5971, %f5972, 0f00000000;
	fma.rn.f32 	%f5974, %f5971, 0f37CBAC00, 0fBAB607ED;
	selp.f32 	%f5975, %f5974, 0fB94D4153, %p1728;
	selp.f32 	%f5976, 0f3D2AAABB, 0f3C0885E4, %p1728;
	fma.rn.f32 	%f5977, %f5975, %f5971, %f5976;
	selp.f32 	%f5978, 0fBEFFFFFF, 0fBE2AAAA8, %p1728;
	fma.rn.f32 	%f5979, %f5977, %f5971, %f5978;
	fma.rn.f32 	%f5980, %f5979, %f5973, %f5972;
	and.b32  	%r10870, %r21516, 2;
	setp.eq.s32 	%p1729, %r10870, 0;
	mov.f32 	%f5981, 0f00000000;
	sub.f32 	%f5982, %f5981, %f5980;
	selp.f32 	%f5983, %f5980, %f5982, %p1729;
	neg.f32 	%f5970, %f5983;
	// begin inline asm
	{  cvt.rn.f16.f32 %rs2304, %f5970;}

	// end inline asm
	ld.global.u16 	%rs2312, [%rd1783+192];
	ld.global.u16 	%rs2306, [%rd1784+192];
	// begin inline asm
	{mul.f16 %rs2305,%rs2306,%rs2304;
}
	// end inline asm
	// begin inline asm
	{mul.f16 %rs2308,%rs269,%rs2305;
}
	// end inline asm
	// begin inline asm
	{fma.rn.f16 %rs2311,%rs2312,%rs2303,%rs2308;
}
	// end inline asm
	st.shared.u16 	[%r2761+3424], %rs2311;
	// begin inline asm
	{mul.f16 %rs2315,%rs2306,%rs2303;
}
	// end inline asm
	// begin inline asm
	{fma.rn.f16 %rs2318,%rs2312,%rs2304,%rs2315;
}
	// end inline asm
	st.shared.u16 	[%r2761+11616], %rs2318;
	mul.f64 	%fd667, %fd9, 0d4052D97C7F3321D2;
	div.rn.f64 	%fd668, %fd667, %fd2;
	cvt.rn.f32.f64 	%f1807, %fd668;
	mul.f32 	%f5984, %f1807, 0f3F22F983;
	cvt.rni.s32.f32 	%r21524, %f5984;
	cvt.rn.f32.s32 	%f5985, %r21524;
	fma.rn.f32 	%f5986, %f5985, 0fBFC90FDA, %f1807;
	fma.rn.f32 	%f5987, %f5985, 0fB3A22168, %f5986;
	fma.rn.f32 	%f11901, %f5985, 0fA7C234C5, %f5987;
	abs.f32 	%f1809, %f1807;
	setp.ltu.f32 	%p1730, %f1809, 0f47CE4780;
	mov.u32 	%r21520, %r21524;
	mov.f32 	%f11900, %f11901;
	@%p1730 bra 	$L__BB0_3786;
	setp.eq.f32 	%p1731, %f1809, 0f7F800000;
	@%p1731 bra 	$L__BB0_3785;
	mov.b32 	%r5652, %f1807;
	shl.b32 	%r10872, %r5652, 8;
	or.b32  	%r5653, %r10872, -2147483648;
	mov.b64 	%rd10467, 0;
	mov.b32 	%r21517, 0;
	mov.u64 	%rd10465, __cudart_i2opi_f;
	mov.u64 	%rd10466, %rd4;
$L__BB0_3781:
	.pragma "nounroll";
	ld.global.nc.u32 	%r10873, [%rd10465];
	mad.wide.u32 	%rd5823, %r10873, %r5653, %rd10467;
	shr.u64 	%rd10467, %rd5823, 32;
	st.local.u32 	[%rd10466], %rd5823;
	add.s32 	%r21517, %r21517, 1;
	add.s64 	%rd10466, %rd10466, 4;
	add.s64 	%rd10465, %rd10465, 4;
	setp.ne.s32 	%p1732, %r21517, 6;
	@%p1732 bra 	$L__BB0_3781;
	shr.u32 	%r10874, %r5652, 23;
	st.local.u32 	[%rd4+24], %rd10467;
	and.b32  	%r5656, %r10874, 31;
	and.b32  	%r10875, %r10874, 224;
	add.s32 	%r10876, %r10875, -128;
	shr.u32 	%r10877, %r10876, 5;
	mul.wide.u32 	%rd5824, %r10877, 4;
	sub.s64 	%rd3143, %rd4, %rd5824;
	ld.local.u32 	%r21518, [%rd3143+24];
	ld.local.u32 	%r21519, [%rd3143+20];
	setp.eq.s32 	%p1733, %r5656, 0;
	@%p1733 bra 	$L__BB0_3784;
	shf.l.wrap.b32 	%r21518, %r21519, %r21518, %r5656;
	ld.local.u32 	%r10878, [%rd3143+16];
	shf.l.wrap.b32 	%r21519, %r10878, %r21519, %r5656;
$L__BB0_3784:
	shr.u32 	%r10879, %r21518, 30;
	shf.l.wrap.b32 	%r10880, %r21519, %r21518, 2;
	shl.b32 	%r10881, %r21519, 2;
	shr.u32 	%r10882, %r10880, 31;
	add.s32 	%r10883, %r10882, %r10879;
	neg.s32 	%r10884, %r10883;
	setp.lt.s32 	%p1734, %r5652, 0;
	selp.b32 	%r21520, %r10884, %r10883, %p1734;
	xor.b32  	%r10885, %r10880, %r5652;
	shr.s32 	%r10886, %r10880, 31;
	xor.b32  	%r10887, %r10886, %r10880;
	xor.b32  	%r10888, %r10886, %r10881;
	cvt.u64.u32 	%rd5825, %r10887;
	shl.b64 	%rd5826, %rd5825, 32;
	cvt.u64.u32 	%rd5827, %r10888;
	or.b64  	%rd5828, %rd5826, %rd5827;
	cvt.rn.f64.s64 	%fd669, %rd5828;
	mul.f64 	%fd670, %fd669, 0d3BF921FB54442D19;
	cvt.rn.f32.f64 	%f5988, %fd670;
	neg.f32 	%f5989, %f5988;
	setp.lt.s32 	%p1735, %r10885, 0;
	selp.f32 	%f11900, %f5989, %f5988, %p1735;
	bra.uni 	$L__BB0_3786;
$L__BB0_3785:
	mov.f32 	%f5990, 0f00000000;
	mul.rn.f32 	%f11900, %f1807, %f5990;
	mov.b32 	%r21520, 0;
$L__BB0_3786:
	setp.ltu.f32 	%p1736, %f1809, 0f47CE4780;
	add.s32 	%r10890, %r21520, 1;
	mul.rn.f32 	%f5992, %f11900, %f11900;
	and.b32  	%r10891, %r21520, 1;
	setp.eq.b32 	%p1737, %r10891, 1;
	selp.f32 	%f5993, %f11900, 0f3F800000, %p1737;
	fma.rn.f32 	%f5994, %f5992, %f5993, 0f00000000;
	fma.rn.f32 	%f5995, %f5992, 0f37CBAC00, 0fBAB607ED;
	selp.f32 	%f5996, 0fB94D4153, %f5995, %p1737;
	selp.f32 	%f5997, 0f3C0885E4, 0f3D2AAABB, %p1737;
	fma.rn.f32 	%f5998, %f5996, %f5992, %f5997;
	selp.f32 	%f5999, 0fBE2AAAA8, 0fBEFFFFFF, %p1737;
	fma.rn.f32 	%f6000, %f5998, %f5992, %f5999;
	fma.rn.f32 	%f6001, %f6000, %f5994, %f5993;
	and.b32  	%r10892, %r10890, 2;
	setp.eq.s32 	%p1738, %r10892, 0;
	mov.f32 	%f6002, 0f00000000;
	sub.f32 	%f6003, %f6002, %f6001;
	selp.f32 	%f5991, %f6001, %f6003, %p1738;
	// begin inline asm
	{  cvt.rn.f16.f32 %rs2322, %f5991;}

	// end inline asm
	@%p1736 bra 	$L__BB0_3794;
	setp.eq.f32 	%p1739, %f1809, 0f7F800000;
	@%p1739 bra 	$L__BB0_3793;
	mov.b32 	%r5665, %f1807;
	shl.b32 	%r10894, %r5665, 8;
	or.b32  	%r5666, %r10894, -2147483648;
	mov.b64 	%rd10470, 0;
	mov.b32 	%r21521, 0;
	mov.u64 	%rd10468, __cudart_i2opi_f;
	mov.u64 	%rd10469, %rd3;
$L__BB0_3789:
	.pragma "nounroll";
	ld.global.nc.u32 	%r10895, [%rd10468];
	mad.wide.u32 	%rd5831, %r10895, %r5666, %rd10470;
	shr.u64 	%rd10470, %rd5831, 32;
	st.local.u32 	[%rd10469], %rd5831;
	add.s32 	%r21521, %r21521, 1;
	add.s64 	%rd10469, %rd10469, 4;
	add.s64 	%rd10468, %rd10468, 4;
	setp.ne.s32 	%p1740, %r21521, 6;
	@%p1740 bra 	$L__BB0_3789;
	shr.u32 	%r10896, %r5665, 23;
	st.local.u32 	[%rd3+24], %rd10470;
	and.b32  	%r5669, %r10896, 31;
	and.b32  	%r10897, %r10896, 224;
	add.s32 	%r10898, %r10897, -128;
	shr.u32 	%r10899, %r10898, 5;
	mul.wide.u32 	%rd5832, %r10899, 4;
	sub.s64 	%rd3150, %rd3, %rd5832;
	ld.local.u32 	%r21522, [%rd3150+24];
	ld.local.u32 	%r21523, [%rd3150+20];
	setp.eq.s32 	%p1741, %r5669, 0;
	@%p1741 bra 	$L__BB0_3792;
	shf.l.wrap.b32 	%r21522, %r21523, %r21522, %r5669;
	ld.local.u32 	%r10900, [%rd3150+16];
	shf.l.wrap.b32 	%r21523, %r10900, %r21523, %r5669;
$L__BB0_3792:
	shr.u32 	%r10901, %r21522, 30;
	shf.l.wrap.b32 	%r10902, %r21523, %r21522, 2;
	shl.b32 	%r10903, %r21523, 2;
	shr.u32 	%r10904, %r10902, 31;
	add.s32 	%r10905, %r10904, %r10901;
	neg.s32 	%r10906, %r10905;
	setp.lt.s32 	%p1742, %r5665, 0;
	selp.b32 	%r21524, %r10906, %r10905, %p1742;
	xor.b32  	%r10907, %r10902, %r5665;
	shr.s32 	%r10908, %r10902, 31;
	xor.b32  	%r10909, %r10908, %r10902;
	xor.b32  	%r10910, %r10908, %r10903;
	cvt.u64.u32 	%rd5833, %r10909;
	shl.b64 	%rd5834, %rd5833, 32;
	cvt.u64.u32 	%rd5835, %r10910;
	or.b64  	%rd5836, %rd5834, %rd5835;
	cvt.rn.f64.s64 	%fd671, %rd5836;
	mul.f64 	%fd672, %fd671, 0d3BF921FB54442D19;
	cvt.rn.f32.f64 	%f6004, %fd672;
	neg.f32 	%f6005, %f6004;
	setp.lt.s32 	%p1743, %r10907, 0;
	selp.f32 	%f11901, %f6005, %f6004, %p1743;
	bra.uni 	$L__BB0_3794;
$L__BB0_3793:
	mov.f32 	%f6006, 0f00000000;
	mul.rn.f32 	%f11901, %f1807, %f6006;
	mov.b32 	%r21524, 0;
$L__BB0_3794:
	mul.rn.f32 	%f6008, %f11901, %f11901;
	and.b32  	%r10912, %r21524, 1;
	setp.eq.b32 	%p1744, %r10912, 1;
	selp.f32 	%f6009, 0f3F800000, %f11901, %p1744;
	fma.rn.f32 	%f6010, %f6008, %f6009, 0f00000000;
	fma.rn.f32 	%f6011, %f6008, 0f37CBAC00, 0fBAB607ED;
	selp.f32 	%f6012, %f6011, 0fB94D4153, %p1744;
	selp.f32 	%f6013, 0f3D2AAABB, 0f3C0885E4, %p1744;
	fma.rn.f32 	%f6014, %f6012, %f6008, %f6013;
	selp.f32 	%f6015, 0fBEFFFFFF, 0fBE2AAAA8, %p1744;
	fma.rn.f32 	%f6016, %f6014, %f6008, %f6015;
	fma.rn.f32 	%f6017, %f6016, %f6010, %f6009;
	and.b32  	%r10913, %r21524, 2;
	setp.eq.s32 	%p1745, %r10913, 0;
	mov.f32 	%f6018, 0f00000000;
	sub.f32 	%f6019, %f6018, %f6017;
	selp.f32 	%f6020, %f6017, %f6019, %p1745;
	neg.f32 	%f6007, %f6020;
	// begin inline asm
	{  cvt.rn.f16.f32 %rs2323, %f6007;}

	// end inline asm
	ld.global.u16 	%rs2331, [%rd1799+192];
	ld.global.u16 	%rs2325, [%rd1800+192];
	// begin inline asm
	{mul.f16 %rs2324,%rs2325,%rs2323;
}
	// end inline asm
	// begin inline asm
	{mul.f16 %rs2327,%rs269,%rs2324;
}
	// end inline asm
	// begin inline asm
	{fma.rn.f16 %rs2330,%rs2331,%rs2322,%rs2327;
}
	// end inline asm
	st.shared.u16 	[%r2761+3456], %rs2330;
	// begin inline asm
	{mul.f16 %rs2334,%rs2325,%rs2322;
}
	// end inline asm
	// begin inline asm
	{fma.rn.f16 %rs2337,%rs2331,%rs2323,%rs2334;
}
	// end inline asm
	st.shared.u16 	[%r2761+11648], %rs2337;
	mul.f64 	%fd673, %fd9, 0d40546B9C347764A4;
	div.rn.f64 	%fd674, %fd673, %fd2;
	cvt.rn.f32.f64 	%f1816, %fd674;
	mul.f32 	%f6021, %f1816, 0f3F22F983;
	cvt.rni.s32.f32 	%r21532, %f6021;
	cvt.rn.f32.s32 	%f6022, %r21532;
	fma.rn.f32 	%f6023, %f6022, 0fBFC90FDA, %f1816;
	fma.rn.f32 	%f6024, %f6022, 0fB3A22168, %f6023;
	fma.rn.f32 	%f11903, %f6022, 0fA7C234C5, %f6024;
	abs.f32 	%f1818, %f1816;
	setp.ltu.f32 	%p1746, %f1818, 0f47CE4780;
	mov.u32 	%r21528, %r21532;
	mov.f32 	%f11902, %f11903;
	@%p1746 bra 	$L__BB0_3802;
	setp.eq.f32 	%p1747, %f1818, 0f7F800000;
	@%p1747 bra 	$L__BB0_3801;
	mov.b32 	%r5679, %f1816;
	shl.b32 	%r10915, %r5679, 8;
	or.b32  	%r5680, %r10915, -2147483648;
	mov.b64 	%rd10473, 0;
	mov.b32 	%r21525, 0;
	mov.u64 	%rd10471, __cudart_i2opi_f;
	mov.u64 	%rd10472, %rd4;
$L__BB0_3797:
	.pragma "nounroll";
	ld.global.nc.u32 	%r10916, [%rd10471];
	mad.wide.u32 	%rd5839, %r10916, %r5680, %rd10473;
	shr.u64 	%rd10473, %rd5839, 32;
	st.local.u32 	[%rd10472], %rd5839;
	add.s32 	%r21525, %r21525, 1;
	add.s64 	%rd10472, %rd10472, 4;
	add.s64 	%rd10471, %rd10471, 4;
	setp.ne.s32 	%p1748, %r21525, 6;
	@%p1748 bra 	$L__BB0_3797;
	shr.u32 	%r10917, %r5679, 23;
	st.local.u32 	[%rd4+24], %rd10473;
	and.b32  	%r5683, %r10917, 31;
	and.b32  	%r10918, %r10917, 224;
	add.s32 	%r10919, %r10918, -128;
	shr.u32 	%r10920, %r10919, 5;
	mul.wide.u32 	%rd5840, %r10920, 4;
	sub.s64 	%rd3157, %rd4, %rd5840;
	ld.local.u32 	%r21526, [%rd3157+24];
	ld.local.u32 	%r21527, [%rd3157+20];
	setp.eq.s32 	%p1749, %r5683, 0;
	@%p1749 bra 	$L__BB0_3800;
	shf.l.wrap.b32 	%r21526, %r21527, %r21526, %r5683;
	ld.local.u32 	%r10921, [%rd3157+16];
	shf.l.wrap.b32 	%r21527, %r10921, %r21527, %r5683;
$L__BB0_3800:
	shr.u32 	%r10922, %r21526, 30;
	shf.l.wrap.b32 	%r10923, %r21527, %r21526, 2;
	shl.b32 	%r10924, %r21527, 2;
	shr.u32 	%r10925, %r10923, 31;
	add.s32 	%r10926, %r10925, %r10922;
	neg.s32 	%r10927, %r10926;
	setp.lt.s32 	%p1750, %r5679, 0;
	selp.b32 	%r21528, %r10927, %r10926, %p1750;
	xor.b32  	%r10928, %r10923, %r5679;
	shr.s32 	%r10929, %r10923, 31;
	xor.b32  	%r10930, %r10929, %r10923;
	xor.b32  	%r10931, %r10929, %r10924;
	cvt.u64.u32 	%rd5841, %r10930;
	shl.b64 	%rd5842, %rd5841, 32;
	cvt.u64.u32 	%rd5843, %r10931;
	or.b64  	%rd5844, %rd5842, %rd5843;
	cvt.rn.f64.s64 	%fd675, %rd5844;
	mul.f64 	%fd676, %fd675, 0d3BF921FB54442D19;
	cvt.rn.f32.f64 	%f6025, %fd676;
	neg.f32 	%f6026, %f6025;
	setp.lt.s32 	%p1751, %r10928, 0;
	selp.f32 	%f11902, %f6026, %f6025, %p1751;
	bra.uni 	$L__BB0_3802;
$L__BB0_3801:
	mov.f32 	%f6027, 0f00000000;
	mul.rn.f32 	%f11902, %f1816, %f6027;
	mov.b32 	%r21528, 0;
$L__BB0_3802:
	setp.ltu.f32 	%p1752, %f1818, 0f47CE4780;
	add.s32 	%r10933, %r21528, 1;
	mul.rn.f32 	%f6029, %f11902, %f11902;
	and.b32  	%r10934, %r21528, 1;
	setp.eq.b32 	%p1753, %r10934, 1;
	selp.f32 	%f6030, %f11902, 0f3F800000, %p1753;
	fma.rn.f32 	%f6031, %f6029, %f6030, 0f00000000;
	fma.rn.f32 	%f6032, %f6029, 0f37CBAC00, 0fBAB607ED;
	selp.f32 	%f6033, 0fB94D4153, %f6032, %p1753;
	selp.f32 	%f6034, 0f3C0885E4, 0f3D2AAABB, %p1753;
	fma.rn.f32 	%f6035, %f6033, %f6029, %f6034;
	selp.f32 	%f6036, 0fBE2AAAA8, 0fBEFFFFFF, %p1753;
	fma.rn.f32 	%f6037, %f6035, %f6029, %f6036;
	fma.rn.f32 	%f6038, %f6037, %f6031, %f6030;
	and.b32  	%r10935, %r10933, 2;
	setp.eq.s32 	%p1754, %r10935, 0;
	mov.f32 	%f6039, 0f00000000;
	sub.f32 	%f6040, %f6039, %f6038;
	selp.f32 	%f6028, %f6038, %f6040, %p1754;
	// begin inline asm
	{  cvt.rn.f16.f32 %rs2341, %f6028;}

	// end inline asm
	@%p1752 bra 	$L__BB0_3810;
	setp.eq.f32 	%p1755, %f1818, 0f7F800000;
	@%p1755 bra 	$L__BB0_3809;
	mov.b32 	%r5692, %f1816;
	shl.b32 	%r10937, %r5692, 8;
	or.b32  	%r5693, %r10937, -2147483648;
	mov.b64 	%rd10476, 0;
	mov.b32 	%r21529, 0;
	mov.u64 	%rd10474, __cudart_i2opi_f;
	mov.u64 	%rd10475, %rd3;
$L__BB0_3805:
	.pragma "nounroll";
	ld.global.nc.u32 	%r10938, [%rd10474];
	mad.wide.u32 	%rd5847, %r10938, %r5693, %rd10476;
	shr.u64 	%rd10476, %rd5847, 32;
	st.local.u32 	[%rd10475], %rd5847;
	add.s32 	%r21529, %r21529, 1;
	add.s64 	%rd10475, %rd10475, 4;
	add.s64 	%rd10474, %rd10474, 4;
	setp.ne.s32 	%p1756, %r21529, 6;
	@%p1756 bra 	$L__BB0_3805;
	shr.u32 	%r10939, %r5692, 23;
	st.local.u32 	[%rd3+24], %rd10476;
	and.b32  	%r5696, %r10939, 31;
	and.b32  	%r10940, %r10939, 224;
	add.s32 	%r10941, %r10940, -128;
	shr.u32 	%r10942, %r10941, 5;
	mul.wide.u32 	%rd5848, %r10942, 4;
	sub.s64 	%rd3164, %rd3, %rd5848;
	ld.local.u32 	%r21530, [%rd3164+24];
	ld.local.u32 	%r21531, [%rd3164+20];
	setp.eq.s32 	%p1757, %r5696, 0;
	@%p1757 bra 	$L__BB0_3808;
	shf.l.wrap.b32 	%r21530, %r21531, %r21530, %r5696;
	ld.local.u32 	%r10943, [%rd3164+16];
	shf.l.wrap.b32 	%r21531, %r10943, %r21531, %r5696;
$L__BB0_3808:
	shr.u32 	%r10944, %r21530, 30;
	shf.l.wrap.b32 	%r10945, %r21531, %r21530, 2;
	shl.b32 	%r10946, %r21531, 2;
	shr.u32 	%r10947, %r10945, 31;
	add.s32 	%r10948, %r10947, %r10944;
	neg.s32 	%r10949, %r10948;
	setp.lt.s32 	%p1758, %r5692, 0;
	selp.b32 	%r21532, %r10949, %r10948, %p1758;
	xor.b32  	%r10950, %r10945, %r5692;
	shr.s32 	%r10951, %r10945, 31;
	xor.b32  	%r10952, %r10951, %r10945;
	xor.b32  	%r10953, %r10951, %r10946;
	cvt.u64.u32 	%rd5849, %r10952;
	shl.b64 	%rd5850, %rd5849, 32;
	cvt.u64.u32 	%rd5851, %r10953;
	or.b64  	%rd5852, %rd5850, %rd5851;
	cvt.rn.f64.s64 	%fd677, %rd5852;
	mul.f64 	%fd678, %fd677, 0d3BF921FB54442D19;
	cvt.rn.f32.f64 	%f6041, %fd678;
	neg.f32 	%f6042, %f6041;
	setp.lt.s32 	%p1759, %r10950, 0;
	selp.f32 	%f11903, %f6042, %f6041, %p1759;
	bra.uni 	$L__BB0_3810;
$L__BB0_3809:
	mov.f32 	%f6043, 0f00000000;
	mul.rn.f32 	%f11903, %f1816, %f6043;
	mov.b32 	%r21532, 0;
$L__BB0_3810:
	mul.rn.f32 	%f6045, %f11903, %f11903;
	and.b32  	%r10955, %r21532, 1;
	setp.eq.b32 	%p1760, %r10955, 1;
	selp.f32 	%f6046, 0f3F800000, %f11903, %p1760;
	fma.rn.f32 	%f6047, %f6045, %f6046, 0f00000000;
	fma.rn.f32 	%f6048, %f6045, 0f37CBAC00, 0fBAB607ED;
	selp.f32 	%f6049, %f6048, 0fB94D4153, %p1760;
	selp.f32 	%f6050, 0f3D2AAABB, 0f3C0885E4, %p1760;
	fma.rn.f32 	%f6051, %f6049, %f6045, %f6050;
	selp.f32 	%f6052, 0fBEFFFFFF, 0fBE2AAAA8, %p1760;
	fma.rn.f32 	%f6053, %f6051, %f6045, %f6052;
	fma.rn.f32 	%f6054, %f6053, %f6047, %f6046;
	and.b32  	%r10956, %r21532, 2;
	setp.eq.s32 	%p1761, %r10956, 0;
	mov.f32 	%f6055, 0f00000000;
	sub.f32 	%f6056, %f6055, %f6054;
	selp.f32 	%f6057, %f6054, %f6056, %p1761;
	neg.f32 	%f6044, %f6057;
	// begin inline asm
	{  cvt.rn.f16.f32 %rs2342, %f6044;}

	// end inline asm
	ld.global.u16 	%rs2350, [%rd1815+192];
	ld.global.u16 	%rs2344, [%rd1816+192];
	// begin inline asm
	{mul.f16 %rs2343,%rs2344,%rs2342;
}
	// end inline asm
	// begin inline asm
	{mul.f16 %rs2346,%rs269,%rs2343;
}
	// end inline asm
	// begin inline asm
	{fma.rn.f16 %rs2349,%rs2350,%rs2341,%rs2346;
}
	// end inline asm
	st.shared.u16 	[%r2761+3488], %rs2349;
	// begin inline asm
	{mul.f16 %rs2353,%rs2344,%rs2341;
}
	// end inline asm
	// begin inline asm
	{fma.rn.f16 %rs2356,%rs2350,%rs2342,%rs2353;
}
	// end inline asm
	st.shared.u16 	[%r2761+11680], %rs2356;
	mul.f64 	%fd679, %fd9, 0d4055FDBBE9BBA775;
	div.rn.f64 	%fd680, %fd679, %fd2;
	cvt.rn.f32.f64 	%f1825, %fd680;
	mul.f32 	%f6058, %f1825, 0f3F22F983;
	cvt.rni.s32.f32 	%r21540, %f6058;
	cvt.rn.f32.s32 	%f6059, %r21540;
	fma.rn.f32 	%f6060, %f6059, 0fBFC90FDA, %f1825;
	fma.rn.f32 	%f6061, %f6059, 0fB3A22168, %f6060;
	fma.rn.f32 	%f11905, %f6059, 0fA7C234C5, %f6061;
	abs.f32 	%f1827, %f1825;
	setp.ltu.f32 	%p1762, %f1827, 0f47CE4780;
	mov.u32 	%r21536, %r21540;
	mov.f32 	%f11904, %f11905;
	@%p1762 bra 	$L__BB0_3818;
	setp.eq.f32 	%p1763, %f1827, 0f7F800000;
	@%p1763 bra 	$L__BB0_3817;
	mov.b32 	%r5706, %f1825;
	shl.b32 	%r10958, %r5706, 8;
	or.b32  	%r5707, %r10958, -2147483648;
	mov.b64 	%rd10479, 0;
	mov.b32 	%r21533, 0;
	mov.u64 	%rd10477, __cudart_i2opi_f;
	mov.u64 	%rd10478, %rd4;
$L__BB0_3813:
	.pragma "nounroll";
	ld.global.nc.u32 	%r10959, [%rd10477];
	mad.wide.u32 	%rd5855, %r10959, %r5707, %rd10479;
	shr.u64 	%rd10479, %rd5855, 32;
	st.local.u32 	[%rd10478], %rd5855;
	add.s32 	%r21533, %r21533, 1;
	add.s64 	%rd10478, %rd10478, 4;
	add.s64 	%rd10477, %rd10477, 4;
	setp.ne.s32 	%p1764, %r21533, 6;
	@%p1764 bra 	$L__BB0_3813;
	shr.u32 	%r10960, %r5706, 23;
	st.local.u32 	[%rd4+24], %rd10479;
	and.b32  	%r5710, %r10960, 31;
	and.b32  	%r10961, %r10960, 224;
	add.s32 	%r10962, %r10961, -128;
	shr.u32 	%r10963, %r10962, 5;
	mul.wide.u32 	%rd5856, %r10963, 4;
	sub.s64 	%rd3171, %rd4, %rd5856;
	ld.local.u32 	%r21534, [%rd3171+24];
	ld.local.u32 	%r21535, [%rd3171+20];
	setp.eq.s32 	%p1765, %r5710, 0;
	@%p1765 bra 	$L__BB0_3816;
	shf.l.wrap.b32 	%r21534, %r21535, %r21534, %r5710;
	ld.local.u32 	%r10964, [%rd3171+16];
	shf.l.wrap.b32 	%r21535, %r10964, %r21535, %r5710;
$L__BB0_3816:
	shr.u32 	%r10965, %r21534, 30;
	shf.l.wrap.b32 	%r10966, %r21535, %r21534, 2;
	shl.b32 	%r10967, %r21535, 2;
	shr.u32 	%r10968, %r10966, 31;
	add.s32 	%r10969, %r10968, %r10965;
	neg.s32 	%r10970, %r10969;
	setp.lt.s32 	%p1766, %r5706, 0;
	selp.b32 	%r21536, %r10970, %r10969, %p1766;
	xor.b32  	%r10971, %r10966, %r5706;
	shr.s32 	%r10972, %r10966, 31;
	xor.b32  	%r10973, %r10972, %r10966;
	xor.b32  	%r10974, %r10972, %r10967;
	cvt.u64.u32 	%rd5857, %r10973;
	shl.b64 	%rd5858, %rd5857, 32;
	cvt.u64.u32 	%rd5859, %r10974;
	or.b64  	%rd5860, %rd5858, %rd5859;
	cvt.rn.f64.s64 	%fd681, %rd5860;
	mul.f64 	%fd682, %fd681, 0d3BF921FB54442D19;
	cvt.rn.f32.f64 	%f6062, %fd682;
	neg.f32 	%f6063, %f6062;
	setp.lt.s32 	%p1767, %r10971, 0;
	selp.f32 	%f11904, %f6063, %f6062, %p1767;
	bra.uni 	$L__BB0_3818;
$L__BB0_3817:
	mov.f32 	%f6064, 0f00000000;
	mul.rn.f32 	%f11904, %f1825, %f6064;
	mov.b32 	%r21536, 0;
$L__BB0_3818:
	setp.ltu.f32 	%p1768, %f1827, 0f47CE4780;
	add.s32 	%r10976, %r21536, 1;
	mul.rn.f32 	%f6066, %f11904, %f11904;
	and.b32  	%r10977, %r21536, 1;
	setp.eq.b32 	%p1769, %r10977, 1;
	selp.f32 	%f6067, %f11904, 0f3F800000, %p1769;
	fma.rn.f32 	%f6068, %f6066, %f6067, 0f00000000;
	fma.rn.f32 	%f6069, %f6066, 0f37CBAC00, 0fBAB607ED;
	selp.f32 	%f6070, 0fB94D4153, %f6069, %p1769;
	selp.f32 	%f6071, 0f3C0885E4, 0f3D2AAABB, %p1769;
	fma.rn.f32 	%f6072, %f6070, %f6066, %f6071;
	selp.f32 	%f6073, 0fBE2AAAA8, 0fBEFFFFFF, %p1769;
	fma.rn.f32 	%f6074, %f6072, %f6066, %f6073;
	fma.rn.f32 	%f6075, %f6074, %f6068, %f6067;
	and.b32  	%r10978, %r10976, 2;
	setp.eq.s32 	%p1770, %r10978, 0;
	mov.f32 	%f6076, 0f00000000;
	sub.f32 	%f6077, %f6076, %f6075;
	selp.f32 	%f6065, %f6075, %f6077, %p1770;
	// begin inline asm
	{  cvt.rn.f16.f32 %rs2360, %f6065;}

	// end inline asm
	@%p1768 bra 	$L__BB0_3826;
	setp.eq.f32 	%p1771, %f1827, 0f7F800000;
	@%p1771 bra 	$L__BB0_3825;
	mov.b32 	%r5719, %f1825;
	shl.b32 	%r10980, %r5719, 8;
	or.b32  	%r5720, %r10980, -2147483648;
	mov.b64 	%rd10482, 0;
	mov.b32 	%r21537, 0;
	mov.u64 	%rd10480, __cudart_i2opi_f;
	mov.u64 	%rd10481, %rd3;
$L__BB0_3821:
	.pragma "nounroll";
	ld.global.nc.u32 	%r10981, [%rd10480];
	mad.wide.u32 	%rd5863, %r10981, %r5720, %rd10482;
	shr.u64 	%rd10482, %rd5863, 32;
	st.local.u32 	[%rd10481], %rd5863;
	add.s32 	%r21537, %r21537, 1;
	add.s64 	%rd10481, %rd10481, 4;
	add.s64 	%rd10480, %rd10480, 4;
	setp.ne.s32 	%p1772, %r21537, 6;
	@%p1772 bra 	$L__BB0_3821;
	shr.u32 	%r10982, %r5719, 23;
	st.local.u32 	[%rd3+24], %rd10482;
	and.b32  	%r5723, %r10982, 31;
	and.b32  	%r10983, %r10982, 224;
	add.s32 	%r10984, %r10983, -128;
	shr.u32 	%r10985, %r10984, 5;
	mul.wide.u32 	%rd5864, %r10985, 4;
	sub.s64 	%rd3178, %rd3, %rd5864;
	ld.local.u32 	%r21538, [%rd3178+24];
	ld.local.u32 	%r21539, [%rd3178+20];
	setp.eq.s32 	%p1773, %r5723, 0;
	@%p1773 bra 	$L__BB0_3824;
	shf.l.wrap.b32 	%r21538, %r21539, %r21538, %r5723;
	ld.local.u32 	%r10986, [%rd3178+16];
	shf.l.wrap.b32 	%r21539, %r10986, %r21539, %r5723;
$L__BB0_3824:
	shr.u32 	%r10987, %r21538, 30;
	shf.l.wrap.b32 	%r10988, %r21539, %r21538, 2;
	shl.b32 	%r10989, %r21539, 2;
	shr.u32 	%r10990, %r10988, 31;
	add.s32 	%r10991, %r10990, %r10987;
	neg.s32 	%r10992, %r10991;
	setp.lt.s32 	%p1774, %r5719, 0;
	selp.b32 	%r21540, %r10992, %r10991, %p1774;
	xor.b32  	%r10993, %r10988, %r5719;
	shr.s32 	%r10994, %r10988, 31;
	xor.b32  	%r10995, %r10994, %r10988;
	xor.b32  	%r10996, %r10994, %r10989;
	cvt.u64.u32 	%rd5865, %r10995;
	shl.b64 	%rd5866, %rd5865, 32;
	cvt.u64.u32 	%rd5867, %r10996;
	or.b64  	%rd5868, %rd5866, %rd5867;
	cvt.rn.f64.s64 	%fd683, %rd5868;
	mul.f64 	%fd684, %fd683, 0d3BF921FB54442D19;
	cvt.rn.f32.f64 	%f6078, %fd684;
	neg.f32 	%f6079, %f6078;
	setp.lt.s32 	%p1775, %r10993, 0;
	selp.f32 	%f11905, %f6079, %f6078, %p1775;
	bra.uni 	$L__BB0_3826;
$L__BB0_3825:
	mov.f32 	%f6080, 0f00000000;
	mul.rn.f32 	%f11905, %f1825, %f6080;
	mov.b32 	%r21540, 0;
$L__BB0_3826:
	mul.rn.f32 	%f6082, %f11905, %f11905;
	and.b32  	%r10998, %r21540, 1;
	setp.eq.b32 	%p1776, %r10998, 1;
	selp.f32 	%f6083, 0f3F800000, %f11905, %p1776;
	fma.rn.f32 	%f6084, %f6082, %f6083, 0f00000000;
	fma.rn.f32 	%f6085, %f6082, 0f37CBAC00, 0fBAB607ED;
	selp.f32 	%f6086, %f6085, 0fB94D4153, %p1776;
	selp.f32 	%f6087, 0f3D2AAABB, 0f3C0885E4, %p1776;
	fma.rn.f32 	%f6088, %f6086, %f6082, %f6087;
	selp.f32 	%f6089, 0fBEFFFFFF, 0fBE2AAAA8, %p1776;
	fma.rn.f32 	%f6090, %f6088, %f6082, %f6089;
	fma.rn.f32 	%f6091, %f6090, %f6084, %f6083;
	and.b32  	%r10999, %r21540, 2;
	setp.eq.s32 	%p1777, %r10999, 0;
	mov.f32 	%f6092, 0f00000000;
	sub.f32 	%f6093, %f6092, %f6091;
	selp.f32 	%f6094, %f6091, %f6093, %p1777;
	neg.f32 	%f6081, %f6094;
	// begin inline asm
	{  cvt.rn.f16.f32 %rs2361, %f6081;}

	// end inline asm
	ld.global.u16 	%rs2369, [%rd1831+192];
	ld.global.u16 	%rs2363, [%rd1832+192];
	// begin inline asm
	{mul.f16 %rs2362,%rs2363,%rs2361;
}
	// end inline asm
	// begin inline asm
	{mul.f16 %rs2365,%rs269,%rs2362;
}
	// end inline asm
	// begin inline asm
	{fma.rn.f16 %rs2368,%rs2369,%rs2360,%rs2365;
}
	// end inline asm
	st.shared.u16 	[%r2761+3520], %rs2368;
	// begin inline asm
	{mul.f16 %rs2372,%rs2363,%rs2360;
}
	// end inline asm
	// begin inline asm
	{fma.rn.f16 %rs2375,%rs2369,%rs2361,%rs2372;
}
	// end inline asm
	st.shared.u16 	[%r2761+11712], %rs2375;
	mul.f64 	%fd685, %fd9, 0d40578FDB9EFFEA46;
	div.rn.f64 	%fd686, %fd685, %fd2;
	cvt.rn.f32.f64 	%f1834, %fd686;
	mul.f32 	%f6095, %f1834, 0f3F22F983;
	cvt.rni.s32.f32 	%r21548, %f6095;
	cvt.rn.f32.s32 	%f6096, %r21548;
	fma.rn.f32 	%f6097, %f6096, 0fBFC90FDA, %f1834;
	fma.rn.f32 	%f6098, %f6096, 0fB3A22168, %f6097;
	fma.rn.f32 	%f11907, %f6096, 0fA7C234C5, %f6098;
	abs.f32 	%f1836, %f1834;
	setp.ltu.f32 	%p1778, %f1836, 0f47CE4780;
	mov.u32 	%r21544, %r21548;
	mov.f32 	%f11906, %f11907;
	@%p1778 bra 	$L__BB0_3834;
	setp.eq.f32 	%p1779, %f1836, 0f7F800000;
	@%p1779 bra 	$L__BB0_3833;
	mov.b32 	%r5733, %f1834;
	shl.b32 	%r11001, %r5733, 8;
	or.b32  	%r5734, %r11001, -2147483648;
	mov.b64 	%rd10485, 0;
	mov.b32 	%r21541, 0;
	mov.u64 	%rd10483, __cudart_i2opi_f;
	mov.u64 	%rd10484, %rd4;
$L__BB0_3829:
	.pragma "nounroll";
	ld.global.nc.u32 	%r11002, [%rd10483];
	mad.wide.u32 	%rd5871, %r11002, %r5734, %rd10485;
	shr.u64 	%rd10485, %rd5871, 32;
	st.local.u32 	[%rd10484], %rd5871;
	add.s32 	%r21541, %r21541, 1;
	add.s64 	%rd10484, %rd10484, 4;
	add.s64 	%rd10483, %rd10483, 4;
	setp.ne.s32 	%p1780, %r21541, 6;
	@%p1780 bra 	$L__BB0_3829;
	shr.u32 	%r11003, %r5733, 23;
	st.local.u32 	[%rd4+24], %rd10485;
	and.b32  	%r5737, %r11003, 31;
	and.b32  	%r11004, %r11003, 224;
	add.s32 	%r11005, %r11004, -128;
	shr.u32 	%r11006, %r11005, 5;
	mul.wide.u32 	%rd5872, %r11006, 4;
	sub.s64 	%rd3185, %rd4, %rd5872;
	ld.local.u32 	%r21542, [%rd3185+24];
	ld.local.u32 	%r21543, [%rd3185+20];
	setp.eq.s32 	%p1781, %r5737, 0;
	@%p1781 bra 	$L__BB0_3832;
	shf.l.wrap.b32 	%r21542, %r21543, %r21542, %r5737;
	ld.local.u32 	%r11007, [%rd3185+16];
	shf.l.wrap.b32 	%r21543, %r11007, %r21543, %r5737;
$L__BB0_3832:
	shr.u32 	%r11008, %r21542, 30;
	shf.l.wrap.b32 	%r11009, %r21543, %r21542, 2;
	shl.b32 	%r11010, %r21543, 2;
	shr.u32 	%r11011, %r11009, 31;
	add.s32 	%r11012, %r11011, %r11008;
	neg.s32 	%r11013, %r11012;
	setp.lt.s32 	%p1782, %r5733, 0;
	selp.b32 	%r21544, %r11013, %r11012, %p1782;
	xor.b32  	%r11014, %r11009, %r5733;
	shr.s32 	%r11015, %r11009, 31;
	xor.b32  	%r11016, %r11015, %r11009;
	xor.b32  	%r11017, %r11015, %r11010;
	cvt.u64.u32 	%rd5873, %r11016;
	shl.b64 	%rd5874, %rd5873, 32;
	cvt.u64.u32 	%rd5875, %r11017;
	or.b64  	%rd5876, %rd5874, %rd5875;
	cvt.rn.f64.s64 	%fd687, %rd5876;
	mul.f64 	%fd688, %fd687, 0d3BF921FB54442D19;
	cvt.rn.f32.f64 	%f6099, %fd688;
	neg.f32 	%f6100, %f6099;
	setp.lt.s32 	%p1783, %r11014, 0;
	selp.f32 	%f11906, %f6100, %f6099, %p1783;
	bra.uni 	$L__BB0_3834;
$L__BB0_3833:
	mov.f32 	%f6101, 0f00000000;
	mul.rn.f32 	%f11906, %f1834, %f6101;
	mov.b32 	%r21544, 0;
$L__BB0_3834:
	setp.ltu.f32 	%p1784, %f1836, 0f47CE4780;
	add.s32 	%r11019, %r21544, 1;
	mul.rn.f32 	%f6103, %f11906, %f11906;
	and.b32  	%r11020, %r21544, 1;
	setp.eq.b32 	%p1785, %r11020, 1;
	selp.f32 	%f6104, %f11906, 0f3F800000, %p1785;
	fma.rn.f32 	%f6105, %f6103, %f6104, 0f00000000;
	fma.rn.f32 	%f6106, %f6103, 0f37CBAC00, 0fBAB607ED;
	selp.f32 	%f6107, 0fB94D4153, %f6106, %p1785;
	selp.f32 	%f6108, 0f3C0885E4, 0f3D2AAABB, %p1785;
	fma.rn.f32 	%f6109, %f6107, %f6103, %f6108;
	selp.f32 	%f6110, 0fBE2AAAA8, 0fBEFFFFFF, %p1785;
	fma.rn.f32 	%f6111, %f6109, %f6103, %f6110;
	fma.rn.f32 	%f6112, %f6111, %f6105, %f6104;
	and.b32  	%r11021, %r11019, 2;
	setp.eq.s32 	%p1786, %r11021, 0;
	mov.f32 	%f6113, 0f00000000;
	sub.f32 	%f6114, %f6113, %f6112;
	selp.f32 	%f6102, %f6112, %f6114, %p1786;
	// begin inline asm
	{  cvt.rn.f16.f32 %rs2379, %f6102;}

	// end inline asm
	@%p1784 bra 	$L__BB0_3842;
	setp.eq.f32 	%p1787, %f1836, 0f7F800000;
	@%p1787 bra 	$L__BB0_3841;
	mov.b32 	%r5746, %f1834;
	shl.b32 	%r11023, %r5746, 8;
	or.b32  	%r5747, %r11023, -2147483648;
	mov.b64 	%rd10488, 0;
	mov.b32 	%r21545, 0;
	mov.u64 	%rd10486, __cudart_i2opi_f;
	mov.u64 	%rd10487, %rd3;
$L__BB0_3837:
	.pragma "nounroll";
	ld.global.nc.u32 	%r11024, [%rd10486];
	mad.wide.u32 	%rd5879, %r11024, %r5747, %rd10488;
	shr.u64 	%rd10488, %rd5879, 32;
	st.local.u32 	[%rd10487], %rd5879;
	add.s32 	%r21545, %r21545, 1;
	add.s64 	%rd10487, %rd10487, 4;
	add.s64 	%rd10486, %rd10486, 4;
	setp.ne.s32 	%p1788, %r21545, 6;
	@%p1788 bra 	$L__BB0_3837;
	shr.u32 	%r11025, %r5746, 23;
	st.local.u32 	[%rd3+24], %rd10488;
	and.b32  	%r5750, %r11025, 31;
	and.b32  	%r11026, %r11025, 224;
	add.s32 	%r11027, %r11026, -128;
	shr.u32 	%r11028, %r11027, 5;
	mul.wide.u32 	%rd5880, %r11028, 4;
	sub.s64 	%rd3192, %rd3, %rd5880;
	ld.local.u32 	%r21546, [%rd3192+24];
	ld.local.u32 	%r21547, [%rd3192+20];
	setp.eq.s32 	%p1789, %r5750, 0;
	@%p1789 bra 	$L__BB0_3840;
	shf.l.wrap.b32 	%r21546, %r21547, %r21546, %r5750;
	ld.local.u32 	%r11029, [%rd3192+16];
	shf.l.wrap.b32 	%r21547, %r11029, %r21547, %r5750;
$L__BB0_3840:
	shr.u32 	%r11030, %r21546, 30;
	shf.l.wrap.b32 	%r11031, %r21547, %r21546, 2;
	shl.b32 	%r11032, %r21547, 2;
	shr.u32 	%r11033, %r11031, 31;
	add.s32 	%r11034, %r11033, %r11030;
	neg.s32 	%r11035, %r11034;
	setp.lt.s32 	%p1790, %r5746, 0;
	selp.b32 	%r21548, %r11035, %r11034, %p1790;
	xor.b32  	%r11036, %r11031, %r5746;
	shr.s32 	%r11037, %r11031, 31;
	xor.b32  	%r11038, %r11037, %r11031;
	xor.b32  	%r11039, %r11037, %r11032;
	cvt.u64.u32 	%rd5881, %r11038;
	shl.b64 	%rd5882, %rd5881, 32;
	cvt.u64.u32 	%rd5883, %r11039;
	or.b64  	%rd5884, %rd5882, %rd5883;
	cvt.rn.f64.s64 	%fd689, %rd5884;
	mul.f64 	%fd690, %fd689, 0d3BF921FB54442D19;
	cvt.rn.f32.f64 	%f6115, %fd690;
	neg.f32 	%f6116, %f6115;
	setp.lt.s32 	%p1791, %r11036, 0;
	selp.f32 	%f11907, %f6116, %f6115, %p1791;
	bra.uni 	$L__BB0_3842;
$L__BB0_3841:
	mov.f32 	%f6117, 0f00000000;
	mul.rn.f32 	%f11907, %f1834, %f6117;
	mov.b32 	%r21548, 0;
$L__BB0_3842:
	mul.rn.f32 	%f6119, %f11907, %f11907;
	and.b32  	%r11041, %r21548, 1;
	setp.eq.b32 	%p1792, %r11041, 1;
	selp.f32 	%f6120, 0f3F800000, %f11907, %p1792;
	fma.rn.f32 	%f6121, %f6119, %f6120, 0f00000000;
	fma.rn.f32 	%f6122, %f6119, 0f37CBAC00, 0fBAB607ED;
	selp.f32 	%f6123, %f6122, 0fB94D4153, %p1792;
	selp.f32 	%f6124, 0f3D2AAABB, 0f3C0885E4, %p1792;
	fma.rn.f32 	%f6125, %f6123, %f6119, %f6124;
	selp.f32 	%f6126, 0fBEFFFFFF, 0fBE2AAAA8, %p1792;
	fma.rn.f32 	%f6127, %f6125, %f6119, %f6126;
	fma.rn.f32 	%f6128, %f6127, %f6121, %f6120;
	and.b32  	%r11042, %r21548, 2;
	setp.eq.s32 	%p1793, %r11042, 0;
	mov.f32 	%f6129, 0f00000000;
	sub.f32 	%f6130, %f6129, %f6128;
	selp.f32 	%f6131, %f6128, %f6130, %p1793;
	neg.f32 	%f6118, %f6131;
	// begin inline asm
	{  cvt.rn.f16.f32 %rs2380, %f6118;}

	// end inline asm
	ld.global.u16 	%rs2388, [%rd1847+192];
	ld.global.u16 	%rs2382, [%rd1848+192];
	// begin inline asm
	{mul.f16 %rs2381,%rs2382,%rs2380;
}
	// end inline asm
	// begin inline asm
	{mul.f16 %rs2384,%rs269,%rs2381;
}
	// end inline asm
	// begin inline asm
	{fma.rn.f16 %rs2387,%rs2388,%rs2379,%rs2384;
}
	// end inline asm
	st.shared.u16 	[%r2761+3552], %rs2387;
	// begin inline asm
	{mul.f16 %rs2391,%rs2382,%rs2379;
}
	// end inline asm
	// begin inline asm
	{fma.rn.f16 %rs2394,%rs2388,%rs2380,%rs2391;
}
	// end inline asm
	st.shared.u16 	[%r2761+11744], %rs2394;
	add.s32 	%r11043, %r2732, 112;
	cvt.rn.f64.s32 	%fd10, %r11043;
	mov.f64 	%fd691, 0d0000000000000000;
	copysign.f64 	%fd692, %fd10, %fd691;
	div.rn.f64 	%fd693, %fd692, %fd2;
	cvt.rn.f32.f64 	%f1843, %fd693;
	mul.f32 	%f6132, %f1843, 0f3F22F983;
	cvt.rni.s32.f32 	%r21556, %f6132;
	cvt.rn.f32.s32 	%f6133, %r21556;
	fma.rn.f32 	%f6134, %f6133, 0fBFC90FDA, %f1843;
	fma.rn.f32 	%f6135, %f6133, 0fB3A22168, %f6134;
	fma.rn.f32 	%f11909, %f6133, 0fA7C234C5, %f6135;
	abs.f32 	%f1845, %f1843;
	setp.ltu.f32 	%p1794, %f1845, 0f47CE4780;
	mov.u32 	%r21552, %r21556;
	mov.f32 	%f11908, %f11909;
	@%p1794 bra 	$L__BB0_3850;
	setp.eq.f32 	%p1795, %f1845, 0f7F800000;
	@%p1795 bra 	$L__BB0_3849;
	mov.b32 	%r5760, %f1843;
	shl.b32 	%r11045, %r5760, 8;
	or.b32  	%r5761, %r11045, -2147483648;
	mov.b64 	%rd10491, 0;
	mov.b32 	%r21549, 0;
	mov.u64 	%rd10489, __cudart_i2opi_f;
	mov.u64 	%rd10490, %rd4;
$L__BB0_3845:
	.pragma "nounroll";
	ld.global.nc.u32 	%r11046, [%rd10489];
	mad.wide.u32 	%rd5887, %r11046, %r5761, %rd10491;
	shr.u64 	%rd10491, %rd5887, 32;
	st.local.u32 	[%rd10490], %rd5887;
	add.s32 	%r21549, %r21549, 1;
	add.s64 	%rd10490, %rd10490, 4;
	add.s64 	%rd10489, %rd10489, 4;
	setp.ne.s32 	%p1796, %r21549, 6;
	@%p1796 bra 	$L__BB0_3845;
	shr.u32 	%r11047, %r5760, 23;
	st.local.u32 	[%rd4+24], %rd10491;
	and.b32  	%r5764, %r11047, 31;
	and.b32  	%r11048, %r11047, 224;
	add.s32 	%r11049, %r11048, -128;
	shr.u32 	%r11050, %r11049, 5;
	mul.wide.u32 	%rd5888, %r11050, 4;
	sub.s64 	%rd3199, %rd4, %rd5888;
	ld.local.u32 	%r21550, [%rd3199+24];
	ld.local.u32 	%r21551, [%rd3199+20];
	setp.eq.s32 	%p1797, %r5764, 0;
	@%p1797 bra 	$L__BB0_3848;
	shf.l.wrap.b32 	%r21550, %r21551, %r21550, %r5764;
	ld.local.u32 	%r11051, [%rd3199+16];
	shf.l.wrap.b32 	%r21551, %r11051, %r21551, %r5764;
$L__BB0_3848:
	shr.u32 	%r11052, %r21550, 30;
	shf.l.wrap.b32 	%r11053, %r21551, %r21550, 2;
	shl.b32 	%r11054, %r21551, 2;
	shr.u32 	%r11055, %r11053, 31;
	add.s32 	%r11056, %r11055, %r11052;
	neg.s32 	%r11057, %r11056;
	setp.lt.s32 	%p1798, %r5760, 0;
	selp.b32 	%r21552, %r11057, %r11056, %p1798;
	xor.b32  	%r11058, %r11053, %r5760;
	shr.s32 	%r11059, %r11053, 31;
	xor.b32  	%r11060, %r11059, %r11053;
	xor.b32  	%r11061, %r11059, %r11054;
	cvt.u64.u32 	%rd5889, %r11060;
	shl.b64 	%rd5890, %rd5889, 32;
	cvt.u64.u32 	%rd5891, %r11061;
	or.b64  	%rd5892, %rd5890, %rd5891;
	cvt.rn.f64.s64 	%fd694, %rd5892;
	mul.f64 	%fd695, %fd694, 0d3BF921FB54442D19;
	cvt.rn.f32.f64 	%f6136, %fd695;
	neg.f32 	%f6137, %f6136;
	setp.lt.s32 	%p1799, %r11058, 0;
	selp.f32 	%f11908, %f6137, %f6136, %p1799;
	bra.uni 	$L__BB0_3850;
$L__BB0_3849:
	mov.f32 	%f6138, 0f00000000;
	mul.rn.f32 	%f11908, %f1843, %f6138;
	mov.b32 	%r21552, 0;
$L__BB0_3850:
	setp.ltu.f32 	%p1800, %f1845, 0f47CE4780;
	add.s32 	%r11063, %r21552, 1;
	mul.rn.f32 	%f6140, %f11908, %f11908;
	and.b32  	%r11064, %r21552, 1;
	setp.eq.b32 	%p1801, %r11064, 1;
	selp.f32 	%f6141, %f11908, 0f3F800000, %p1801;
	fma.rn.f32 	%f6142, %f6140, %f6141, 0f00000000;
	fma.rn.f32 	%f6143, %f6140, 0f37CBAC00, 0fBAB607ED;
	selp.f32 	%f6144, 0fB94D4153, %f6143, %p1801;
	selp.f32 	%f6145, 0f3C0885E4, 0f3D2AAABB, %p1801;
	fma.rn.f32 	%f6146, %f6144, %f6140, %f6145;
	selp.f32 	%f6147, 0fBE2AAAA8, 0fBEFFFFFF, %p1801;
	fma.rn.f32 	%f6148, %f6146, %f6140, %f6147;
	fma.rn.f32 	%f6149, %f6148, %f6142, %f6141;
	and.b32  	%r11065, %r11063, 2;
	setp.eq.s32 	%p1802, %r11065, 0;
	mov.f32 	%f6150, 0f00000000;
	sub.f32 	%f6151, %f6150, %f6149;
	selp.f32 	%f6139, %f6149, %f6151, %p1802;
	// begin inline asm
	{  cvt.rn.f16.f32 %rs2398, %f6139;}

	// end inline asm
	@%p1800 bra 	$L__BB0_3858;
	setp.eq.f32 	%p1803, %f1845, 0f7F800000;
	@%p1803 bra 	$L__BB0_3857;
	mov.b32 	%r5773, %f1843;
	shl.b32 	%r11067, %r5773, 8;
	or.b32  	%r5774, %r11067, -2147483648;
	mov.b64 	%rd10494, 0;
	mov.b32 	%r21553, 0;
	mov.u64 	%rd10492, __cudart_i2opi_f;
	mov.u64 	%rd10493, %rd3;
$L__BB0_3853:
	.pragma "nounroll";
	ld.global.nc.u32 	%r11068, [%rd10492];
	mad.wide.u32 	%rd5895, %r11068, %r5774, %rd10494;
	shr.u64 	%rd10494, %rd5895, 32;
	st.local.u32 	[%rd10493], %rd5895;
	add.s32 	%r21553, %r21553, 1;
	add.s64 	%rd10493, %rd10493, 4;
	add.s64 	%rd10492, %rd10492, 4;
	setp.ne.s32 	%p1804, %r21553, 6;
	@%p1804 bra 	$L__BB0_3853;
	shr.u32 	%r11069, %r5773, 23;
	st.local.u32 	[%rd3+24], %rd10494;
	and.b32  	%r5777, %r11069, 31;
	and.b32  	%r11070, %r11069, 224;
	add.s32 	%r11071, %r11070, -128;
	shr.u32 	%r11072, %r11071, 5;
	mul.wide.u32 	%rd5896, %r11072, 4;
	sub.s64 	%rd3206, %rd3, %rd5896;
	ld.local.u32 	%r21554, [%rd3206+24];
	ld.local.u32 	%r21555, [%rd3206+20];
	setp.eq.s32 	%p1805, %r5777, 0;
	@%p1805 bra 	$L__BB0_3856;
	shf.l.wrap.b32 	%r21554, %r21555, %r21554, %r5777;
	ld.local.u32 	%r11073, [%rd3206+16];
	shf.l.wrap.b32 	%r21555, %r11073, %r21555, %r5777;
$L__BB0_3856:
	shr.u32 	%r11074, %r21554, 30;
	shf.l.wrap.b32 	%r11075, %r21555, %r21554, 2;
	shl.b32 	%r11076, %r21555, 2;
	shr.u32 	%r11077, %r11075, 31;
	add.s32 	%r11078, %r11077, %r11074;
	neg.s32 	%r11079, %r11078;
	setp.lt.s32 	%p1806, %r5773, 0;
	selp.b32 	%r21556, %r11079, %r11078, %p1806;
	xor.b32  	%r11080, %r11075, %r5773;
	shr.s32 	%r11081, %r11075, 31;
	xor.b32  	%r11082, %r11081, %r11075;
	xor.b32  	%r11083, %r11081, %r11076;
	cvt.u64.u32 	%rd5897, %r11082;
	shl.b64 	%rd5898, %rd5897, 32;
	cvt.u64.u32 	%rd5899, %r11083;
	or.b64  	%rd5900, %rd5898, %rd5899;
	cvt.rn.f64.s64 	%fd696, %rd5900;
	mul.f64 	%fd697, %fd696, 0d3BF921FB54442D19;
	cvt.rn.f32.f64 	%f6152, %fd697;
	neg.f32 	%f6153, %f6152;
	setp.lt.s32 	%p1807, %r11080, 0;
	selp.f32 	%f11909, %f6153, %f6152, %p1807;
	bra.uni 	$L__BB0_3858;
$L__BB0_3857:
	mov.f32 	%f6154, 0f00000000;
	mul.rn.f32 	%f11909, %f1843, %f6154;
	mov.b32 	%r21556, 0;
$L__BB0_3858:
	mul.rn.f32 	%f6156, %f11909, %f11909;
	and.b32  	%r11085, %r21556, 1;
	setp.eq.b32 	%p1808, %r11085, 1;
	selp.f32 	%f6157, 0f3F800000, %f11909, %p1808;
	fma.rn.f32 	%f6158, %f6156, %f6157, 0f00000000;
	fma.rn.f32 	%f6159, %f6156, 0f37CBAC00, 0fBAB607ED;
	selp.f32 	%f6160, %f6159, 0fB94D4153, %p1808;
	selp.f32 	%f6161, 0f3D2AAABB, 0f3C0885E4, %p1808;
	fma.rn.f32 	%f6162, %f6160, %f6156, %f6161;
	selp.f32 	%f6163, 0fBEFFFFFF, 0fBE2AAAA8, %p1808;
	fma.rn.f32 	%f6164, %f6162, %f6156, %f6163;
	fma.rn.f32 	%f6165, %f6164, %f6158, %f6157;
	and.b32  	%r11086, %r21556, 2;
	setp.eq.s32 	%p1809, %r11086, 0;
	mov.f32 	%f6166, 0f00000000;
	sub.f32 	%f6167, %f6166, %f6165;
	selp.f32 	%f6168, %f6165, %f6167, %p1809;
	neg.f32 	%f6155, %f6168;
	// begin inline asm
	{  cvt.rn.f16.f32 %rs2399, %f6155;}

	// end inline asm
	ld.global.u16 	%rs2407, [%rd1606+224];
	ld.global.u16 	%rs2401, [%rd1607+224];
	// begin inline asm
	{mul.f16 %rs2400,%rs2401,%rs2399;
}
	// end inline asm
	// begin inline asm
	{mul.f16 %rs2403,%rs269,%rs2400;
}
	// end inline asm
	// begin inline asm
	{fma.rn.f16 %rs2406,%rs2407,%rs2398,%rs2403;
}
	// end inline asm
	st.shared.u16 	[%r2761+3584], %rs2406;
	// begin inline asm
	{mul.f16 %rs2410,%rs2401,%rs2398;
}
	// end inline asm
	// begin inline asm
	{fma.rn.f16 %rs2413,%rs2407,%rs2399,%rs2410;
}
	// end inline asm
	st.shared.u16 	[%r2761+11776], %rs2413;
	mul.f64 	%fd698, %fd10, 0d401921FB54442D18;
	div.rn.f64 	%fd699, %fd698, %fd2;
	cvt.rn.f32.f64 	%f1852, %fd699;
	mul.f32 	%f6169, %f1852, 0f3F22F983;
	cvt.rni.s32.f32 	%r21564, %f6169;
	cvt.rn.f32.s32 	%f6170, %r21564;
	fma.rn.f32 	%f6171, %f6170, 0fBFC90FDA, %f1852;
	fma.rn.f32 	%f6172, %f6170, 0fB3A22168, %f6171;
	fma.rn.f32 	%f11911, %f6170, 0fA7C234C5, %f6172;
	abs.f32 	%f1854, %f1852;
	setp.ltu.f32 	%p1810, %f1854, 0f47CE4780;
	mov.u32 	%r21560, %r21564;
	mov.f32 	%f11910, %f11911;
	@%p1810 bra 	$L__BB0_3866;
	setp.eq.f32 	%p1811, %f1854, 0f7F800000;
	@%p1811 bra 	$L__BB0_3865;
	mov.b32 	%r5787, %f1852;
	shl.b32 	%r11088, %r5787, 8;
	or.b32  	%r5788, %r11088, -2147483648;
	mov.b64 	%rd10497, 0;
	mov.b32 	%r21557, 0;
	mov.u64 	%rd10495, __cudart_i2opi_f;
	mov.u64 	%rd10496, %rd4;
$L__BB0_3861:
	.pragma "nounroll";
	ld.global.nc.u32 	%r11089, [%rd10495];
	mad.wide.u32 	%rd5903, %r11089, %r5788, %rd10497;
	shr.u64 	%rd10497, %rd5903, 32;
	st.local.u32 	[%rd10496], %rd5903;
	add.s32 	%r21557, %r21557, 1;
	add.s64 	%rd10496, %rd10496, 4;
	add.s64 	%rd10495, %rd10495, 4;
	setp.ne.s32 	%p1812, %r21557, 6;
	@%p1812 bra 	$L__BB0_3861;
	shr.u32 	%r11090, %r5787, 23;
	st.local.u32 	[%rd4+24], %rd10497;
	and.b32  	%r5791, %r11090, 31;
	and.b32  	%r11091, %r11090, 224;
	add.s32 	%r11092, %r11091, -128;
	shr.u32 	%r11093, %r11092, 5;
	mul.wide.u32 	%rd5904, %r11093, 4;
	sub.s64 	%rd3213, %rd4, %rd5904;
	ld.local.u32 	%r21558, [%rd3213+24];
	ld.local.u32 	%r21559, [%rd3213+20];
	setp.eq.s32 	%p1813, %r5791, 0;
	@%p1813 bra 	$L__BB0_3864;
	shf.l.wrap.b32 	%r21558, %r21559, %r21558, %r5791;
	ld.local.u32 	%r11094, [%rd3213+16];
	shf.l.wrap.b32 	%r21559, %r11094, %r21559, %r5791;
$L__BB0_3864:
	shr.u32 	%r11095, %r21558, 30;
	shf.l.wrap.b32 	%r11096, %r21559, %r21558, 2;
	shl.b32 	%r11097, %r21559, 2;
	shr.u32 	%r11098, %r11096, 31;
	add.s32 	%r11099, %r11098, %r11095;
	neg.s32 	%r11100, %r11099;
	setp.lt.s32 	%p1814, %r5787, 0;
	selp.b32 	%r21560, %r11100, %r11099, %p1814;
	xor.b32  	%r11101, %r11096, %r5787;
	shr.s32 	%r11102, %r11096, 31;
	xor.b32  	%r11103, %r11102, %r11096;
	xor.b32  	%r11104, %r11102, %r11097;
	cvt.u64.u32 	%rd5905, %r11103;
	shl.b64 	%rd5906, %rd5905, 32;
	cvt.u64.u32 	%rd5907, %r11104;
	or.b64  	%rd5908, %rd5906, %rd5907;
	cvt.rn.f64.s64 	%fd700, %rd5908;
	mul.f64 	%fd701, %fd700, 0d3BF921FB54442D19;
	cvt.rn.f32.f64 	%f6173, %fd701;
	neg.f32 	%f6174, %f6173;
	setp.lt.s32 	%p1815, %r11101, 0;
	selp.f32 	%f11910, %f6174, %f6173, %p1815;
	bra.uni 	$L__BB0_3866;
$L__BB0_3865:
	mov.f32 	%f6175, 0f00000000;
	mul.rn.f32 	%f11910, %f1852, %f6175;
	mov.b32 	%r21560, 0;
$L__BB0_3866:
	setp.ltu.f32 	%p1816, %f1854, 0f47CE4780;
	add.s32 	%r11106, %r21560, 1;
	mul.rn.f32 	%f6177, %f11910, %f11910;
	and.b32  	%r11107, %r21560, 1;
	setp.eq.b32 	%p1817, %r11107, 1;
	selp.f32 	%f6178, %f11910, 0f3F800000, %p1817;
	fma.rn.f32 	%f6179, %f6177, %f6178, 0f00000000;
	fma.rn.f32 	%f6180, %f6177, 0f37CBAC00, 0fBAB607ED;
	selp.f32 	%f6181, 0fB94D4153, %f6180, %p1817;
	selp.f32 	%f6182, 0f3C0885E4, 0f3D2AAABB, %p1817;
	fma.rn.f32 	%f6183, %f6181, %f6177, %f6182;
	selp.f32 	%f6184, 0fBE2AAAA8, 0fBEFFFFFF, %p1817;
	fma.rn.f32 	%f6185, %f6183, %f6177, %f6184;
	fma.rn.f32 	%f6186, %f6185, %f6179, %f6178;
	and.b32  	%r11108, %r11106, 2;
	setp.eq.s32 	%p1818, %r11108, 0;
	mov.f32 	%f6187, 0f00000000;
	sub.f32 	%f6188, %f6187, %f6186;
	selp.f32 	%f6176, %f6186, %f6188, %p1818;
	// begin inline asm
	{  cvt.rn.f16.f32 %rs2417, %f6176;}

	// end inline asm
	@%p1816 bra 	$L__BB0_3874;
	setp.eq.f32 	%p1819, %f1854, 0f7F800000;
	@%p1819 bra 	$L__BB0_3873;
	mov.b32 	%r5800, %f1852;
	shl.b32 	%r11110, %r5800, 8;
	or.b32  	%r5801, %r11110, -2147483648;
	mov.b64 	%rd10500, 0;
	mov.b32 	%r21561, 0;
	mov.u64 	%rd10498, __cudart_i2opi_f;
	mov.u64 	%rd10499, %rd3;
$L__BB0_3869:
	.pragma "nounroll";
	ld.global.nc.u32 	%r11111, [%rd10498];
	mad.wide.u32 	%rd5911, %r11111, %r5801, %rd10500;
	shr.u64 	%rd10500, %rd5911, 32;
	st.local.u32 	[%rd10499], %rd5911;
	add.s32 	%r21561, %r21561, 1;
	add.s64 	%rd10499, %rd10499, 4;
	add.s64 	%rd10498, %rd10498, 4;
	setp.ne.s32 	%p1820, %r21561, 6;
	@%p1820 bra 	$L__BB0_3869;
	shr.u32 	%r11112, %r5800, 23;
	st.local.u32 	[%rd3+24], %rd10500;
	and.b32  	%r5804, %r11112, 31;
	and.b32  	%r11113, %r11112, 224;
	add.s32 	%r11114, %r11113, -128;
	shr.u32 	%r11115, %r11114, 5;
	mul.wide.u32 	%rd5912, %r11115, 4;
	sub.s64 	%rd3220, %rd3, %rd5912;
	ld.local.u32 	%r21562, [%rd3220+24];
	ld.local.u32 	%r21563, [%rd3220+20];
	setp.eq.s32 	%p1821, %r5804, 0;
	@%p1821 bra 	$L__BB0_3872;
	shf.l.wrap.b32 	%r21562, %r21563, %r21562, %r5804;
	ld.local.u32 	%r11116, [%rd3220+16];
	shf.l.wrap.b32 	%r21563, %r11116, %r21563, %r5804;
$L__BB0_3872:
	shr.u32 	%r11117, %r21562, 30;
	shf.l.wrap.b32 	%r11118, %r21563, %r21562, 2;
	shl.b32 	%r11119, %r21563, 2;
	shr.u32 	%r11120, %r11118, 31;
	add.s32 	%r11121, %r11120, %r11117;
	neg.s32 	%r11122, %r11121;
	setp.lt.s32 	%p1822, %r5800, 0;
	selp.b32 	%r21564, %r11122, %r11121, %p1822;
	xor.b32  	%r11123, %r11118, %r5800;
	shr.s32 	%r11124, %r11118, 31;
	xor.b32  	%r11125, %r11124, %r11118;
	xor.b32  	%r11126, %r11124, %r11119;
	cvt.u64.u32 	%rd5913, %r11125;
	shl.b64 	%rd5914, %rd5913, 32;
	cvt.u64.u32 	%rd5915, %r11126;
	or.b64  	%rd5916, %rd5914, %rd5915;
	cvt.rn.f64.s64 	%fd702, %rd5916;
	mul.f64 	%fd703, %fd702, 0d3BF921FB54442D19;
	cvt.rn.f32.f64 	%f6189, %fd703;
	neg.f32 	%f6190, %f6189;
	setp.lt.s32 	%p1823, %r11123, 0;
	selp.f32 	%f11911, %f6190, %f6189, %p1823;
	bra.uni 	$L__BB0_3874;
$L__BB0_3873:
	mov.f32 	%f6191, 0f00000000;
	mul.rn.f32 	%f11911, %f1852, %f6191;
	mov.b32 	%r21564, 0;
$L__BB0_3874:
	ld.param.u64 	%rd9035, [_Z13Radix16KernelP6__halfS0_S0_S0_S0_S0_iii_param_1];
	ld.param.u64 	%rd9025, [_Z13Radix16KernelP6__halfS0_S0_S0_S0_S0_iii_param_0];
	mul.rn.f32 	%f6193, %f11911, %f11911;
	and.b32  	%r11128, %r21564, 1;
	setp.eq.b32 	%p1824, %r11128, 1;
	selp.f32 	%f6194, 0f3F800000, %f11911, %p1824;
	fma.rn.f32 	%f6195, %f6193, %f6194, 0f00000000;
	fma.rn.f32 	%f6196, %f6193, 0f37CBAC00, 0fBAB607ED;
	selp.f32 	%f6197, %f6196, 0fB94D4153, %p1824;
	selp.f32 	%f6198, 0f3D2AAABB, 0f3C0885E4, %p1824;
	fma.rn.f32 	%f6199, %f6197, %f6193, %f6198;
	selp.f32 	%f6200, 0fBEFFFFFF, 0fBE2AAAA8, %p1824;
	fma.rn.f32 	%f6201, %f6199, %f6193, %f6200;
	fma.rn.f32 	%f6202, %f6201, %f6195, %f6194;
	and.b32  	%r11129, %r21564, 2;
	setp.eq.s32 	%p1825, %r11129, 0;
	mov.f32 	%f6203, 0f00000000;
	sub.f32 	%f6204, %f6203, %f6202;
	selp.f32 	%f6205, %f6202, %f6204, %p1825;
	neg.f32 	%f6192, %f6205;
	// begin inline asm
	{  cvt.rn.f16.f32 %rs2418, %f6192;}

	// end inline asm
	cvta.to.global.u64 	%rd5917, %rd9025;
	add.s64 	%rd5919, %rd5917, %rd3448;
	add.s64 	%rd5920, %rd5919, %rd1622;
	ld.global.u16 	%rs2426, [%rd5920+224];
	cvta.to.global.u64 	%rd5921, %rd9035;
	add.s64 	%rd5922, %rd5921, %rd3448;
	add.s64 	%rd5923, %rd5922, %rd1622;
	ld.global.u16 	%rs2420, [%rd5923+224];
	// begin inline asm
	{mul.f16 %rs2419,%rs2420,%rs2418;
}
	// end inline asm
	// begin inline asm
	{mul.f16 %rs2422,%rs269,%rs2419;
}
	// end inline asm
	// begin inline asm
	{fma.rn.f16 %rs2425,%rs2426,%rs2417,%rs2422;
}
	// end inline asm
	st.shared.u16 	[%r2761+3616], %rs2425;
	// begin inline asm
	{mul.f16 %rs2429,%rs2420,%rs2417;
}
	// end inline asm
	// begin inline asm
	{fma.rn.f16 %rs2432,%rs2426,%rs2418,%rs2429;
}
	// end inline asm
	st.shared.u16 	[%r2761+11808], %rs2432;
	mul.f64 	%fd704, %fd10, 0d402921FB54442D18;
	div.rn.f64 	%fd705, %fd704, %fd2;
	cvt.rn.f32.f64 	%f1861, %fd705;
	mul.f32 	%f6206, %f1861, 0f3F22F983;
	cvt.rni.s32.f32 	%r21572, %f6206;
	cvt.rn.f32.s32 	%f6207, %r21572;
	fma.rn.f32 	%f6208, %f6207, 0fBFC90FDA, %f1861;
	fma.rn.f32 	%f6209, %f6207, 0fB3A22168, %f6208;
	fma.rn.f32 	%f11913, %f6207, 0fA7C234C5, %f6209;
	abs.f32 	%f1863, %f1861;
	setp.ltu.f32 	%p1826, %f1863, 0f47CE4780;
	mov.u32 	%r21568, %r21572;
	mov.f32 	%f11912, %f11913;
	@%p1826 bra 	$L__BB0_3882;
	setp.eq.f32 	%p1827, %f1863, 0f7F800000;
	@%p1827 bra 	$L__BB0_3881;
	mov.b32 	%r5814, %f1861;
	shl.b32 	%r11131, %r5814, 8;
	or.b32  	%r5815, %r11131, -2147483648;
	mov.b64 	%rd10503, 0;
	mov.b32 	%r21565, 0;
	mov.u64 	%rd10501, __cudart_i2opi_f;
	mov.u64 	%rd10502, %rd4;
$L__BB0_3877:
	.pragma "nounroll";
	ld.global.nc.u32 	%r11132, [%rd10501];
	mad.wide.u32 	%rd5926, %r11132, %r5815, %rd10503;
	shr.u64 	%rd10503, %rd5926, 32;
	st.local.u32 	[%rd10502], %rd5926;
	add.s32 	%r21565, %r21565, 1;
	add.s64 	%rd10502, %rd10502, 4;
	add.s64 	%rd10501, %rd10501, 4;
	setp.ne.s32 	%p1828, %r21565, 6;
	@%p1828 bra 	$L__BB0_3877;
	shr.u32 	%r11133, %r5814, 23;
	st.local.u32 	[%rd4+24], %rd10503;
	and.b32  	%r5818, %r11133, 31;
	and.b32  	%r11134, %r11133, 224;
	add.s32 	%r11135, %r11134, -128;
	shr.u32 	%r11136, %r11135, 5;
	mul.wide.u32 	%rd5927, %r11136, 4;
	sub.s64 	%rd3227, %rd4, %rd5927;
	ld.local.u32 	%r21566, [%rd3227+24];
	ld.local.u32 	%r21567, [%rd3227+20];
	setp.eq.s32 	%p1829, %r5818, 0;
	@%p1829 bra 	$L__BB0_3880;
	shf.l.wrap.b32 	%r21566, %r21567, %r21566, %r5818;
	ld.local.u32 	%r11137, [%rd3227+16];
	shf.l.wrap.b32 	%r21567, %r11137, %r21567, %r5818;
$L__BB0_3880:
	shr.u32 	%r11138, %r21566, 30;
	shf.l.wrap.b32 	%r11139, %r21567, %r21566, 2;
	shl.b32 	%r11140, %r21567, 2;
	shr.u32 	%r11141, %r11139, 31;
	add.s32 	%r11142, %r11141, %r11138;
	neg.s32 	%r11143, %r11142;
	setp.lt.s32 	%p1830, %r5814, 0;
	selp.b32 	%r21568, %r11143, %r11142, %p1830;
	xor.b32  	%r11144, %r11139, %r5814;
	shr.s32 	%r11145, %r11139, 31;
	xor.b32  	%r11146, %r11145, %r11139;
	xor.b32  	%r11147, %r11145, %r11140;
	cvt.u64.u32 	%rd5928, %r11146;
	shl.b64 	%rd5929, %rd5928, 32;
	cvt.u64.u32 	%rd5930, %r11147;
	or.b64  	%rd5931, %rd5929, %rd5930;
	cvt.rn.f64.s64 	%fd706, %rd5931;
	mul.f64 	%fd707, %fd706, 0d3BF921FB54442D19;
	cvt.rn.f32.f64 	%f6210, %fd707;
	neg.f32 	%f6211, %f6210;
	setp.lt.s32 	%p1831, %r11144, 0;
	selp.f32 	%f11912, %f6211, %f6210, %p1831;
	bra.uni 	$L__BB0_3882;
$L__BB0_3881:
	mov.f32 	%f6212, 0f00000000;
	mul.rn.f32 	%f11912, %f1861, %f6212;
	mov.b32 	%r21568, 0;
$L__BB0_3882:
	setp.ltu.f32 	%p1832, %f1863, 0f47CE4780;
	add.s32 	%r11149, %r21568, 1;
	mul.rn.f32 	%f6214, %f11912, %f11912;
	and.b32  	%r11150, %r21568, 1;
	setp.eq.b32 	%p1833, %r11150, 1;
	selp.f32 	%f6215, %f11912, 0f3F800000, %p1833;
	fma.rn.f32 	%f6216, %f6214, %f6215, 0f00000000;
	fma.rn.f32 	%f6217, %f6214, 0f37CBAC00, 0fBAB607ED;
	selp.f32 	%f6218, 0fB94D4153, %f6217, %p1833;
	selp.f32 	%f6219, 0f3C0885E4, 0f3D2AAABB, %p1833;
	fma.rn.f32 	%f6220, %f6218, %f6214, %f6219;
	selp.f32 	%f6221, 0fBE2AAAA8, 0fBEFFFFFF, %p1833;
	fma.rn.f32 	%f6222, %f6220, %f6214, %f6221;
	fma.rn.f32 	%f6223, %f6222, %f6216, %f6215;
	and.b32  	%r11151, %r11149, 2;
	setp.eq.s32 	%p1834, %r11151, 0;
	mov.f32 	%f6224, 0f00000000;
	sub.f32 	%f6225, %f6224, %f6223;
	selp.f32 	%f6213, %f6223, %f6225, %p1834;
	// begin inline asm
	{  cvt.rn.f16.f32 %rs2436, %f6213;}

	// end inline asm
	@%p1832 bra 	$L__BB0_3890;
	setp.eq.f32 	%p1835, %f1863, 0f7F800000;
	@%p1835 bra 	$L__BB0_3889;
	mov.b32 	%r5827, %f1861;
	shl.b32 	%r11153, %r5827, 8;
	or.b32  	%r5828, %r11153, -2147483648;
	mov.b64 	%rd10506, 0;
	mov.b32 	%r21569, 0;
	mov.u64 	%rd10504, __cudart_i2opi_f;
	mov.u64 	%rd10505, %rd3;
$L__BB0_3885:
	.pragma "nounroll";
	ld.global.nc.u32 	%r11154, [%rd10504];
	mad.wide.u32 	%rd5934, %r11154, %r5828, %rd10506;
	shr.u64 	%rd10506, %rd5934, 32;
	st.local.u32 	[%rd10505], %rd5934;
	add.s32 	%r21569, %r21569, 1;
	add.s64 	%rd10505, %rd10505, 4;
	add.s64 	%rd10504, %rd10504, 4;
	setp.ne.s32 	%p1836, %r21569, 6;
	@%p1836 bra 	$L__BB0_3885;
	shr.u32 	%r11155, %r5827, 23;
	st.local.u32 	[%rd3+24], %rd10506;
	and.b32  	%r5831, %r11155, 31;
	and.b32  	%r11156, %r11155, 224;
	add.s32 	%r11157, %r11156, -128;
	shr.u32 	%r11158, %r11157, 5;
	mul.wide.u32 	%rd5935, %r11158, 4;
	sub.s64 	%rd3234, %rd3, %rd5935;
	ld.local.u32 	%r21570, [%rd3234+24];
	ld.local.u32 	%r21571, [%rd3234+20];
	setp.eq.s32 	%p1837, %r5831, 0;
	@%p1837 bra 	$L__BB0_3888;
	shf.l.wrap.b32 	%r21570, %r21571, %r21570, %r5831;
	ld.local.u32 	%r11159, [%rd3234+16];
	shf.l.wrap.b32 	%r21571, %r11159, %r21571, %r5831;
$L__BB0_3888:
	shr.u32 	%r11160, %r21570, 30;
	shf.l.wrap.b32 	%r11161, %r21571, %r21570, 2;
	shl.b32 	%r11162, %r21571, 2;
	shr.u32 	%r11163, %r11161, 31;
	add.s32 	%r11164, %r11163, %r11160;
	neg.s32 	%r11165, %r11164;
	setp.lt.s32 	%p1838, %r5827, 0;
	selp.b32 	%r21572, %r11165, %r11164, %p1838;
	xor.b32  	%r11166, %r11161, %r5827;
	shr.s32 	%r11167, %r11161, 31;
	xor.b32  	%r11168, %r11167, %r11161;
	xor.b32  	%r11169, %r11167, %r11162;
	cvt.u64.u32 	%rd5936, %r11168;
	shl.b64 	%rd5937, %rd5936, 32;
	cvt.u64.u32 	%rd5938, %r11169;
	or.b64  	%rd5939, %rd5937, %rd5938;
	cvt.rn.f64.s64 	%fd708, %rd5939;
	mul.f64 	%fd709, %fd708, 0d3BF921FB54442D19;
	cvt.rn.f32.f64 	%f6226, %fd709;
	neg.f32 	%f6227, %f6226;
	setp.lt.s32 	%p1839, %r11166, 0;
	selp.f32 	%f11913, %f6227, %f6226, %p1839;
	bra.uni 	$L__BB0_3890;
$L__BB0_3889:
	mov.f32 	%f6228, 0f00000000;
	mul.rn.f32 	%f11913, %f1861, %f6228;
	mov.b32 	%r21572, 0;
$L__BB0_3890:
	ld.param.u64 	%rd9036, [_Z13Radix16KernelP6__halfS0_S0_S0_S0_S0_iii_param_1];
	ld.param.u64 	%rd9026, [_Z13Radix16KernelP6__halfS0_S0_S0_S0_S0_iii_param_0];
	mul.rn.f32 	%f6230, %f11913, %f11913;
	and.b32  	%r11171, %r21572, 1;
	setp.eq.b32 	%p1840, %r11171, 1;
	selp.f32 	%f6231, 0f3F800000, %f11913, %p1840;
	fma.rn.f32 	%f6232, %f6230, %f6231, 0f00000000;
	fma.rn.f32 	%f6233, %f6230, 0f37CBAC00, 0fBAB607ED;
	selp.f32 	%f6234, %f6233, 0fB94D4153, %p1840;
	selp.f32 	%f6235, 0f3D2AAABB, 0f3C0885E4, %p1840;
	fma.rn.f32 	%f6236, %f6234, %f6230, %f6235;
	selp.f32 	%f6237, 0fBEFFFFFF, 0fBE2AAAA8, %p1840;
	fma.rn.f32 	%f6238, %f6236, %f6230, %f6237;
	fma.rn.f32 	%f6239, %f6238, %f6232, %f6231;
	and.b32  	%r11172, %r21572, 2;
	setp.eq.s32 	%p1841, %r11172, 0;
	mov.f32 	%f6240, 0f00000000;
	sub.f32 	%f6241, %f6240, %f6239;
	selp.f32 	%f6242, %f6239, %f6241, %p1841;
	neg.f32 	%f6229, %f6242;
	// begin inline asm
	{  cvt.rn.f16.f32 %rs2437, %f6229;}

	// end inline asm
	cvta.to.global.u64 	%rd5940, %rd9026;
	add.s64 	%rd5942, %rd5940, %rd3448;
	add.s64 	%rd5943, %rd5942, %rd1622;
	add.s64 	%rd5944, %rd5943, %rd1622;
	ld.global.u16 	%rs2445, [%rd5944+224];
	cvta.to.global.u64 	%rd5945, %rd9036;
	add.s64 	%rd5946, %rd5945, %rd3448;
	add.s64 	%rd5947, %rd5946, %rd1622;
	add.s64 	%rd5948, %rd5947, %rd1622;
	ld.global.u16 	%rs2439, [%rd5948+224];
	// begin inline asm
	{mul.f16 %rs2438,%rs2439,%rs2437;
}
	// end inline asm
	// begin inline asm
	{mul.f16 %rs2441,%rs269,%rs2438;
}
	// end inline asm
	// begin inline asm
	{fma.rn.f16 %rs2444,%rs2445,%rs2436,%rs2441;
}
	// end inline asm
	st.shared.u16 	[%r2761+3648], %rs2444;
	// begin inline asm
	{mul.f16 %rs2448,%rs2439,%rs2436;
}
	// end inline asm
	// begin inline asm
	{fma.rn.f16 %rs2451,%rs2445,%rs2437,%rs2448;
}
	// end inline asm
	st.shared.u16 	[%r2761+11840], %rs2451;
	mul.f64 	%fd710, %fd10, 0d4032D97C7F3321D2;
	div.rn.f64 	%fd711, %fd710, %fd2;
	cvt.rn.f32.f64 	%f1870, %fd711;
	mul.f32 	%f6243, %f1870, 0f3F22F983;
	cvt.rni.s32.f32 	%r21580, %f6243;
	cvt.rn.f32.s32 	%f6244, %r21580;
	fma.rn.f32 	%f6245, %f6244, 0fBFC90FDA, %f1870;
	fma.rn.f32 	%f6246, %f6244, 0fB3A22168, %f6245;
	fma.rn.f32 	%f11915, %f6244, 0fA7C234C5, %f6246;
	abs.f32 	%f1872, %f1870;
	setp.ltu.f32 	%p1842, %f1872, 0f47CE4780;
	mov.u32 	%r21576, %r21580;
	mov.f32 	%f11914, %f11915;
	@%p1842 bra 	$L__BB0_3898;
	setp.eq.f32 	%p1843, %f1872, 0f7F800000;
	@%p1843 bra 	$L__BB0_3897;
	mov.b32 	%r5841, %f1870;
	shl.b32 	%r11174, %r5841, 8;
	or.b32  	%r5842, %r11174, -2147483648;
	mov.b64 	%rd10509, 0;
	mov.b32 	%r21573, 0;
	mov.u64 	%rd10507, __cudart_i2opi_f;
	mov.u64 	%rd10508, %rd4;
$L__BB0_3893:
	.pragma "nounroll";
	ld.global.nc.u32 	%r11175, [%rd10507];
	mad.wide.u32 	%rd5951, %r11175, %r5842, %rd10509;
	shr.u64 	%rd10509, %rd5951, 32;
	st.local.u32 	[%rd10508], %rd5951;
	add.s32 	%r21573, %r21573, 1;
	add.s64 	%rd10508, %rd10508, 4;
	add.s64 	%rd10507, %rd10507, 4;
	setp.ne.s32 	%p1844, %r21573, 6;
	@%p1844 bra 	$L__BB0_3893;
	shr.u32 	%r11176, %r5841, 23;
	st.local.u32 	[%rd4+24], %rd10509;
	and.b32  	%r5845, %r11176, 31;
	and.b32  	%r11177, %r11176, 224;
	add.s32 	%r11178, %r11177, -128;
	shr.u32 	%r11179, %r11178, 5;
	mul.wide.u32 	%rd5952, %r11179, 4;
	sub.s64 	%rd3241, %rd4, %rd5952;
	ld.local.u32 	%r21574, [%rd3241+24];
	ld.local.u32 	%r21575, [%rd3241+20];
	setp.eq.s32 	%p1845, %r5845, 0;
	@%p1845 bra 	$L__BB0_3896;
	shf.l.wrap.b32 	%r21574, %r21575, %r21574, %r5845;
	ld.local.u32 	%r11180, [%rd3241+16];
	shf.l.wrap.b32 	%r21575, %r11180, %r21575, %r5845;
$L__BB0_3896:
	shr.u32 	%r11181, %r21574, 30;
	shf.l.wrap.b32 	%r11182, %r21575, %r21574, 2;
	shl.b32 	%r11183, %r21575, 2;
	shr.u32 	%r11184, %r11182, 31;
	add.s32 	%r11185, %r11184, %r11181;
	neg.s32 	%r11186, %r11185;
	setp.lt.s32 	%p1846, %r5841, 0;
	selp.b32 	%r21576, %r11186, %r11185, %p1846;
	xor.b32  	%r11187, %r11182, %r5841;
	shr.s32 	%r11188, %r11182, 31;
	xor.b32  	%r11189, %r11188, %r11182;
	xor.b32  	%r11190, %r11188, %r11183;
	cvt.u64.u32 	%rd5953, %r11189;
	shl.b64 	%rd5954, %rd5953, 32;
	cvt.u64.u32 	%rd5955, %r11190;
	or.b64  	%rd5956, %rd5954, %rd5955;
	cvt.rn.f64.s64 	%fd712, %rd5956;
	mul.f64 	%fd713, %fd712, 0d3BF921FB54442D19;
	cvt.rn.f32.f64 	%f6247, %fd713;
	neg.f32 	%f6248, %f6247;
	setp.lt.s32 	%p1847, %r11187, 0;
	selp.f32 	%f11914, %f6248, %f6247, %p1847;
	bra.uni 	$L__BB0_3898;
$L__BB0_3897:
	mov.f32 	%f6249, 0f00000000;
	mul.rn.f32 	%f11914, %f1870, %f6249;
	mov.b32 	%r21576, 0;
$L__BB0_3898:
	setp.ltu.f32 	%p1848, %f1872, 0f47CE4780;
	add.s32 	%r11192, %r21576, 1;
	mul.rn.f32 	%f6251, %f11914, %f11914;
	and.b32  	%r11193, %r21576, 1;
	setp.eq.b32 	%p1849, %r11193, 1;
	selp.f32 	%f6252, %f11914, 0f3F800000, %p1849;
	fma.rn.f32 	%f6253, %f6251, %f6252, 0f00000000;
	fma.rn.f32 	%f6254, %f6251, 0f37CBAC00, 0fBAB607ED;
	selp.f32 	%f6255, 0fB94D4153, %f6254, %p1849;
	selp.f32 	%f6256, 0f3C0885E4, 0f3D2AAABB, %p1849;
	fma.rn.f32 	%f6257, %f6255, %f6251, %f6256;
	selp.f32 	%f6258, 0fBE2AAAA8, 0fBEFFFFFF, %p1849;
	fma.rn.f32 	%f6259, %f6257, %f6251, %f6258;
	fma.rn.f32 	%f6260, %f6259, %f6253, %f6252;
	and.b32  	%r11194, %r11192, 2;
	setp.eq.s32 	%p1850, %r11194, 0;
	mov.f32 	%f6261, 0f00000000;
	sub.f32 	%f6262, %f6261, %f6260;
	selp.f32 	%f6250, %f6260, %f6262, %p1850;
	// begin inline asm
	{  cvt.rn.f16.f32 %rs2455, %f6250;}

	// end inline asm
	@%p1848 bra 	$L__BB0_3906;
	setp.eq.f32 	%p1851, %f1872, 0f7F800000;
	@%p1851 bra 	$L__BB0_3905;
	mov.b32 	%r5854, %f1870;
	shl.b32 	%r11196, %r5854, 8;
	or.b32  	%r5855, %r11196, -2147483648;
	mov.b64 	%rd10512, 0;
	mov.b32 	%r21577, 0;
	mov.u64 	%rd10510, __cudart_i2opi_f;
	mov.u64 	%rd10511, %rd3;
$L__BB0_3901:
	.pragma "nounroll";
	ld.global.nc.u32 	%r11197, [%rd10510];
	mad.wide.u32 	%rd5959, %r11197, %r5855, %rd10512;
	shr.u64 	%rd10512, %rd5959, 32;
	st.local.u32 	[%rd10511], %rd5959;
	add.s32 	%r21577, %r21577, 1;
	add.s64 	%rd10511, %rd10511, 4;
	add.s64 	%rd10510, %rd10510, 4;
	setp.ne.s32 	%p1852, %r21577, 6;
	@%p1852 bra 	$L__BB0_3901;
	shr.u32 	%r11198, %r5854, 23;
	st.local.u32 	[%rd3+24], %rd10512;
	and.b32  	%r5858, %r11198, 31;
	and.b32  	%r11199, %r11198, 224;
	add.s32 	%r11200, %r11199, -128;
	shr.u32 	%r11201, %r11200, 5;
	mul.wide.u32 	%rd5960, %r11201, 4;
	sub.s64 	%rd3248, %rd3, %rd5960;
	ld.local.u32 	%r21578, [%rd3248+24];
	ld.local.u32 	%r21579, [%rd3248+20];
	setp.eq.s32 	%p1853, %r5858, 0;
	@%p1853 bra 	$L__BB0_3904;
	shf.l.wrap.b32 	%r21578, %r21579, %r21578, %r5858;
	ld.local.u32 	%r11202, [%rd3248+16];
	shf.l.wrap.b32 	%r21579, %r11202, %r21579, %r5858;
$L__BB0_3904:
	shr.u32 	%r11203, %r21578, 30;
	shf.l.wrap.b32 	%r11204, %r21579, %r21578, 2;
	shl.b32 	%r11205, %r21579, 2;
	shr.u32 	%r11206, %r11204, 31;
	add.s32 	%r11207, %r11206, %r11203;
	neg.s32 	%r11208, %r11207;
	setp.lt.s32 	%p1854, %r5854, 0;
	selp.b32 	%r21580, %r11208, %r11207, %p1854;
	xor.b32  	%r11209, %r11204, %r5854;
	shr.s32 	%r11210, %r11204, 31;
	xor.b32  	%r11211, %r11210, %r11204;
	xor.b32  	%r11212, %r11210, %r11205;
	cvt.u64.u32 	%rd5961, %r11211;
	shl.b64 	%rd5962, %rd5961, 32;
	cvt.u64.u32 	%rd5963, %r11212;
	or.b64  	%rd5964, %rd5962, %rd5963;
	cvt.rn.f64.s64 	%fd714, %rd5964;
	mul.f64 	%fd715, %fd714, 0d3BF921FB54442D19;
	cvt.rn.f32.f64 	%f6263, %fd715;
	neg.f32 	%f6264, %f6263;
	setp.lt.s32 	%p1855, %r11209, 0;
	selp.f32 	%f11915, %f6264, %f6263, %p1855;
	bra.uni 	$L__BB0_3906;
$L__BB0_3905:
	mov.f32 	%f6265, 0f00000000;
	mul.rn.f32 	%f11915, %f1870, %f6265;
	mov.b32 	%r21580, 0;
$L__BB0_3906:
	ld.param.u64 	%rd9037, [_Z13Radix16KernelP6__halfS0_S0_S0_S0_S0_iii_param_1];
	ld.param.u64 	%rd9027, [_Z13Radix16KernelP6__halfS0_S0_S0_S0_S0_iii_param_0];
	mul.rn.f32 	%f6267, %f11915, %f11915;
	and.b32  	%r11214, %r21580, 1;
	setp.eq.b32 	%p1856, %r11214, 1;
	selp.f32 	%f6268, 0f3F800000, %f11915, %p1856;
	fma.rn.f32 	%f6269, %f6267, %f6268, 0f00000000;
	fma.rn.f32 	%f6270, %f6267, 0f37CBAC00, 0fBAB607ED;
	selp.f32 	%f6271, %f6270, 0fB94D4153, %p1856;
	selp.f32 	%f6272, 0f3D2AAABB, 0f3C0885E4, %p1856;
	fma.rn.f32 	%f6273, %f6271, %f6267, %f6272;
	selp.f32 	%f6274, 0fBEFFFFFF, 0fBE2AAAA8, %p1856;
	fma.rn.f32 	%f6275, %f6273, %f6267, %f6274;
	fma.rn.f32 	%f6276, %f6275, %f6269, %f6268;
	and.b32  	%r11215, %r21580, 2;
	setp.eq.s32 	%p1857, %r11215, 0;
	mov.f32 	%f6277, 0f00000000;
	sub.f32 	%f6278, %f6277, %f6276;
	selp.f32 	%f6279, %f6276, %f6278, %p1857;
	neg.f32 	%f6266, %f6279;
	// begin inline asm
	{  cvt.rn.f16.f32 %rs2456, %f6266;}

	// end inline asm
	cvta.to.global.u64 	%rd5965, %rd9027;
	add.s64 	%rd5967, %rd5965, %rd3448;
	add.s64 	%rd5968, %rd5967, %rd1622;
	add.s64 	%rd5969, %rd5968, %rd1622;
	add.s64 	%rd5970, %rd5969, %rd1622;
	ld.global.u16 	%rs2464, [%rd5970+224];
	cvta.to.global.u64 	%rd5971, %rd9037;
	add.s64 	%rd5972, %rd5971, %rd3448;
	add.s64 	%rd5973, %rd5972, %rd1622;
	add.s64 	%rd5974, %rd5973, %rd1622;
	add.s64 	%rd5975, %rd5974, %rd1622;
	ld.global.u16 	%rs2458, [%rd5975+224];
	// begin inline asm
	{mul.f16 %rs2457,%rs2458,%rs2456;
}
	// end inline asm
	// begin inline asm
	{mul.f16 %rs2460,%rs269,%rs2457;
}
	// end inline asm
	// begin inline asm
	{fma.rn.f16 %rs2463,%rs2464,%rs2455,%rs2460;
}
	// end inline asm
	st.shared.u16 	[%r2761+3680], %rs2463;
	// begin inline asm
	{mul.f16 %rs2467,%rs2458,%rs2455;
}
	// end inline asm
	// begin inline asm
	{fma.rn.f16 %rs2470,%rs2464,%rs2456,%rs2467;
}
	// end inline asm
	st.shared.u16 	[%r2761+11872], %rs2470;
	mul.f64 	%fd716, %fd10, 0d403921FB54442D18;
	div.rn.f64 	%fd717, %fd716, %fd2;
	cvt.rn.f32.f64 	%f1879, %fd717;
	mul.f32 	%f6280, %f1879, 0f3F22F983;
	cvt.rni.s32.f32 	%r21588, %f6280;
	cvt.rn.f32.s32 	%f6281, %r21588;
	fma.rn.f32 	%f6282, %f6281, 0fBFC90FDA, %f1879;
	fma.rn.f32 	%f6283, %f6281, 0fB3A22168, %f6282;
	fma.rn.f32 	%f11917, %f6281, 0fA7C234C5, %f6283;
	abs.f32 	%f1881, %f1879;
	setp.ltu.f32 	%p1858, %f1881, 0f47CE4780;
	mov.u32 	%r21584, %r21588;
	mov.f32 	%f11916, %f11917;
	@%p1858 bra 	$L__BB0_3914;
	setp.eq.f32 	%p1859, %f1881, 0f7F800000;
	@%p1859 bra 	$L__BB0_3913;
	mov.b32 	%r5868, %f1879;
	shl.b32 	%r11217, %r5868, 8;
	or.b32  	%r5869, %r11217, -2147483648;
	mov.b64 	%rd10515, 0;
	mov.b32 	%r21581, 0;
	mov.u64 	%rd10513, __cudart_i2opi_f;
	mov.u64 	%rd10514, %rd4;
$L__BB0_3909:
	.pragma "nounroll";
	ld.global.nc.u32 	%r11218, [%rd10513];
	mad.wide.u32 	%rd5978, %r11218, %r5869, %rd10515;
	shr.u64 	%rd10515, %rd5978, 32;
	st.local.u32 	[%rd10514], %rd5978;
	add.s32 	%r21581, %r21581, 1;
	add.s64 	%rd10514, %rd10514, 4;
	add.s64 	%rd10513, %rd10513, 4;
	setp.ne.s32 	%p1860, %r21581, 6;
	@%p1860 bra 	$L__BB0_3909;
	shr.u32 	%r11219, %r5868, 23;
	st.local.u32 	[%rd4+24], %rd10515;
	and.b32  	%r5872, %r11219, 31;
	and.b32  	%r11220, %r11219, 224;
	add.s32 	%r11221, %r11220, -128;
	shr.u32 	%r11222, %r11221, 5;
	mul.wide.u32 	%rd5979, %r11222, 4;
	sub.s64 	%rd3255, %rd4, %rd5979;
	ld.local.u32 	%r21582, [%rd3255+24];
	ld.local.u32 	%r21583, [%rd3255+20];
	setp.eq.s32 	%p1861, %r5872, 0;
	@%p1861 bra 	$L__BB0_3912;
	shf.l.wrap.b32 	%r21582, %r21583, %r21582, %r5872;
	ld.local.u32 	%r11223, [%rd3255+16];
	shf.l.wrap.b32 	%r21583, %r11223, %r21583, %r5872;
$L__BB0_3912:
	shr.u32 	%r11224, %r21582, 30;
	shf.l.wrap.b32 	%r11225, %r21583, %r21582, 2;
	shl.b32 	%r11226, %r21583, 2;
	shr.u32 	%r11227, %r11225, 31;
	add.s32 	%r11228, %r11227, %r11224;
	neg.s32 	%r11229, %r11228;
	setp.lt.s32 	%p1862, %r5868, 0;
	selp.b32 	%r21584, %r11229, %r11228, %p1862;
	xor.b32  	%r11230, %r11225, %r5868;
	shr.s32 	%r11231, %r11225, 31;
	xor.b32  	%r11232, %r11231, %r11225;
	xor.b32  	%r11233, %r11231, %r11226;
	cvt.u64.u32 	%rd5980, %r11232;
	shl.b64 	%rd5981, %rd5980, 32;
	cvt.u64.u32 	%rd5982, %r11233;
	or.b64  	%rd5983, %rd5981, %rd5982;
	cvt.rn.f64.s64 	%fd718, %rd5983;
	mul.f64 	%fd719, %fd718, 0d3BF921FB54442D19;
	cvt.rn.f32.f64 	%f6284, %fd719;
	neg.f32 	%f6285, %f6284;
	setp.lt.s32 	%p1863, %r11230, 0;
	selp.f32 	%f11916, %f6285, %f6284, %p1863;
	bra.uni 	$L__BB0_3914;
$L__BB0_3913:
	mov.f32 	%f6286, 0f00000000;
	mul.rn.f32 	%f11916, %f1879, %f6286;
	mov.b32 	%r21584, 0;
$L__BB0_3914:
	setp.ltu.f32 	%p1864, %f1881, 0f47CE4780;
	add.s32 	%r11235, %r21584, 1;
	mul.rn.f32 	%f6288, %f11916, %f11916;
	and.b32  	%r11236, %r21584, 1;
	setp.eq.b32 	%p1865, %r11236, 1;
	selp.f32 	%f6289, %f11916, 0f3F800000, %p1865;
	fma.rn.f32 	%f6290, %f6288, %f6289, 0f00000000;
	fma.rn.f32 	%f6291, %f6288, 0f37CBAC00, 0fBAB607ED;
	selp.f32 	%f6292, 0fB94D4153, %f6291, %p1865;
	selp.f32 	%f6293, 0f3C0885E4, 0f3D2AAABB, %p1865;
	fma.rn.f32 	%f6294, %f6292, %f6288, %f6293;
	selp.f32 	%f6295, 0fBE2AAAA8, 0fBEFFFFFF, %p1865;
	fma.rn.f32 	%f6296, %f6294, %f6288, %f6295;
	fma.rn.f32 	%f6297, %f6296, %f6290, %f6289;
	and.b32  	%r11237, %r11235, 2;
	setp.eq.s32 	%p1866, %r11237, 0;
	mov.f32 	%f6298, 0f00000000;
	sub.f32 	%f6299, %f6298, %f6297;
	selp.f32 	%f6287, %f6297, %f6299, %p1866;
	// begin inline asm
	{  cvt.rn.f16.f32 %rs2474, %f6287;}

	// end inline asm
	@%p1864 bra 	$L__BB0_3922;
	setp.eq.f32 	%p1867, %f1881, 0f7F800000;
	@%p1867 bra 	$L__BB0_3921;
	mov.b32 	%r5881, %f1879;
	shl.b32 	%r11239, %r5881, 8;
	or.b32  	%r5882, %r11239, -2147483648;
	mov.b64 	%rd10518, 0;
	mov.b32 	%r21585, 0;
	mov.u64 	%rd10516, __cudart_i2opi_f;
	mov.u64 	%rd10517, %rd3;
$L__BB0_3917:
	.pragma "nounroll";
	ld.global.nc.u32 	%r11240, [%rd10516];
	mad.wide.u32 	%rd5986, %r11240, %r5882, %rd10518;
	shr.u64 	%rd10518, %rd5986, 32;
	st.local.u32 	[%rd10517], %rd5986;
	add.s32 	%r21585, %r21585, 1;
	add.s64 	%rd10517, %rd10517, 4;
	add.s64 	%rd10516, %rd10516, 4;
	setp.ne.s32 	%p1868, %r21585, 6;
	@%p1868 bra 	$L__BB0_3917;
	shr.u32 	%r11241, %r5881, 23;
	st.local.u32 	[%rd3+24], %rd10518;
	and.b32  	%r5885, %r11241, 31;
	and.b32  	%r11242, %r11241, 224;
	add.s32 	%r11243, %r11242, -128;
	shr.u32 	%r11244, %r11243, 5;
	mul.wide.u32 	%rd5987, %r11244, 4;
	sub.s64 	%rd3262, %rd3, %rd5987;
	ld.local.u32 	%r21586, [%rd3262+24];
	ld.local.u32 	%r21587, [%rd3262+20];
	setp.eq.s32 	%p1869, %r5885, 0;
	@%p1869 bra 	$L__BB0_3920;
	shf.l.wrap.b32 	%r21586, %r21587, %r21586, %r5885;
	ld.local.u32 	%r11245, [%rd3262+16];
	shf.l.wrap.b32 	%r21587, %r11245, %r21587, %r5885;
$L__BB0_3920:
	shr.u32 	%r11246, %r21586, 30;
	shf.l.wrap.b32 	%r11247, %r21587, %r21586, 2;
	shl.b32 	%r11248, %r21587, 2;
	shr.u32 	%r11249, %r11247, 31;
	add.s32 	%r11250, %r11249, %r11246;
	neg.s32 	%r11251, %r11250;
	setp.lt.s32 	%p1870, %r5881, 0;
	selp.b32 	%r21588, %r11251, %r11250, %p1870;
	xor.b32  	%r11252, %r11247, %r5881;
	shr.s32 	%r11253, %r11247, 31;
	xor.b32  	%r11254, %r11253, %r11247;
	xor.b32  	%r11255, %r11253, %r11248;
	cvt.u64.u32 	%rd5988, %r11254;
	shl.b64 	%rd5989, %rd5988, 32;
	cvt.u64.u32 	%rd5990, %r11255;
	or.b64  	%rd5991, %rd5989, %rd5990;
	cvt.rn.f64.s64 	%fd720, %rd5991;
	mul.f64 	%fd721, %fd720, 0d3BF921FB54442D19;
	cvt.rn.f32.f64 	%f6300, %fd721;
	neg.f32 	%f6301, %f6300;
	setp.lt.s32 	%p1871, %r11252, 0;
	selp.f32 	%f11917, %f6301, %f6300, %p1871;
	bra.uni 	$L__BB0_3922;
$L__BB0_3921:
	mov.f32 	%f6302, 0f00000000;
	mul.rn.f32 	%f11917, %f1879, %f6302;
	mov.b32 	%r21588, 0;
$L__BB0_3922:
	ld.param.u64 	%rd9038, [_Z13Radix16KernelP6__halfS0_S0_S0_S0_S0_iii_param_1];
	ld.param.u64 	%rd9028, [_Z13Radix16KernelP6__halfS0_S0_S0_S0_S0_iii_param_0];
	mul.rn.f32 	%f6304, %f11917, %f11917;
	and.b32  	%r11257, %r21588, 1;
	setp.eq.b32 	%p1872, %r11257, 1;
	selp.f32 	%f6305, 0f3F800000, %f11917, %p1872;
	fma.rn.f32 	%f6306, %f6304, %f6305, 0f00000000;
	fma.rn.f32 	%f6307, %f6304, 0f37CBAC00, 0fBAB607ED;
	selp.f32 	%f6308, %f6307, 0fB94D4153, %p1872;
	selp.f32 	%f6309, 0f3D2AAABB, 0f3C0885E4, %p1872;
	fma.rn.f32 	%f6310, %f6308, %f6304, %f6309;
	selp.f32 	%f6311, 0fBEFFFFFF, 0fBE2AAAA8, %p1872;
	fma.rn.f32 	%f6312, %f6310, %f6304, %f6311;
	fma.rn.f32 	%f6313, %f6312, %f6306, %f6305;
	and.b32  	%r11258, %r21588, 2;
	setp.eq.s32 	%p1873, %r11258, 0;
	mov.f32 	%f6314, 0f00000000;
	sub.f32 	%f6315, %f6314, %f6313;
	selp.f32 	%f6316, %f6313, %f6315, %p1873;
	neg.f32 	%f6303, %f6316;
	// begin inline asm
	{  cvt.rn.f16.f32 %rs2475, %f6303;}

	// end inline asm
	cvta.to.global.u64 	%rd5992, %rd9028;
	add.s64 	%rd5994, %rd5992, %rd3448;
	add.s64 	%rd5995, %rd5994, %rd1622;
	add.s64 	%rd5996, %rd5995, %rd1622;
	add.s64 	%rd5997, %rd5996, %rd1622;
	add.s64 	%rd5998, %rd5997, %rd1622;
	ld.global.u16 	%rs2483, [%rd5998+224];
	cvta.to.global.u64 	%rd5999, %rd9038;
	add.s64 	%rd6000, %rd5999, %rd3448;
	add.s64 	%rd6001, %rd6000, %rd1622;
	add.s64 	%rd6002, %rd6001, %rd1622;
	add.s64 	%rd6003, %rd6002, %rd1622;
	add.s64 	%rd6004, %rd6003, %rd1622;
	ld.global.u16 	%rs2477, [%rd6004+224];
	// begin inline asm
	{mul.f16 %rs2476,%rs2477,%rs2475;
}
	// end inline asm
	// begin inline asm
	{mul.f16 %rs2479,%rs269,%rs2476;
}
	// end inline asm
	// begin inline asm
	{fma.rn.f16 %rs2482,%rs2483,%rs2474,%rs2479;
}
	// end inline asm
	st.shared.u16 	[%r2761+3712], %rs2482;
	// begin inline asm
	{mul.f16 %rs2486,%rs2477,%rs2474;
}
	// end inline asm
	// begin inline asm
	{fma.rn.f16 %rs2489,%rs2483,%rs2475,%rs2486;
}
	// end inline asm
	st.shared.u16 	[%r2761+11904], %rs2489;
	mul.f64 	%fd722, %fd10, 0d403F6A7A2955385E;
	div.rn.f64 	%fd723, %fd722, %fd2;
	cvt.rn.f32.f64 	%f1888, %fd723;
	mul.f32 	%f6317, %f1888, 0f3F22F983;
	cvt.rni.s32.f32 	%r21596, %f6317;
	cvt.rn.f32.s32 	%f6318, %r21596;
	fma.rn.f32 	%f6319, %f6318, 0fBFC90FDA, %f1888;
	fma.rn.f32 	%f6320, %f6318, 0fB3A22168, %f6319;
	fma.rn.f32 	%f11919, %f6318, 0fA7C234C5, %f6320;
	abs.f32 	%f1890, %f1888;
	setp.ltu.f32 	%p1874, %f1890, 0f47CE4780;
	mov.u32 	%r21592, %r21596;
	mov.f32 	%f11918, %f11919;
	@%p1874 bra 	$L__BB0_3930;
	setp.eq.f32 	%p1875, %f1890, 0f7F800000;
	@%p1875 bra 	$L__BB0_3929;
	mov.b32 	%r5895, %f1888;
	shl.b32 	%r11260, %r5895, 8;
	or.b32  	%r5896, %r11260, -2147483648;
	mov.b64 	%rd10521, 0;
	mov.b32 	%r21589, 0;
	mov.u64 	%rd10519, __cudart_i2opi_f;
	mov.u64 	%rd10520, %rd4;
$L__BB0_3925:
	.pragma "nounroll";
	ld.global.nc.u32 	%r11261, [%rd10519];
	mad.wide.u32 	%rd6007, %r11261, %r5896, %rd10521;
	shr.u64 	%rd10521, %rd6007, 32;
	st.local.u32 	[%rd10520], %rd6007;
	add.s32 	%r21589, %r21589, 1;
	add.s64 	%rd10520, %rd10520, 4;
	add.s64 	%rd10519, %rd10519, 4;
	setp.ne.s32 	%p1876, %r21589, 6;
	@%p1876 bra 	$L__BB0_3925;
	shr.u32 	%r11262, %r5895, 23;
	st.local.u32 	[%rd4+24], %rd10521;
	and.b32  	%r5899, %r11262, 31;
	and.b32  	%r11263, %r11262, 224;
	add.s32 	%r11264, %r11263, -128;
	shr.u32 	%r11265, %r11264, 5;
	mul.wide.u32 	%rd6008, %r11265, 4;
	sub.s64 	%rd3269, %rd4, %rd6008;
	ld.local.u32 	%r21590, [%rd3269+24];
	ld.local.u32 	%r21591, [%rd3269+20];
	setp.eq.s32 	%p1877, %r5899, 0;
	@%p1877 bra 	$L__BB0_3928;
	shf.l.wrap.b32 	%r21590, %r21591, %r21590, %r5899;
	ld.local.u32 	%r11266, [%rd3269+16];
	shf.l.wrap.b32 	%r21591, %r11266, %r21591, %r5899;
$L__BB0_3928:
	shr.u32 	%r11267, %r21590, 30;
	shf.l.wrap.b32 	%r11268, %r21591, %r21590, 2;
	shl.b32 	%r11269, %r21591, 2;
	shr.u32 	%r11270, %r11268, 31;
	add.s32 	%r11271, %r11270, %r11267;
	neg.s32 	%r11272, %r11271;
	setp.lt.s32 	%p1878, %r5895, 0;
	selp.b32 	%r21592, %r11272, %r11271, %p1878;
	xor.b32  	%r11273, %r11268, %r5895;
	shr.s32 	%r11274, %r11268, 31;
	xor.b32  	%r11275, %r11274, %r11268;
	xor.b32  	%r11276, %r11274, %r11269;
	cvt.u64.u32 	%rd6009, %r11275;
	shl.b64 	%rd6010, %rd6009, 32;
	cvt.u64.u32 	%rd6011, %r11276;
	or.b64  	%rd6012, %rd6010, %rd6011;
	cvt.rn.f64.s64 	%fd724, %rd6012;
	mul.f64 	%fd725, %fd724, 0d3BF921FB54442D19;
	cvt.rn.f32.f64 	%f6321, %fd725;
	neg.f32 	%f6322, %f6321;
	setp.lt.s32 	%p1879, %r11273, 0;
	selp.f32 	%f11918, %f6322, %f6321, %p1879;
	bra.uni 	$L__BB0_3930;
$L__BB0_3929:
	mov.f32 	%f6323, 0f00000000;
	mul.rn.f32 	%f11918, %f1888, %f6323;
	mov.b32 	%r21592, 0;
$L__BB0_3930:
	setp.ltu.f32 	%p1880, %f1890, 0f47CE4780;
	add.s32 	%r11278, %r21592, 1;
	mul.rn.f32 	%f6325, %f11918, %f11918;
	and.b32  	%r11279, %r21592, 1;
	setp.eq.b32 	%p1881, %r11279, 1;
	selp.f32 	%f6326, %f11918, 0f3F800000, %p1881;
	fma.rn.f32 	%f6327, %f6325, %f6326, 0f00000000;
	fma.rn.f32 	%f6328, %f6325, 0f37CBAC00, 0fBAB607ED;
	selp.f32 	%f6329, 0fB94D4153, %f6328, %p1881;
	selp.f32 	%f6330, 0f3C0885E4, 0f3D2AAABB, %p1881;
	fma.rn.f32 	%f6331, %f6329, %f6325, %f6330;
	selp.f32 	%f6332, 0fBE2AAAA8, 0fBEFFFFFF, %p1881;
	fma.rn.f32 	%f6333, %f6331, %f6325, %f6332;
	fma.rn.f32 	%f6334, %f6333, %f6327, %f6326;
	and.b32  	%r11280, %r11278, 2;
	setp.eq.s32 	%p1882, %r11280, 0;
	mov.f32 	%f6335, 0f00000000;
	sub.f32 	%f6336, %f6335, %f6334;
	selp.f32 	%f6324, %f6334, %f6336, %p1882;
	// begin inline asm
	{  cvt.rn.f16.f32 %rs2493, %f6324;}

	// end inline asm
	@%p1880 bra 	$L__BB0_3938;
	setp.eq.f32 	%p1883, %f1890, 0f7F800000;
	@%p1883 bra 	$L__BB0_3937;
	mov.b32 	%r5908, %f1888;
	shl.b32 	%r11282, %r5908, 8;
	or.b32  	%r5909, %r11282, -2147483648;
	mov.b64 	%rd10524, 0;
	mov.b32 	%r21593, 0;
	mov.u64 	%rd10522, __cudart_i2opi_f;
	mov.u64 	%rd10523, %rd3;
$L__BB0_3933:
	.pragma "nounroll";
	ld.global.nc.u32 	%r11283, [%rd10522];
	mad.wide.u32 	%rd6015, %r11283, %r5909, %rd10524;
	shr.u64 	%rd10524, %rd6015, 32;
	st.local.u32 	[%rd10523], %rd6015;
	add.s32 	%r21593, %r21593, 1;
	add.s64 	%rd10523, %rd10523, 4;
	add.s64 	%rd10522, %rd10522, 4;
	setp.ne.s32 	%p1884, %r21593, 6;
	@%p1884 bra 	$L__BB0_3933;
	shr.u32 	%r11284, %r5908, 23;
	st.local.u32 	[%rd3+24], %rd10524;
	and.b32  	%r5912, %r11284, 31;
	and.b32  	%r11285, %r11284, 224;
	add.s32 	%r11286, %r11285, -128;
	shr.u32 	%r11287, %r11286, 5;
	mul.wide.u32 	%rd6016, %r11287, 4;
	sub.s64 	%rd3276, %rd3, %rd6016;
	ld.local.u32 	%r21594, [%rd3276+24];
	ld.local.u32 	%r21595, [%rd3276+20];
	setp.eq.s32 	%p1885, %r5912, 0;
	@%p1885 bra 	$L__BB0_3936;
	shf.l.wrap.b32 	%r21594, %r21595, %r21594, %r5912;
	ld.local.u32 	%r11288, [%rd3276+16];
	shf.l.wrap.b32 	%r21595, %r11288, %r21595, %r5912;
$L__BB0_3936:
	shr.u32 	%r11289, %r21594, 30;
	shf.l.wrap.b32 	%r11290, %r21595, %r21594, 2;
	shl.b32 	%r11291, %r21595, 2;
	shr.u32 	%r11292, %r11290, 31;
	add.s32 	%r11293, %r11292, %r11289;
	neg.s32 	%r11294, %r11293;
	setp.lt.s32 	%p1886, %r5908, 0;
	selp.b32 	%r21596, %r11294, %r11293, %p1886;
	xor.b32  	%r11295, %r11290, %r5908;
	shr.s32 	%r11296, %r11290, 31;
	xor.b32  	%r11297, %r11296, %r11290;
	xor.b32  	%r11298, %r11296, %r11291;
	cvt.u64.u32 	%rd6017, %r11297;
	shl.b64 	%rd6018, %rd6017, 32;
	cvt.u64.u32 	%rd6019, %r11298;
	or.b64  	%rd6020, %rd6018, %rd6019;
	cvt.rn.f64.s64 	%fd726, %rd6020;
	mul.f64 	%fd727, %fd726, 0d3BF921FB54442D19;
	cvt.rn.f32.f64 	%f6337, %fd727;
	neg.f32 	%f6338, %f6337;
	setp.lt.s32 	%p1887, %r11295, 0;
	selp.f32 	%f11919, %f6338, %f6337, %p1887;
	bra.uni 	$L__BB0_3938;
$L__BB0_3937:
	mov.f32 	%f6339, 0f00000000;
	mul.rn.f32 	%f11919, %f1888, %f6339;
	mov.b32 	%r21596, 0;
$L__BB0_3938:
	ld.param.u64 	%rd9039, [_Z13Radix16KernelP6__halfS0_S0_S0_S0_S0_iii_param_1];
	ld.param.u64 	%rd9029, [_Z13Radix16KernelP6__halfS0_S0_S0_S0_S0_iii_param_0];
	mul.rn.f32 	%f6341, %f11919, %f11919;
	and.b32  	%r11300, %r21596, 1;
	setp.eq.b32 	%p1888, %r11300, 1;
	selp.f32 	%f6342, 0f3F800000, %f11919, %p1888;
	fma.rn.f32 	%f6343, %f6341, %f6342, 0f00000000;
	fma.rn.f32 	%f6344, %f6341, 0f37CBAC00, 0fBAB607ED;
	selp.f32 	%f6345, %f6344, 0fB94D4153, %p1888;
	selp.f32 	%f6346, 0f3D2AAABB, 0f3C0885E4, %p1888;
	fma.rn.f32 	%f6347, %f6345, %f6341, %f6346;
	selp.f32 	%f6348, 0fBEFFFFFF, 0fBE2AAAA8, %p1888;
	fma.rn.f32 	%f6349, %f6347, %f6341, %f6348;
	fma.rn.f32 	%f6350, %f6349, %f6343, %f6342;
	and.b32  	%r11301, %r21596, 2;
	setp.eq.s32 	%p1889, %r11301, 0;
	mov.f32 	%f6351, 0f00000000;
	sub.f32 	%f6352, %f6351, %f6350;
	selp.f32 	%f6353, %f6350, %f6352, %p1889;
	neg.f32 	%f6340, %f6353;
	// begin inline asm
	{  cvt.rn.f16.f32 %rs2494, %f6340;}

	// end inline asm
	cvta.to.global.u64 	%rd6021, %rd9029;
	add.s64 	%rd6023, %rd6021, %rd3448;
	add.s64 	%rd6024, %rd6023, %rd1622;
	add.s64 	%rd6025, %rd6024, %rd1622;
	add.s64 	%rd6026, %rd6025, %rd1622;
	add.s64 	%rd6027, %rd6026, %rd1622;
	add.s64 	%rd6028, %rd6027, %rd1622;
	ld.global.u16 	%rs2502, [%rd6028+224];
	cvta.to.global.u64 	%rd6029, %rd9039;
	add.s64 	%rd6030, %rd6029, %rd3448;
	add.s64 	%rd6031, %rd6030, %rd1622;
	add.s64 	%rd6032, %rd6031, %rd1622;
	add.s64 	%rd6033, %rd6032, %rd1622;
	add.s64 	%rd6034, %rd6033, %rd1622;
	add.s64 	%rd6035, %rd6034, %rd1622;
	ld.global.u16 	%rs2496, [%rd6035+224];
	// begin inline asm
	{mul.f16 %rs2495,%rs2496,%rs2494;
}
	// end inline asm
	// begin inline asm
	{mul.f16 %rs2498,%rs269,%rs2495;
}
	// end inline asm
	// begin inline asm
	{fma.rn.f16 %rs2501,%rs2502,%rs2493,%rs2498;
}
	// end inline asm
	st.shared.u16 	[%r2761+3744], %rs2501;
	// begin inline asm
	{mul.f16 %rs2505,%rs2496,%rs2493;
}
	// end inline asm
	// begin inline asm
	{fma.rn.f16 %rs2508,%rs2502,%rs2494,%rs2505;
}
	// end inline asm
	st.shared.u16 	[%r2761+11936], %rs2508;
	mul.f64 	%fd728, %fd10, 0d4042D97C7F3321D2;
	div.rn.f64 	%fd729, %fd728, %fd2;
	cvt.rn.f32.f64 	%f1897, %fd729;
	mul.f32 	%f6354, %f1897, 0f3F22F983;
	cvt.rni.s32.f32 	%r21604, %f6354;
	cvt.rn.f32.s32 	%f6355, %r21604;
	fma.rn.f32 	%f6356, %f6355, 0fBFC90FDA, %f1897;
	fma.rn.f32 	%f6357, %f6355, 0fB3A22168, %f6356;
	fma.rn.f32 	%f11921, %f6355, 0fA7C234C5, %f6357;
	abs.f32 	%f1899, %f1897;
	setp.ltu.f32 	%p1890, %f1899, 0f47CE4780;
	mov.u32 	%r21600, %r21604;
	mov.f32 	%f11920, %f11921;
	@%p1890 bra 	$L__BB0_3946;
	setp.eq.f32 	%p1891, %f1899, 0f7F800000;
	@%p1891 bra 	$L__BB0_3945;
	mov.b32 	%r5922, %f1897;
	shl.b32 	%r11303, %r5922, 8;
	or.b32  	%r5923, %r11303, -2147483648;
	mov.b64 	%rd10527, 0;
	mov.b32 	%r21597, 0;
	mov.u64 	%rd10525, __cudart_i2opi_f;
	mov.u64 	%rd10526, %rd4;
$L__BB0_3941:
	.pragma "nounroll";
	ld.global.nc.u32 	%r11304, [%rd10525];
	mad.wide.u32 	%rd6038, %r11304, %r5923, %rd10527;
	shr.u64 	%rd10527, %rd6038, 32;
	st.local.u32 	[%rd10526], %rd6038;
	add.s32 	%r21597, %r21597, 1;
	add.s64 	%rd10526, %rd10526, 4;
	add.s64 	%rd10525, %rd10525, 4;
	setp.ne.s32 	%p1892, %r21597, 6;
	@%p1892 bra 	$L__BB0_3941;
	shr.u32 	%r11305, %r5922, 23;
	st.local.u32 	[%rd4+24], %rd10527;
	and.b32  	%r5926, %r11305, 31;
	and.b32  	%r11306, %r11305, 224;
	add.s32 	%r11307, %r11306, -128;
	shr.u32 	%r11308, %r11307, 5;
	mul.wide.u32 	%rd6039, %r11308, 4;
	sub.s64 	%rd3283, %rd4, %rd6039;
	ld.local.u32 	%r21598, [%rd3283+24];
	ld.local.u32 	%r21599, [%rd3283+20];
	setp.eq.s32 	%p1893, %r5926, 0;
	@%p1893 bra 	$L__BB0_3944;
	shf.l.wrap.b32 	%r21598, %r21599, %r21598, %r5926;
	ld.local.u32 	%r11309, [%rd3283+16];
	shf.l.wrap.b32 	%r21599, %r11309, %r21599, %r5926;
$L__BB0_3944:
	shr.u32 	%r11310, %r21598, 30;
	shf.l.wrap.b32 	%r11311, %r21599, %r21598, 2;
	shl.b32 	%r11312, %r21599, 2;
	shr.u32 	%r11313, %r11311, 31;
	add.s32 	%r11314, %r11313, %r11310;
	neg.s32 	%r11315, %r11314;
	setp.lt.s32 	%p1894, %r5922, 0;
	selp.b32 	%r21600, %r11315, %r11314, %p1894;
	xor.b32  	%r11316, %r11311, %r5922;
	shr.s32 	%r11317, %r11311, 31;
	xor.b32  	%r11318, %r11317, %r11311;
	xor.b32  	%r11319, %r11317, %r11312;
	cvt.u64.u32 	%rd6040, %r11318;
	shl.b64 	%rd6041, %rd6040, 32;
	cvt.u64.u32 	%rd6042, %r11319;
	or.b64  	%rd6043, %rd6041, %rd6042;
	cvt.rn.f64.s64 	%fd730, %rd6043;
	mul.f64 	%fd731, %fd730, 0d3BF921FB54442D19;
	cvt.rn.f32.f64 	%f6358, %fd731;
	neg.f32 	%f6359, %f6358;
	setp.lt.s32 	%p1895, %r11316, 0;
	selp.f32 	%f11920, %f6359, %f6358, %p1895;
	bra.uni 	$L__BB0_3946;
$L__BB0_3945:
	mov.f32 	%f6360, 0f00000000;
	mul.rn.f32 	%f11920, %f1897, %f6360;
	mov.b32 	%r21600, 0;
$L__BB0_3946:
	setp.ltu.f32 	%p1896, %f1899, 0f47CE4780;
	add.s32 	%r11321, %r21600, 1;
	mul.rn.f32 	%f6362, %f11920, %f11920;
	and.b32  	%r11322, %r21600, 1;
	setp.eq.b32 	%p1897, %r11322, 1;
	selp.f32 	%f6363, %f11920, 0f3F800000, %p1897;
	fma.rn.f32 	%f6364, %f6362, %f6363, 0f00000000;
	fma.rn.f32 	%f6365, %f6362, 0f37CBAC00, 0fBAB607ED;
	selp.f32 	%f6366, 0fB94D4153, %f6365, %p1897;
	selp.f32 	%f6367, 0f3C0885E4, 0f3D2AAABB, %p1897;
	fma.rn.f32 	%f6368, %f6366, %f6362, %f6367;
	selp.f32 	%f6369, 0fBE2AAAA8, 0fBEFFFFFF, %p1897;
	fma.rn.f32 	%f6370, %f6368, %f6362, %f6369;
	fma.rn.f32 	%f6371, %f6370, %f6364, %f6363;
	and.b32  	%r11323, %r11321, 2;
	setp.eq.s32 	%p1898, %r11323, 0;
	mov.f32 	%f6372, 0f00000000;
	sub.f32 	%f6373, %f6372, %f6371;
	selp.f32 	%f6361, %f6371, %f6373, %p1898;
	// begin inline asm
	{  cvt.rn.f16.f32 %rs2512, %f6361;}

	// end inline asm
	@%p1896 bra 	$L__BB0_3954;
	setp.eq.f32 	%p1899, %f1899, 0f7F800000;
	@%p1899 bra 	$L__BB0_3953;
	mov.b32 	%r5935, %f1897;
	shl.b32 	%r11325, %r5935, 8;
	or.b32  	%r5936, %r11325, -2147483648;
	mov.b64 	%rd10530, 0;
	mov.b32 	%r21601, 0;
	mov.u64 	%rd10528, __cudart_i2opi_f;
	mov.u64 	%rd10529, %rd3;
$L__BB0_3949:
	.pragma "nounroll";
	ld.global.nc.u32 	%r11326, [%rd10528];
	mad.wide.u32 	%rd6046, %r11326, %r5936, %rd10530;
	shr.u64 	%rd10530, %rd6046, 32;
	st.local.u32 	[%rd10529], %rd6046;
	add.s32 	%r21601, %r21601, 1;
	add.s64 	%rd10529, %rd10529, 4;
	add.s64 	%rd10528, %rd10528, 4;
	setp.ne.s32 	%p1900, %r21601, 6;
	@%p1900 bra 	$L__BB0_3949;
	shr.u32 	%r11327, %r5935, 23;
	st.local.u32 	[%rd3+24], %rd10530;
	and.b32  	%r5939, %r11327, 31;
	and.b32  	%r11328, %r11327, 224;
	add.s32 	%r11329, %r11328, -128;
	shr.u32 	%r11330, %r11329, 5;
	mul.wide.u32 	%rd6047, %r11330, 4;
	sub.s64 	%rd3290, %rd3, %rd6047;
	ld.local.u32 	%r21602, [%rd3290+24];
	ld.local.u32 	%r21603, [%rd3290+20];
	setp.eq.s32 	%p1901, %r5939, 0;
	@%p1901 bra 	$L__BB0_3952;
	shf.l.wrap.b32 	%r21602, %r21603, %r21602, %r5939;
	ld.local.u32 	%r11331, [%rd3290+16];
	shf.l.wrap.b32 	%r21603, %r11331, %r21603, %r5939;
$L__BB0_3952:
	shr.u32 	%r11332, %r21602, 30;
	shf.l.wrap.b32 	%r11333, %r21603, %r21602, 2;
	shl.b32 	%r11334, %r21603, 2;
	shr.u32 	%r11335, %r11333, 31;
	add.s32 	%r11336, %r11335, %r11332;
	neg.s32 	%r11337, %r11336;
	setp.lt.s32 	%p1902, %r5935, 0;
	selp.b32 	%r21604, %r11337, %r11336, %p1902;
	xor.b32  	%r11338, %r11333, %r5935;
	shr.s32 	%r11339, %r11333, 31;
	xor.b32  	%r11340, %r11339, %r11333;
	xor.b32  	%r11341, %r11339, %r11334;
	cvt.u64.u32 	%rd6048, %r11340;
	shl.b64 	%rd6049, %rd6048, 32;
	cvt.u64.u32 	%rd6050, %r11341;
	or.b64  	%rd6051, %rd6049, %rd6050;
	cvt.rn.f64.s64 	%fd732, %rd6051;
	mul.f64 	%fd733, %fd732, 0d3BF921FB54442D19;
	cvt.rn.f32.f64 	%f6374, %fd733;
	neg.f32 	%f6375, %f6374;
	setp.lt.s32 	%p1903, %r11338, 0;
	selp.f32 	%f11921, %f6375, %f6374, %p1903;
	bra.uni 	$L__BB0_3954;
$L__BB0_3953:
	mov.f32 	%f6376, 0f00000000;
	mul.rn.f32 	%f11921, %f1897, %f6376;
	mov.b32 	%r21604, 0;
$L__BB0_3954:
	ld.param.u64 	%rd9040, [_Z13Radix16KernelP6__halfS0_S0_S0_S0_S0_iii_param_1];
	ld.param.u64 	%rd9030, [_Z13Radix16KernelP6__halfS0_S0_S0_S0_S0_iii_param_0];
	mul.rn.f32 	%f6378, %f11921, %f11921;
	and.b32  	%r11343, %r21604, 1;
	setp.eq.b32 	%p1904, %r11343, 1;
	selp.f32 	%f6379, 0f3F800000, %f11921, %p1904;
	fma.rn.f32 	%f6380, %f6378, %f6379, 0f00000000;
	fma.rn.f32 	%f6381, %f6378, 0f37CBAC00, 0fBAB607ED;
	selp.f32 	%f6382, %f6381, 0fB94D4153, %p1904;
	selp.f32 	%f6383, 0f3D2AAABB, 0f3C0885E4, %p1904;
	fma.rn.f32 	%f6384, %f6382, %f6378, %f6383;
	selp.f32 	%f6385, 0fBEFFFFFF, 0fBE2AAAA8, %p1904;
	fma.rn.f32 	%f6386, %f6384, %f6378, %f6385;
	fma.rn.f32 	%f6387, %f6386, %f6380, %f6379;
	and.b32  	%r11344, %r21604, 2;
	setp.eq.s32 	%p1905, %r11344, 0;
	mov.f32 	%f6388, 0f00000000;
	sub.f32 	%f6389, %f6388, %f6387;
	selp.f32 	%f6390, %f6387, %f6389, %p1905;
	neg.f32 	%f6377, %f6390;
	// begin inline asm
	{  cvt.rn.f16.f32 %rs2513, %f6377;}

	// end inline asm
	cvta.to.global.u64 	%rd6052, %rd9030;
	add.s64 	%rd6054, %rd6052, %rd3448;
	add.s64 	%rd6055, %rd6054, %rd1622;
	add.s64 	%rd6056, %rd6055, %rd1622;
	add.s64 	%rd6057, %rd6056, %rd1622;
	add.s64 	%rd6058, %rd6057, %rd1622;
	add.s64 	%rd6059, %rd6058, %rd1622;
	add.s64 	%rd6060, %rd6059, %rd1622;
	ld.global.u16 	%rs2521, [%rd6060+224];
	cvta.to.global.u64 	%rd6061, %rd9040;
	add.s64 	%rd6062, %rd6061, %rd3448;
	add.s64 	%rd6063, %rd6062, %rd1622;
	add.s64 	%rd6064, %rd6063, %rd1622;
	add.s64 	%rd6065, %rd6064, %rd1622;
	add.s64 	%rd6066, %rd6065, %rd1622;
	add.s64 	%rd6067, %rd6066, %rd1622;
	add.s64 	%rd6068, %rd6067, %rd1622;
	ld.global.u16 	%rs2515, [%rd6068+224];
	// begin inline asm
	{mul.f16 %rs2514,%rs2515,%rs2513;
}
	// end inline asm
	// begin inline asm
	{mul.f16 %rs2517,%rs269,%rs2514;
}
	// end inline asm
	// begin inline asm
	{fma.rn.f16 %rs2520,%rs2521,%rs2512,%rs2517;
}
	// end inline asm
	st.shared.u16 	[%r2761+3776], %rs2520;
	// begin inline asm
	{mul.f16 %rs2524,%rs2515,%rs2512;
}
	// end inline asm
	// begin inline asm
	{fma.rn.f16 %rs2527,%rs2521,%rs2513,%rs2524;
}
	// end inline asm
	st.shared.u16 	[%r2761+11968], %rs2527;
	mul.f64 	%fd734, %fd10, 0d4045FDBBE9BBA775;
	div.rn.f64 	%fd735, %fd734, %fd2;
	cvt.rn.f32.f64 	%f1906, %fd735;
	mul.f32 	%f6391, %f1906, 0f3F22F983;
	cvt.rni.s32.f32 	%r21612, %f6391;
	cvt.rn.f32.s32 	%f6392, %r21612;
	fma.rn.f32 	%f6393, %f6392, 0fBFC90FDA, %f1906;
	fma.rn.f32 	%f6394, %f6392, 0fB3A22168, %f6393;
	fma.rn.f32 	%f11923, %f6392, 0fA7C234C5, %f6394;
	abs.f32 	%f1908, %f1906;
	setp.ltu.f32 	%p1906, %f1908, 0f47CE4780;
	mov.u32 	%r21608, %r21612;
	mov.f32 	%f11922, %f11923;
	@%p1906 bra 	$L__BB0_3962;
	setp.eq.f32 	%p1907, %f1908, 0f7F800000;
	@%p1907 bra 	$L__BB0_3961;
	mov.b32 	%r5949, %f1906;
	shl.b32 	%r11346, %r5949, 8;
	or.b32  	%r5950, %r11346, -2147483648;
	mov.b64 	%rd10533, 0;
	mov.b32 	%r21605, 0;
	mov.u64 	%rd10531, __cudart_i2opi_f;
	mov.u64 	%rd10532, %rd4;
$L__BB0_3957:
	.pragma "nounroll";
	ld.global.nc.u32 	%r11347, [%rd10531];
	mad.wide.u32 	%rd6071, %r11347, %r5950, %rd10533;
	shr.u64 	%rd10533, %rd6071, 32;
	st.local.u32 	[%rd10532], %rd6071;
	add.s32 	%r21605, %r21605, 1;
	add.s64 	%rd10532, %rd10532, 4;
	add.s64 	%rd10531, %rd10531, 4;
	setp.ne.s32 	%p1908, %r21605, 6;
	@%p1908 bra 	$L__BB0_3957;
	shr.u32 	%r11348, %r5949, 23;
	st.local.u32 	[%rd4+24], %rd10533;
	and.b32  	%r5953, %r11348, 31;
	and.b32  	%r11349, %r11348, 224;
	add.s32 	%r11350, %r11349, -128;
	shr.u32 	%r11351, %r11350, 5;
	mul.wide.u32 	%rd6072, %r11351, 4;
	sub.s64 	%rd3297, %rd4, %rd6072;
	ld.local.u32 	%r21606, [%rd3297+24];
	ld.local.u32 	%r21607, [%rd3297+20];
	setp.eq.s32 	%p1909, %r5953, 0;
	@%p1909 bra 	$L__BB0_3960;
	shf.l.wrap.b32 	%r21606, %r21607, %r21606, %r5953;
	ld.local.u32 	%r11352, [%rd3297+16];
	shf.l.wrap.b32 	%r21607, %r11352, %r21607, %r5953;
$L__BB0_3960:
	shr.u32 	%r11353, %r21606, 30;
	shf.l.wrap.b32 	%r11354, %r21607, %r21606, 2;
	shl.b32 	%r11355, %r21607, 2;
	shr.u32 	%r11356, %r11354, 31;
	add.s32 	%r11357, %r11356, %r11353;
	neg.s32 	%r11358, %r11357;
	setp.lt.s32 	%p1910, %r5949, 0;
	selp.b32 	%r21608, %r11358, %r11357, %p1910;
	xor.b32  	%r11359, %r11354, %r5949;
	shr.s32 	%r11360, %r11354, 31;
	xor.b32  	%r11361, %r11360, %r11354;
	xor.b32  	%r11362, %r11360, %r11355;
	cvt.u64.u32 	%rd6073, %r11361;
	shl.b64 	%rd6074, %rd6073, 32;
	cvt.u64.u32 	%rd6075, %r11362;
	or.b64  	%rd6076, %rd6074, %rd6075;
	cvt.rn.f64.s64 	%fd736, %rd6076;
	mul.f64 	%fd737, %fd736, 0d3BF921FB54442D19;
	cvt.rn.f32.f64 	%f6395, %fd737;
	neg.f32 	%f6396, %f6395;
	setp.lt.s32 	%p1911, %r11359, 0;
	selp.f32 	%f11922, %f6396, %f6395, %p1911;
	bra.uni 	$L__BB0_3962;
$L__BB0_3961:
	mov.f32 	%f6397, 0f00000000;
	mul.rn.f32 	%f11922, %f1906, %f6397;
	mov.b32 	%r21608, 0;
$L__BB0_3962:
	setp.ltu.f32 	%p1912, %f1908, 0f47CE4780;
	add.s32 	%r11364, %r21608, 1;
	mul.rn.f32 	%f6399, %f11922, %f11922;
	and.b32  	%r11365, %r21608, 1;
	setp.eq.b32 	%p1913, %r11365, 1;
	selp.f32 	%f6400, %f11922, 0f3F800000, %p1913;
	fma.rn.f32 	%f6401, %f6399, %f6400, 0f00000000;
	fma.rn.f32 	%f6402, %f6399, 0f37CBAC00, 0fBAB607ED;
	selp.f32 	%f6403, 0fB94D4153, %f6402, %p1913;
	selp.f32 	%f6404, 0f3C0885E4, 0f3D2AAABB, %p1913;
	fma.rn.f32 	%f6405, %f6403, %f6399, %f6404;
	selp.f32 	%f6406, 0fBE2AAAA8, 0fBEFFFFFF, %p1913;
	fma.rn.f32 	%f6407, %f6405, %f6399, %f6406;
	fma.rn.f32 	%f6408, %f6407, %f6401, %f6400;
	and.b32  	%r11366, %r11364, 2;
	setp.eq.s32 	%p1914, %r11366, 0;
	mov.f32 	%f6409, 0f00000000;
	sub.f32 	%f6410, %f6409, %f6408;
	selp.f32 	%f6398, %f6408, %f6410, %p1914;
	// begin inline asm
	{  cvt.rn.f16.f32 %rs2531, %f6398;}

	// end inline asm
	@%p1912 bra 	$L__BB0_3970;
	setp.eq.f32 	%p1915, %f1908, 0f7F800000;
	@%p1915 bra 	$L__BB0_3969;
	mov.b32 	%r5962, %f1906;
	shl.b32 	%r11368, %r5962, 8;
	or.b32  	%r5963, %r11368, -2147483648;
	mov.b64 	%rd10536, 0;
	mov.b32 	%r21609, 0;
	mov.u64 	%rd10534, __cudart_i2opi_f;
	mov.u64 	%rd10535, %rd3;
$L__BB0_3965:
	.pragma "nounroll";
	ld.global.nc.u32 	%r11369, [%rd10534];
	mad.wide.u32 	%rd6079, %r11369, %r5963, %rd10536;
	shr.u64 	%rd10536, %rd6079, 32;
	st.local.u32 	[%rd10535], %rd6079;
	add.s32 	%r21609, %r21609, 1;
	add.s64 	%rd10535, %rd10535, 4;
	add.s64 	%rd10534, %rd10534, 4;
	setp.ne.s32 	%p1916, %r21609, 6;
	@%p1916 bra 	$L__BB0_3965;
	shr.u32 	%r11370, %r5962, 23;
	st.local.u32 	[%rd3+24], %rd10536;
	and.b32  	%r5966, %r11370, 31;
	and.b32  	%r11371, %r11370, 224;
	add.s32 	%r11372, %r11371, -128;
	shr.u32 	%r11373, %r11372, 5;
	mul.wide.u32 	%rd6080, %r11373, 4;
	sub.s64 	%rd3304, %rd3, %rd6080;
	ld.local.u32 	%r21610, [%rd3304+24];
	ld.local.u32 	%r21611, [%rd3304+20];
	setp.eq.s32 	%p1917, %r5966, 0;
	@%p1917 bra 	$L__BB0_3968;
	shf.l.wrap.b32 	%r21610, %r21611, %r21610, %r5966;
	ld.local.u32 	%r11374, [%rd3304+16];
	shf.l.wrap.b32 	%r21611, %r11374, %r21611, %r5966;
$L__BB0_3968:
	shr.u32 	%r11375, %r21610, 30;
	shf.l.wrap.b32 	%r11376, %r21611, %r21610, 2;
	shl.b32 	%r11377, %r21611, 2;
	shr.u32 	%r11378, %r11376, 31;
	add.s32 	%r11379, %r11378, %r11375;
	neg.s32 	%r11380, %r11379;
	setp.lt.s32 	%p1918, %r5962, 0;
	selp.b32 	%r21612, %r11380, %r11379, %p1918;
	xor.b32  	%r11381, %r11376, %r5962;
	shr.s32 	%r11382, %r11376, 31;
	xor.b32  	%r11383, %r11382, %r11376;
	xor.b32  	%r11384, %r11382, %r11377;
	cvt.u64.u32 	%rd6081, %r11383;
	shl.b64 	%rd6082, %rd6081, 32;
	cvt.u64.u32 	%rd6083, %r11384;
	or.b64  	%rd6084, %rd6082, %rd6083;
	cvt.rn.f64.s64 	%fd738, %rd6084;
	mul.f64 	%fd739, %fd738, 0d3BF921FB54442D19;
	cvt.rn.f32.f64 	%f6411, %fd739;
	neg.f32 	%f6412, %f6411;
	setp.lt.s32 	%p1919, %r11381, 0;
	selp.f32 	%f11923, %f6412, %f6411, %p1919;
	bra.uni 	$L__BB0_3970;
$L__BB0_3969:
	mov.f32 	%f6413, 0f00000000;
	mul.rn.f32 	%f11923, %f1906, %f6413;
	mov.b32 	%r21612, 0;
$L__BB0_3970:
	ld.param.u64 	%rd9041, [_Z13Radix16KernelP6__halfS0_S0_S0_S0_S0_iii_param_1];
	ld.param.u64 	%rd9031, [_Z13Radix16KernelP6__halfS0_S0_S0_S0_S0_iii_param_0];
	mul.rn.f32 	%f6415, %f11923, %f11923;
	and.b32  	%r11386, %r21612, 1;
	setp.eq.b32 	%p1920, %r11386, 1;
	selp.f32 	%f6416, 0f3F800000, %f11923, %p1920;
	fma.rn.f32 	%f6417, %f6415, %f6416, 0f00000000;
	fma.rn.f32 	%f6418, %f6415, 0f37CBAC00, 0fBAB607ED;
	selp.f32 	%f6419, %f6418, 0fB94D4153, %p1920;
	selp.f32 	%f6420, 0f3D2AAABB, 0f3C0885E4, %p1920;
	fma.rn.f32 	%f6421, %f6419, %f6415, %f6420;
	selp.f32 	%f6422, 0fBEFFFFFF, 0fBE2AAAA8, %p1920;
	fma.rn.f32 	%f6423, %f6421, %f6415, %f6422;
	fma.rn.f32 	%f6424, %f6423, %f6417, %f6416;
	and.b32  	%r11387, %r21612, 2;
	setp.eq.s32 	%p1921, %r11387, 0;
	mov.f32 	%f6425, 0f00000000;
	sub.f32 	%f6426, %f6425, %f6424;
	selp.f32 	%f6427, %f6424, %f6426, %p1921;
	neg.f32 	%f6414, %f6427;
	// begin inline asm
	{  cvt.rn.f16.f32 %rs2532, %f6414;}

	// end inline asm
	cvta.to.global.u64 	%rd6085, %rd9031;
	add.s64 	%rd6087, %rd6085, %rd3448;
	add.s64 	%rd6088, %rd6087, %rd1622;
	add.s64 	%rd6089, %rd6088, %rd1622;
	add.s64 	%rd6090, %rd6089, %rd1622;
	add.s64 	%rd6091, %rd6090, %rd1622;
	add.s64 	%rd6092, %rd6091, %rd1622;
	add.s64 	%rd6093, %rd6092, %rd1622;
	add.s64 	%rd6094, %rd6093, %rd1622;
	ld.global.u16 	%rs2540, [%rd6094+224];
	cvta.to.global.u64 	%rd6095, %rd9041;
	add.s64 	%rd6096, %rd6095, %rd3448;
	add.s64 	%rd6097, %rd6096, %rd1622;
	add.s64 	%rd6098, %rd6097, %rd1622;
	add.s64 	%rd6099, %rd6098, %rd1622;
	add.s64 	%rd6100, %rd6099, %rd1622;
	add.s64 	%rd6101, %rd6100, %rd1622;
	add.s64 	%rd6102, %rd6101, %rd1622;
	add.s64 	%rd6103, %rd6102, %rd1622;
	ld.global.u16 	%rs2534, [%rd6103+224];
	// begin inline asm
	{mul.f16 %rs2533,%rs2534,%rs2532;
}
	// end inline asm
	// begin inline asm
	{mul.f16 %rs2536,%rs269,%rs2533;
}
	// end inline asm
	// begin inline asm
	{fma.rn.f16 %rs2539,%rs2540,%rs2531,%rs2536;
}
	// end inline asm
	st.shared.u16 	[%r2761+3808], %rs2539;
	// begin inline asm
	{mul.f16 %rs2543,%rs2534,%rs2531;
}
	// end inline asm
	// begin inline asm
	{fma.rn.f16 %rs2546,%rs2540,%rs2532,%rs2543;
}
	// end inline asm
	st.shared.u16 	[%r2761+12000], %rs2546;
	mul.f64 	%fd740, %fd10, 0d404921FB54442D18;
	div.rn.f64 	%fd741, %fd740, %fd2;
	cvt.rn.f32.f64 	%f1915, %fd741;
	mul.f32 	%f6428, %f1915, 0f3F22F983;
	cvt.rni.s32.f32 	%r21620, %f6428;
	cvt.rn.f32.s32 	%f6429, %r21620;
	fma.rn.f32 	%f6430, %f6429, 0fBFC90FDA, %f1915;
	fma.rn.f32 	%f6431, %f6429, 0fB3A22168, %f6430;
	fma.rn.f32 	%f11925, %f6429, 0fA7C234C5, %f6431;
	abs.f32 	%f1917, %f1915;
	setp.ltu.f32 	%p1922, %f1917, 0f47CE4780;
	mov.u32 	%r21616, %r21620;
	mov.f32 	%f11924, %f11925;
	@%p1922 bra 	$L__BB0_3978;
	setp.eq.f32 	%p1923, %f1917, 0f7F800000;
	@%p1923 bra 	$L__BB0_3977;
	mov.b32 	%r5976, %f1915;
	shl.b32 	%r11389, %r5976, 8;
	or.b32  	%r5977, %r11389, -2147483648;
	mov.b64 	%rd10539, 0;
	mov.b32 	%r21613, 0;
	mov.u64 	%rd10537, __cudart_i2opi_f;
	mov.u64 	%rd10538, %rd4;
$L__BB0_3973:
	.pragma "nounroll";
	ld.global.nc.u32 	%r11390, [%rd10537];
	mad.wide.u32 	%rd6106, %r11390, %r5977, %rd10539;
	shr.u64 	%rd10539, %rd6106, 32;
	st.local.u32 	[%rd10538], %rd6106;
	add.s32 	%r21613, %r21613, 1;
	add.s64 	%rd10538, %rd10538, 4;
	add.s64 	%rd10537, %rd10537, 4;
	setp.ne.s32 	%p1924, %r21613, 6;
	@%p1924 bra 	$L__BB0_3973;
	shr.u32 	%r11391, %r5976, 23;
	st.local.u32 	[%rd4+24], %rd10539;
	and.b32  	%r5980, %r11391, 31;
	and.b32  	%r11392, %r11391, 224;
	add.s32 	%r11393, %r11392, -128;
	shr.u32 	%r11394, %r11393, 5;
	mul.wide.u32 	%rd6107, %r11394, 4;
	sub.s64 	%rd3311, %rd4, %rd6107;
	ld.local.u32 	%r21614, [%rd3311+24];
	ld.local.u32 	%r21615, [%rd3311+20];
	setp.eq.s32 	%p1925, %r5980, 0;
	@%p1925 bra 	$L__BB0_3976;
	shf.l.wrap.b32 	%r21614, %r21615, %r21614, %r5980;
	ld.local.u32 	%r11395, [%rd3311+16];
	shf.l.wrap.b32 	%r21615, %r11395, %r21615, %r5980;
$L__BB0_3976:
	shr.u32 	%r11396, %r21614, 30;
	shf.l.wrap.b32 	%r11397, %r21615, %r21614, 2;
	shl.b32 	%r11398, %r21615, 2;
	shr.u32 	%r11399, %r11397, 31;
	add.s32 	%r11400, %r11399, %r11396;
	neg.s32 	%r11401, %r11400;
	setp.lt.s32 	%p1926, %r5976, 0;
	selp.b32 	%r21616, %r11401, %r11400, %p1926;
	xor.b32  	%r11402, %r11397, %r5976;
	shr.s32 	%r11403, %r11397, 31;
	xor.b32  	%r11404, %r11403, %r11397;
	xor.b32  	%r11405, %r11403, %r11398;
	cvt.u64.u32 	%rd6108, %r11404;
	shl.b64 	%rd6109, %rd6108, 32;
	cvt.u64.u32 	%rd6110, %r11405;
	or.b64  	%rd6111, %rd6109, %rd6110;
	cvt.rn.f64.s64 	%fd742, %rd6111;
	mul.f64 	%fd743, %fd742, 0d3BF921FB54442D19;
	cvt.rn.f32.f64 	%f6432, %fd743;
	neg.f32 	%f6433, %f6432;
	setp.lt.s32 	%p1927, %r11402, 0;
	selp.f32 	%f11924, %f6433, %f6432, %p1927;
	bra.uni 	$L__BB0_3978;
$L__BB0_3977:
	mov.f32 	%f6434, 0f00000000;
	mul.rn.f32 	%f11924, %f1915, %f6434;
	mov.b32 	%r21616, 0;
$L__BB0_3978:
	setp.ltu.f32 	%p1928, %f1917, 0f47CE4780;
	add.s32 	%r11407, %r21616, 1;
	mul.rn.f32 	%f6436, %f11924, %f11924;
	and.b32  	%r11408, %r21616, 1;
	setp.eq.b32 	%p1929, %r11408, 1;
	selp.f32 	%f6437, %f11924, 0f3F800000, %p1929;
	fma.rn.f32 	%f6438, %f6436, %f6437, 0f00000000;
	fma.rn.f32 	%f6439, %f6436, 0f37CBAC00, 0fBAB607ED;
	selp.f32 	%f6440, 0fB94D4153, %f6439, %p1929;
	selp.f32 	%f6441, 0f3C0885E4, 0f3D2AAABB, %p1929;
	fma.rn.f32 	%f6442, %f6440, %f6436, %f6441;
	selp.f32 	%f6443, 0fBE2AAAA8, 0fBEFFFFFF, %p1929;
	fma.rn.f32 	%f6444, %f6442, %f6436, %f6443;
	fma.rn.f32 	%f6445, %f6444, %f6438, %f6437;
	and.b32  	%r11409, %r11407, 2;
	setp.eq.s32 	%p1930, %r11409, 0;
	mov.f32 	%f6446, 0f00000000;
	sub.f32 	%f6447, %f6446, %f6445;
	selp.f32 	%f6435, %f6445, %f6447, %p1930;
	// begin inline asm
	{  cvt.rn.f16.f32 %rs2550, %f6435;}

	// end inline asm
	@%p1928 bra 	$L__BB0_3986;
	setp.eq.f32 	%p1931, %f1917, 0f7F800000;
	@%p1931 bra 	$L__BB0_3985;
	mov.b32 	%r5989, %f1915;
	shl.b32 	%r11411, %r5989, 8;
	or.b32  	%r5990, %r11411, -2147483648;
	mov.b64 	%rd10542, 0;
	mov.b32 	%r21617, 0;
	mov.u64 	%rd10540, __cudart_i2opi_f;
	mov.u64 	%rd10541, %rd3;
$L__BB0_3981:
	.pragma "nounroll";
	ld.global.nc.u32 	%r11412, [%rd10540];
	mad.wide.u32 	%rd6114, %r11412, %r5990, %rd10542;
	shr.u64 	%rd10542, %rd6114, 32;
	st.local.u32 	[%rd10541], %rd6114;
	add.s32 	%r21617, %r21617, 1;
	add.s64 	%rd10541, %rd10541, 4;
	add.s64 	%rd10540, %rd10540, 4;
	setp.ne.s32 	%p1932, %r21617, 6;
	@%p1932 bra 	$L__BB0_3981;
	shr.u32 	%r11413, %r5989, 23;
	st.local.u32 	[%rd3+24], %rd10542;
	and.b32  	%r5993, %r11413, 31;
	and.b32  	%r11414, %r11413, 224;
	add.s32 	%r11415, %r11414, -128;
	shr.u32 	%r11416, %r11415, 5;
	mul.wide.u32 	%rd6115, %r11416, 4;
	sub.s64 	%rd3318, %rd3, %rd6115;
	ld.local.u32 	%r21618, [%rd3318+24];
	ld.local.u32 	%r21619, [%rd3318+20];
	setp.eq.s32 	%p1933, %r5993, 0;
	@%p1933 bra 	$L__BB0_3984;
	shf.l.wrap.b32 	%r21618, %r21619, %r21618, %r5993;
	ld.local.u32 	%r11417, [%rd3318+16];
	shf.l.wrap.b32 	%r21619, %r11417, %r21619, %r5993;
$L__BB0_3984:
	shr.u32 	%r11418, %r21618, 30;
	shf.l.wrap.b32 	%r11419, %r21619, %r21618, 2;
	shl.b32 	%r11420, %r21619, 2;
	shr.u32 	%r11421, %r11419, 31;
	add.s32 	%r11422, %r11421, %r11418;
	neg.s32 	%r11423, %r11422;
	setp.lt.s32 	%p1934, %r5989, 0;
	selp.b32 	%r21620, %r11423, %r11422, %p1934;
	xor.b32  	%r11424, %r11419, %r5989;
	shr.s32 	%r11425, %r11419, 31;
	xor.b32  	%r11426, %r11425, %r11419;
	xor.b32  	%r11427, %r11425, %r11420;
	cvt.u64.u32 	%rd6116, %r11426;
	shl.b64 	%rd6117, %rd6116, 32;
	cvt.u64.u32 	%rd6118, %r11427;
	or.b64  	%rd6119, %rd6117, %rd6118;
	cvt.rn.f64.s64 	%fd744, %rd6119;
	mul.f64 	%fd745, %fd744, 0d3BF921FB54442D19;
	cvt.rn.f32.f64 	%f6448, %fd745;
	neg.f32 	%f6449, %f6448;
	setp.lt.s32 	%p1935, %r11424, 0;
	selp.f32 	%f11925, %f6449, %f6448, %p1935;
	bra.uni 	$L__BB0_3986;
$L__BB0_3985:
	mov.f32 	%f6450, 0f00000000;
	mul.rn.f32 	%f11925, %f1915, %f6450;
	mov.b32 	%r21620, 0;
$L__BB0_3986:
	ld.param.u64 	%rd9042, [_Z13Radix16KernelP6__halfS0_S0_S0_S0_S0_iii_param_1];
	ld.param.u64 	%rd9032, [_Z13Radix16KernelP6__halfS0_S0_S0_S0_S0_iii_param_0];
	mul.rn.f32 	%f6452, %f11925, %f11925;
	and.b32  	%r11429, %r21620, 1;
	setp.eq.b32 	%p1936, %r11429, 1;
	selp.f32 	%f6453, 0f3F800000, %f11925, %p1936;
	fma.rn.f32 	%f6454, %f6452, %f6453, 0f00000000;
	fma.rn.f32 	%f6455, %f6452, 0f37CBAC00, 0fBAB607ED;
	selp.f32 	%f6456, %f6455, 0fB94D4153, %p1936;
	selp.f32 	%f6457, 0f3D2AAABB, 0f3C0885E4, %p1936;
	fma.rn.f32 	%f6458, %f6456, %f6452, %f6457;
	selp.f32 	%f6459, 0fBEFFFFFF, 0fBE2AAAA8, %p1936;
	fma.rn.f32 	%f6460, %f6458, %f6452, %f6459;
	fma.rn.f32 	%f6461, %f6460, %f6454, %f6453;
	and.b32  	%r11430, %r21620, 2;
	setp.eq.s32 	%p1937, %r11430, 0;
	mov.f32 	%f6462, 0f00000000;
	sub.f32 	%f6463, %f6462, %f6461;
	selp.f32 	%f6464, %f6461, %f6463, %p1937;
	neg.f32 	%f6451, %f6464;
	// begin inline asm
	{  cvt.rn.f16.f32 %rs2551, %f6451;}

	// end inline asm
	cvta.to.global.u64 	%rd6120, %rd9032;
	add.s64 	%rd6122, %rd6120, %rd3448;
	add.s64 	%rd6123, %rd6122, %rd1622;
	add.s64 	%rd6124, %rd6123, %rd1622;
	add.s64 	%rd6125, %rd6124, %rd1622;
	add.s64 	%rd6126, %rd6125, %rd1622;
	add.s64 	%rd6127, %rd6126, %rd1622;
	add.s64 	%rd6128, %rd6127, %rd1622;
	add.s64 	%rd6129, %rd6128, %rd1622;
	add.s64 	%rd6130, %rd6129, %rd1622;
	ld.global.u16 	%rs2559, [%rd6130+224];
	cvta.to.global.u64 	%rd6131, %rd9042;
	add.s64 	%rd6132, %rd6131, %rd3448;
	add.s64 	%rd6133, %rd6132, %rd1622;
	add.s64 	%rd6134, %rd6133, %rd1622;
	add.s64 	%rd6135, %rd6134, %rd1622;
	add.s64 	%rd6136, %rd6135, %rd1622;
	add.s64 	%rd6137, %rd6136, %rd1622;
	add.s64 	%rd6138, %rd6137, %rd1622;
	add.s64 	%rd6139, %rd6138, %rd1622;
	add.s64 	%rd6140, %rd6139, %rd1622;
	ld.global.u16 	%rs2553, [%rd6140+224];
	// begin inline asm
	{mul.f16 %rs2552,%rs2553,%rs2551;
}
	// end inline asm
	// begin inline asm
	{mul.f16 %rs2555,%rs269,%rs2552;
}
	// end inline asm
	// begin inline asm
	{fma.rn.f16 %rs2558,%rs2559,%rs2550,%rs2555;
}
	// end inline asm
	st.shared.u16 	[%r2761+3840], %rs2558;
	// begin inline asm
	{mul.f16 %rs2562,%rs2553,%rs2550;
}
	// end inline asm
	// begin inline asm
	{fma.rn.f16 %rs2565,%rs2559,%rs2551,%rs2562;
}
	// end inline asm
	st.shared.u16 	[%r2761+12032], %rs2565;
	mul.f64 	%fd746, %fd10, 0d404C463ABECCB2BB;
	div.rn.f64 	%fd747, %fd746, %fd2;
	cvt.rn.f32.f64 	%f1924, %fd747;
	mul.f32 	%f6465, %f1924, 0f3F22F983;
	cvt.rni.s32.f32 	%r21628, %f6465;
	cvt.rn.f32.s32 	%f6466, %r21628;
	fma.rn.f32 	%f6467, %f6466, 0fBFC90FDA, %f1924;
	fma.rn.f32 	%f6468, %f6466, 0fB3A22168, %f6467;
	fma.rn.f32 	%f11927, %f6466, 0fA7C234C5, %f6468;
	abs.f32 	%f1926, %f1924;
	setp.ltu.f32 	%p1938, %f1926, 0f47CE4780;
	mov.u32 	%r21624, %r21628;
	mov.f32 	%f11926, %f11927;
	@%p1938 bra 	$L__BB0_3994;
	setp.eq.f32 	%p1939, %f1926, 0f7F800000;
	@%p1939 bra 	$L__BB0_3993;
	mov.b32 	%r6003, %f1924;
	shl.b32 	%r11432, %r6003, 8;
	or.b32  	%r6004, %r11432, -2147483648;
	mov.b64 	%rd10545, 0;
	mov.b32 	%r21621, 0;
	mov.u64 	%rd10543, __cudart_i2opi_f;
	mov.u64 	%rd10544, %rd4;
$L__BB0_3989:
	.pragma "nounroll";
	ld.global.nc.u32 	%r11433, [%rd10543];
	mad.wide.u32 	%rd6143, %r11433, %r6004, %rd10545;
	shr.u64 	%rd10545, %rd6143, 32;
	st.local.u32 	[%rd10544], %rd6143;
	add.s32 	%r21621, %r21621, 1;
	add.s64 	%rd10544, %rd10544, 4;
	add.s64 	%rd10543, %rd10543, 4;
	setp.ne.s32 	%p1940, %r21621, 6;
	@%p1940 bra 	$L__BB0_3989;
	shr.u32 	%r11434, %r6003, 23;
	st.local.u32 	[%rd4+24], %rd10545;
	and.b32  	%r6007, %r11434, 31;
	and.b32  	%r11435, %r11434, 224;
	add.s32 	%r11436, %r11435, -128;
	shr.u32 	%r11437, %r11436, 5;
	mul.wide.u32 	%rd6144, %r11437, 4;
	sub.s64 	%rd3325, %rd4, %rd6144;
	ld.local.u32 	%r21622, [%rd3325+24];
	ld.local.u32 	%r21623, [%rd3325+20];
	setp.eq.s32 	%p1941, %r6007, 0;
	@%p1941 bra 	$L__BB0_3992;
	shf.l.wrap.b32 	%r21622, %r21623, %r21622, %r6007;
	ld.local.u32 	%r11438, [%rd3325+16];
	shf.l.wrap.b32 	%r21623, %r11438, %r21623, %r6007;
$L__BB0_3992:
	shr.u32 	%r11439, %r21622, 30;
	shf.l.wrap.b32 	%r11440, %r21623, %r21622, 2;
	shl.b32 	%r11441, %r21623, 2;
	shr.u32 	%r11442, %r11440, 31;
	add.s32 	%r11443, %r11442, %r11439;
	neg.s32 	%r11444, %r11443;
	setp.lt.s32 	%p1942, %r6003, 0;
	selp.b32 	%r21624, %r11444, %r11443, %p1942;
	xor.b32  	%r11445, %r11440, %r6003;
	shr.s32 	%r11446, %r11440, 31;
	xor.b32  	%r11447, %r11446, %r11440;
	xor.b32  	%r11448, %r11446, %r11441;
	cvt.u64.u32 	%rd6145, %r11447;
	shl.b64 	%rd6146, %rd6145, 32;
	cvt.u64.u32 	%rd6147, %r11448;
	or.b64  	%rd6148, %rd6146, %rd6147;
	cvt.rn.f64.s64 	%fd748, %rd6148;
	mul.f64 	%fd749, %fd748, 0d3BF921FB54442D19;
	cvt.rn.f32.f64 	%f6469, %fd749;
	neg.f32 	%f6470, %f6469;
	setp.lt.s32 	%p1943, %r11445, 0;
	selp.f32 	%f11926, %f6470, %f6469, %p1943;
	bra.uni 	$L__BB0_3994;
$L__BB0_3993:
	mov.f32 	%f6471, 0f00000000;
	mul.rn.f32 	%f11926, %f1924, %f6471;
	mov.b32 	%r21624, 0;
$L__BB0_3994:
	setp.ltu.f32 	%p1944, %f1926, 0f47CE4780;
	add.s32 	%r11450, %r21624, 1;
	mul.rn.f32 	%f6473, %f11926, %f11926;
	and.b32  	%r11451, %r21624, 1;
	setp.eq.b32 	%p1945, %r11451, 1;
	selp.f32 	%f6474, %f11926, 0f3F800000, %p1945;
	fma.rn.f32 	%f6475, %f6473, %f6474, 0f00000000;
	fma.rn.f32 	%f6476, %f6473, 0f37CBAC00, 0fBAB607ED;
	selp.f32 	%f6477, 0fB94D4153, %f6476, %p1945;
	selp.f32 	%f6478, 0f3C0885E4, 0f3D2AAABB, %p1945;
	fma.rn.f32 	%f6479, %f6477, %f6473, %f6478;
	selp.f32 	%f6480, 0fBE2AAAA8, 0fBEFFFFFF, %p1945;
	fma.rn.f32 	%f6481, %f6479, %f6473, %f6480;
	fma.rn.f32 	%f6482, %f6481, %f6475, %f6474;
	and.b32  	%r11452, %r11450, 2;
	setp.eq.s32 	%p1946, %r11452, 0;
	mov.f32 	%f6483, 0f00000000;
	sub.f32 	%f6484, %f6483, %f6482;
	selp.f32 	%f6472, %f6482, %f6484, %p1946;
	// begin inline asm
	{  cvt.rn.f16.f32 %rs2569, %f6472;}

	// end inline asm
	@%p1944 bra 	$L__BB0_4002;
	setp.eq.f32 	%p1947, %f1926, 0f7F800000;
	@%p1947 bra 	$L__BB0_4001;
	mov.b32 	%r6016, %f1924;
	shl.b32 	%r11454, %r6016, 8;
	or.b32  	%r6017, %r11454, -2147483648;
	mov.b64 	%rd10548, 0;
	mov.b32 	%r21625, 0;
	mov.u64 	%rd10546, __cudart_i2opi_f;
	mov.u64 	%rd10547, %rd3;
$L__BB0_3997:
	.pragma "nounroll";
	ld.global.nc.u32 	%r11455, [%rd10546];
	mad.wide.u32 	%rd6151, %r11455, %r6017, %rd10548;
	shr.u64 	%rd10548, %rd6151, 32;
	st.local.u32 	[%rd10547], %rd6151;
	add.s32 	%r21625, %r21625, 1;
	add.s64 	%rd10547, %rd10547, 4;
	add.s64 	%rd10546, %rd10546, 4;
	setp.ne.s32 	%p1948, %r21625, 6;
	@%p1948 bra 	$L__BB0_3997;
	shr.u32 	%r11456, %r6016, 23;
	st.local.u32 	[%rd3+24], %rd10548;
	and.b32  	%r6020, %r11456, 31;
	and.b32  	%r11457, %r11456, 224;
	add.s32 	%r11458, %r11457, -128;
	shr.u32 	%r11459, %r11458, 5;
	mul.wide.u32 	%rd6152, %r11459, 4;
	sub.s64 	%rd3332, %rd3, %rd6152;
	ld.local.u32 	%r21626, [%rd3332+24];
	ld.local.u32 	%r21627, [%rd3332+20];
	setp.eq.s32 	%p1949, %r6020, 0;
	@%p1949 bra 	$L__BB0_4000;
	shf.l.wrap.b32 	%r21626, %r21627, %r21626, %r6020;
	ld.local.u32 	%r11460, [%rd3332+16];
	shf.l.wrap.b32 	%r21627, %r11460, %r21627, %r6020;
$L__BB0_4000:
	shr.u32 	%r11461, %r21626, 30;
	shf.l.wrap.b32 	%r11462, %r21627, %r21626, 2;
	shl.b32 	%r11463, %r21627, 2;
	shr.u32 	%r11464, %r11462, 31;
	add.s32 	%r11465, %r11464, %r11461;
	neg.s32 	%r11466, %r11465;
	setp.lt.s32 	%p1950, %r6016, 0;
	selp.b32 	%r21628, %r11466, %r11465, %p1950;
	xor.b32  	%r11467, %r11462, %r6016;
	shr.s32 	%r11468, %r11462, 31;
	xor.b32  	%r11469, %r11468, %r11462;
	xor.b32  	%r11470, %r11468, %r11463;
	cvt.u64.u32 	%rd6153, %r11469;
	shl.b64 	%rd6154, %rd6153, 32;
	cvt.u64.u32 	%rd6155, %r11470;
	or.b64  	%rd6156, %rd6154, %rd6155;
	cvt.rn.f64.s64 	%fd750, %rd6156;
	mul.f64 	%fd751, %fd750, 0d3BF921FB54442D19;
	cvt.rn.f32.f64 	%f6485, %fd751;
	neg.f32 	%f6486, %f6485;
	setp.lt.s32 	%p1951, %r11467, 0;
	selp.f32 	%f11927, %f6486, %f6485, %p1951;
	bra.uni 	$L__BB0_4002;
$L__BB0_4001:
	mov.f32 	%f6487, 0f00000000;
	mul.rn.f32 	%f11927, %f1924, %f6487;
	mov.b32 	%r21628, 0;
$L__BB0_4002:
	ld.param.u64 	%rd9043, [_Z13Radix16KernelP6__halfS0_S0_S0_S0_S0_iii_param_1];
	ld.param.u64 	%rd9033, [_Z13Radix16KernelP6__halfS0_S0_S0_S0_S0_iii_param_0];
	mul.rn.f32 	%f6489, %f11927, %f11927;
	and.b32  	%r11472, %r21628, 1;
	setp.eq.b32 	%p1952, %r11472, 1;
	selp.f32 	%f6490, 0f3F800000, %f11927, %p1952;
	fma.rn.f32 	%f6491, %f6489, %f6490, 0f00000000;
	fma.rn.f32 	%f6492, %f6489, 0f37CBAC00, 0fBAB607ED;
	selp.f32 	%f6493, %f6492, 0fB94D4153, %p1952;
	selp.f32 	%f6494, 0f3D2AAABB, 0f3C0885E4, %p1952;
	fma.rn.f32 	%f6495, %f6493, %f6489, %f6494;
	selp.f32 	%f6496, 0fBEFFFFFF, 0fBE2AAAA8, %p1952;
	fma.rn.f32 	%f6497, %f6495, %f6489, %f6496;
	fma.rn.f32 	%f6498, %f6497, %f6491, %f6490;
	and.b32  	%r11473, %r21628, 2;
	setp.eq.s32 	%p1953, %r11473, 0;
	mov.f32 	%f6499, 0f00000000;
	sub.f32 	%f6500, %f6499, %f6498;
	selp.f32 	%f6501, %f6498, %f6500, %p1953;
	neg.f32 	%f6488, %f6501;
	// begin inline asm
	{  cvt.rn.f16.f32 %rs2570, %f6488;}

	// end inline asm
	cvta.to.global.u64 	%rd6157, %rd9033;
	add.s64 	%rd6159, %rd6157, %rd3448;
	add.s64 	%rd6160, %rd6159, %rd1622;
	add.s64 	%rd6161, %rd6160, %rd1622;
	add.s64 	%rd6162, %rd6161, %rd1622;
	add.s64 	%rd6163, %rd6162, %rd1622;
	add.s64 	%rd6164, %rd6163, %rd1622;
	add.s64 	%rd6165, %rd6164, %rd1622;
	add.s64 	%rd6166, %rd6165, %rd1622;
	add.s64 	%rd6167, %rd6166, %rd1622;
	add.s64 	%rd6168, %rd6167, %rd1622;
	ld.global.u16 	%rs2578, [%rd6168+224];
	cvta.to.global.u64 	%rd6169, %rd9043;
	add.s64 	%rd6170, %rd6169, %rd3448;
	add.s64 	%rd6171, %rd6170, %rd1622;
	add.s64 	%rd6172, %rd6171, %rd1622;
	add.s64 	%rd6173, %rd6172, %rd1622;
	add.s64 	%rd6174, %rd6173, %rd1622;
	add.s64 	%rd6175, %rd6174, %rd1622;
	add.s64 	%rd6176, %rd6175, %rd1622;
	add.s64 	%rd6177, %rd6176, %rd1622;
	add.s64 	%rd6178, %rd6177, %rd1622;
	add.s64 	%rd6179, %rd6178, %rd1622;
	ld.global.u16 	%rs2572, [%rd6179+224];
	// begin inline asm
	{mul.f16 %rs2571,%rs2572,%rs2570;
}
	// end inline asm
	// begin inline asm
	{mul.f16 %rs2574,%rs269,%rs2571;
}
	// end inline asm
	// begin inline asm
	{fma.rn.f16 %rs2577,%rs2578,%rs2569,%rs2574;
}
	// end inline asm
	st.shared.u16 	[%r2761+3872], %rs2577;
	// begin inline asm
	{mul.f16 %rs2581,%rs2572,%rs2569;
}
	// end inline asm
	// begin inline asm
	{fma.rn.f16 %rs2584,%rs2578,%rs2570,%rs2581;
}
	// end inline asm
	st.shared.u16 	[%r2761+12064], %rs2584;
	mul.f64 	%fd752, %fd10, 0d404F6A7A2955385E;
	div.rn.f64 	%fd753, %fd752, %fd2;
	cvt.rn.f32.f64 	%f1933, %fd753;
	mul.f32 	%f6502, %f1933, 0f3F22F983;
	cvt.rni.s32.f32 	%r21636, %f6502;
	cvt.rn.f32.s32 	%f6503, %r21636;
	fma.rn.f32 	%f6504, %f6503, 0fBFC90FDA, %f1933;
	fma.rn.f32 	%f6505, %f6503, 0fB3A22168, %f6504;
	fma.rn.f32 	%f11929, %f6503, 0fA7C234C5, %f6505;
	abs.f32 	%f1935, %f1933;
	setp.ltu.f32 	%p1954, %f1935, 0f47CE4780;
	mov.u32 	%r21632, %r21636;
	mov.f32 	%f11928, %f11929;
	@%p1954 bra 	$L__BB0_4010;
	setp.eq.f32 	%p1955, %f1935, 0f7F800000;
	@%p1955 bra 	$L__BB0_4009;
	mov.b32 	%r6030, %f1933;
	shl.b32 	%r11475, %r6030, 8;
	or.b32  	%r6031, %r11475, -2147483648;
	mov.b64 	%rd10551, 0;
	mov.b32 	%r21629, 0;
	mov.u64 	%rd10549, __cudart_i2opi_f;
	mov.u64 	%rd10550, %rd4;
$L__BB0_4005:
	.pragma "nounroll";
	ld.global.nc.u32 	%r11476, [%rd10549];
	mad.wide.u32 	%rd6182, %r11476, %r6031, %rd10551;
	shr.u64 	%rd10551, %rd6182, 32;
	st.local.u32 	[%rd10550], %rd6182;
	add.s32 	%r21629, %r21629, 1;
	add.s64 	%rd10550, %rd10550, 4;
	add.s64 	%rd10549, %rd10549, 4;
	setp.ne.s32 	%p1956, %r21629, 6;
	@%p1956 bra 	$L__BB0_4005;
	shr.u32 	%r11477, %r6030, 23;
	st.local.u32 	[%rd4+24], %rd10551;
	and.b32  	%r6034, %r11477, 31;
	and.b32  	%r11478, %r11477, 224;
	add.s32 	%r11479, %r11478, -128;
	shr.u32 	%r11480, %r11479, 5;
	mul.wide.u32 	%rd6183, %r11480, 4;
	sub.s64 	%rd3339, %rd4, %rd6183;
	ld.local.u32 	%r21630, [%rd3339+24];
	ld.local.u32 	%r21631, [%rd3339+20];
	setp.eq.s32 	%p1957, %r6034, 0;
	@%p1957 bra 	$L__BB0_4008;
	shf.l.wrap.b32 	%r21630, %r21631, %r21630, %r6034;
	ld.local.u32 	%r11481, [%rd3339+16];
	shf.l.wrap.b32 	%r21631, %r11481, %r21631, %r6034;
$L__BB0_4008:
	shr.u32 	%r11482, %r21630, 30;
	shf.l.wrap.b32 	%r11483, %r21631, %r21630, 2;
	shl.b32 	%r11484, %r21631, 2;
	shr.u32 	%r11485, %r11483, 31;
	add.s32 	%r11486, %r11485, %r11482;
	neg.s32 	%r11487, %r11486;
	setp.lt.s32 	%p1958, %r6030, 0;
	selp.b32 	%r21632, %r11487, %r11486, %p1958;
	xor.b32  	%r11488, %r11483, %r6030;
	shr.s32 	%r11489, %r11483, 31;
	xor.b32  	%r11490, %r11489, %r11483;
	xor.b32  	%r11491, %r11489, %r11484;
	cvt.u64.u32 	%rd6184, %r11490;
	shl.b64 	%rd6185, %rd6184, 32;
	cvt.u64.u32 	%rd6186, %r11491;
	or.b64  	%rd6187, %rd6185, %rd6186;
	cvt.rn.f64.s64 	%fd754, %rd6187;
	mul.f64 	%fd755, %fd754, 0d3BF921FB54442D19;
	cvt.rn.f32.f64 	%f6506, %fd755;
	neg.f32 	%f6507, %f6506;
	setp.lt.s32 	%p1959, %r11488, 0;
	selp.f32 	%f11928, %f6507, %f6506, %p1959;
	bra.uni 	$L__BB0_4010;
$L__BB0_4009:
	mov.f32 	%f6508, 0f00000000;
	mul.rn.f32 	%f11928, %f1933, %f6508;
	mov.b32 	%r21632, 0;
$L__BB0_4010:
	setp.ltu.f32 	%p1960, %f1935, 0f47CE4780;
	add.s32 	%r11493, %r21632, 1;
	mul.rn.f32 	%f6510, %f11928, %f11928;
	and.b32  	%r11494, %r21632, 1;
	setp.eq.b32 	%p1961, %r11494, 1;
	selp.f32 	%f6511, %f11928, 0f3F800000, %p1961;
	fma.rn.f32 	%f6512, %f6510, %f6511, 0f00000000;
	fma.rn.f32 	%f6513, %f6510, 0f37CBAC00, 0fBAB607ED;
	selp.f32 	%f6514, 0fB94D4153, %f6513, %p1961;
	selp.f32 	%f6515, 0f3C0885E4, 0f3D2AAABB, %p1961;
	fma.rn.f32 	%f6516, %f6514, %f6510, %f6515;
	selp.f32 	%f6517, 0fBE2AAAA8, 0fBEFFFFFF, %p1961;
	fma.rn.f32 	%f6518, %f6516, %f6510, %f6517;
	fma.rn.f32 	%f6519, %f6518, %f6512, %f6511;
	and.b32  	%r11495, %r11493, 2;
	setp.eq.s32 	%p1962, %r11495, 0;
	mov.f32 	%f6520, 0f00000000;
	sub.f32 	%f6521, %f6520, %f6519;
	selp.f32 	%f6509, %f6519, %f6521, %p1962;
	// begin inline asm
	{  cvt.rn.f16.f32 %rs2588, %f6509;}

	// end inline asm
	@%p1960 bra 	$L__BB0_4018;
	setp.eq.f32 	%p1963, %f1935, 0f7F800000;
	@%p1963 bra 	$L__BB0_4017;
	mov.b32 	%r6043, %f1933;
	shl.b32 	%r11497, %r6043, 8;
	or.b32  	%r6044, %r11497, -2147483648;
	mov.b64 	%rd10554, 0;
	mov.b32 	%r21633, 0;
	mov.u64 	%rd10552, __cudart_i2opi_f;
	mov.u64 	%rd10553, %rd3;
$L__BB0_4013:
	.pragma "nounroll";
	ld.global.nc.u32 	%r11498, [%rd10552];
	mad.wide.u32 	%rd6190, %r11498, %r6044, %rd10554;
	shr.u64 	%rd10554, %rd6190, 32;
	st.local.u32 	[%rd10553], %rd6190;
	add.s32 	%r21633, %r21633, 1;
	add.s64 	%rd10553, %rd10553, 4;
	add.s64 	%rd10552, %rd10552, 4;
	setp.ne.s32 	%p1964, %r21633, 6;
	@%p1964 bra 	$L__BB0_4013;
	shr.u32 	%r11499, %r6043, 23;
	st.local.u32 	[%rd3+24], %rd10554;
	and.b32  	%r6047, %r11499, 31;
	and.b32  	%r11500, %r11499, 224;
	add.s32 	%r11501, %r11500, -128;
	shr.u32 	%r11502, %r11501, 5;
	mul.wide.u32 	%rd6191, %r11502, 4;
	sub.s64 	%rd3346, %rd3, %rd6191;
	ld.local.u32 	%r21634, [%rd3346+24];
	ld.local.u32 	%r21635, [%rd3346+20];
	setp.eq.s32 	%p1965, %r6047, 0;
	@%p1965 bra 	$L__BB0_4016;
	shf.l.wrap.b32 	%r21634, %r21635, %r21634, %r6047;
	ld.local.u32 	%r11503, [%rd3346+16];
	shf.l.wrap.b32 	%r21635, %r11503, %r21635, %r6047;
$L__BB0_4016:
	shr.u32 	%r11504, %r21634, 30;
	shf.l.wrap.b32 	%r11505, %r21635, %r21634, 2;
	shl.b32 	%r11506, %r21635, 2;
	shr.u32 	%r11507, %r11505, 31;
	add.s32 	%r11508, %r11507, %r11504;
	neg.s32 	%r11509, %r11508;
	setp.lt.s32 	%p1966, %r6043, 0;
	selp.b32 	%r21636, %r11509, %r11508, %p1966;
	xor.b32  	%r11510, %r11505, %r6043;
	shr.s32 	%r11511, %r11505, 31;
	xor.b32  	%r11512, %r11511, %r11505;
	xor.b32  	%r11513, %r11511, %r11506;
	cvt.u64.u32 	%rd6192, %r11512;
	shl.b64 	%rd6193, %rd6192, 32;
	cvt.u64.u32 	%rd6194, %r11513;
	or.b64  	%rd6195, %rd6193, %rd6194;
	cvt.rn.f64.s64 	%fd756, %rd6195;
	mul.f64 	%fd757, %fd756, 0d3BF921FB54442D19;
	cvt.rn.f32.f64 	%f6522, %fd757;
	neg.f32 	%f6523, %f6522;
	setp.lt.s32 	%p1967, %r11510, 0;
	selp.f32 	%f11929, %f6523, %f6522, %p1967;
	bra.uni 	$L__BB0_4018;
$L__BB0_4017:
	mov.f32 	%f6524, 0f00000000;
	mul.rn.f32 	%f11929, %f1933, %f6524;
	mov.b32 	%r21636, 0;
$L__BB0_4018:
	ld.param.u64 	%rd9044, [_Z13Radix16KernelP6__halfS0_S0_S0_S0_S0_iii_param_1];
	ld.param.u64 	%rd9034, [_Z13Radix16KernelP6__halfS0_S0_S0_S0_S0_iii_param_0];
	mul.rn.f32 	%f6526, %f11929, %f11929;
	and.b32  	%r11515, %r21636, 1;
	setp.eq.b32 	%p1968, %r11515, 1;
	selp.f32 	%f6527, 0f3F800000, %f11929, %p1968;
	fma.rn.f32 	%f6528, %f6526, %f6527, 0f00000000;
	fma.rn.f32 	%f6529, %f6526, 0f37CBAC00, 0fBAB607ED;
	selp.f32 	%f6530, %f6529, 0fB94D4153, %p1968;
	selp.f32 	%f6531, 0f3D2AAABB, 0f3C0885E4, %p1968;
	fma.rn.f32 	%f6532, %f6530, %f6526, %f6531;
	selp.f32 	%f6533, 0fBEFFFFFF, 0fBE2AAAA8, %p1968;
	fma.rn.f32 	%f6534, %f6532, %f6526, %f6533;
	fma.rn.f32 	%f6535, %f6534, %f6528, %f6527;
	and.b32  	%r11516, %r21636, 2;
	setp.eq.s32 	%p1969, %r11516, 0;
	mov.f32 	%f6536, 0f00000000;
	sub.f32 	%f6537, %f6536, %f6535;
	selp.f32 	%f6538, %f6535, %f6537, %p1969;
	neg.f32 	%f6525, %f6538;
	// begin inline asm
	{  cvt.rn.f16.f32 %rs2589, %f6525;}

	// end inline asm
	cvta.to.global.u64 	%rd6196, %rd9034;
	add.s64 	%rd6198, %rd6196, %rd3448;
	add.s64 	%rd6199, %rd6198, %rd1622;
	add.s64 	%rd6200, %rd6199, %rd1622;
	add.s64 	%rd6201, %rd6200, %rd1622;
	add.s64 	%rd6202, %rd6201, %rd1622;
	add.s64 	%rd6203, %rd6202, %rd1622;
	add.s64 	%rd6204, %rd6203, %rd1622;
	add.s64 	%rd6205, %rd6204, %rd1622;
	add.s64 	%rd6206, %rd6205, %rd1622;
	add.s64 	%rd6207, %rd6206, %rd1622;
	add.s64 	%rd6208, %rd6207, %rd1622;
	ld.global.u16 	%rs2597, [%rd6208+224];
	cvta.to.global.u64 	%rd6209, %rd9044;
	add.s64 	%rd6210, %rd6209, %rd3448;
	add.s64 	%rd6211, %rd6210, %rd1622;
	add.s64 	%rd6212, %rd6211, %rd1622;
	add.s64 	%rd6213, %rd6212, %rd1622;
	add.s64 	%rd6214, %rd6213, %rd1622;
	add.s64 	%rd6215, %rd6214, %rd1622;
	add.s64 	%rd6216, %rd6215, %rd1622;
	add.s64 	%rd6217, %rd6216, %rd1622;
	add.s64 	%rd6218, %rd6217, %rd1622;
	add.s64 	%rd6219, %rd6218, %rd1622;
	add.s64 	%rd6220, %rd6219, %rd1622;
	ld.global.u16 	%rs2591, [%rd6220+224];
	// begin inline asm
	{mul.f16 %rs2590,%rs2591,%rs2589;
}
	// end inline asm
	// begin inline asm
	{mul.f16 %rs2593,%rs269,%rs2590;
}
	// end inline asm
	// begin inline asm
	{fma.rn.f16 %rs2596,%rs2597,%rs2588,%rs2593;
}
	// end inline asm
	st.shared.u16 	[%r2761+3904], %rs2596;
	// begin inline asm
	{mul.f16 %rs2600,%rs2591,%rs2588;
}
	// end inline asm
	// begin inline asm
	{fma.rn.f16 %rs2603,%rs2597,%rs2589,%rs2600;
}
	// end inline asm
	st.shared.u16 	[%r2761+12096], %rs2603;
	mul.f64 	%fd758, %fd10, 0d4051475CC9EEDF00;
	div.rn.f64 	%fd759, %fd758, %fd2;
	cvt.rn.f32.f64 	%f1942, %fd759;
	mul.f32 	%f6539, %f1942, 0f3F22F983;
	cvt.rni.s32.f32 	%r21644, %f6539;
	cvt.rn.f32.s32 	%f6540, %r21644;
	fma.rn.f32 	%f6541, %f6540, 0fBFC90FDA, %f1942;
	fma.rn.f32 	%f6542, %f6540, 0fB3A22168, %f6541;
	fma.rn.f32 	%f11931, %f6540, 0fA7C234C5, %f6542;
	abs.f32 	%f1944, %f1942;
	setp.ltu.f32 	%p1970, %f1944, 0f47CE4780;
	mov.u32 	%r21640, %r21644;
	mov.f32 	%f11930, %f11931;
	@%p1970 bra 	$L__BB0_4026;
	setp.eq.f32 	%p1971, %f1944, 0f7F800000;
	@%p1971 bra 	$L__BB0_4025;
	mov.b32 	%r6057, %f1942;
	shl.b32 	%r11518, %r6057, 8;
	or.b32  	%r6058, %r11518, -2147483648;
	mov.b64 	%rd10557, 0;
	mov.b32 	%r21637, 0;
	mov.u64 	%rd10555, __cudart_i2opi_f;
	mov.u64 	%rd10556, %rd4;
$L__BB0_4021:
	.pragma "nounroll";
	ld.global.nc.u32 	%r11519, [%rd10555];
	mad.wide.u32 	%rd6223, %r11519, %r6058, %rd10557;
	shr.u64 	%rd10557, %rd6223, 32;
	st.local.u32 	[%rd10556], %rd6223;
	add.s32 	%r21637, %r21637, 1;
	add.s64 	%rd10556, %rd10556, 4;
	add.s64 	%rd10555, %rd10555, 4;
	setp.ne.s32 	%p1972, %r21637, 6;
	@%p1972 bra 	$L__BB0_4021;
	shr.u32 	%r11520, %r6057, 23;
	st.local.u32 	[%rd4+24], %rd10557;
	and.b32  	%r6061, %r11520, 31;
	and.b32  	%r11521, %r11520, 224;
	add.s32 	%r11522, %r11521, -128;
	shr.u32 	%r11523, %r11522, 5;
	mul.wide.u32 	%rd6224, %r11523, 4;
	sub.s64 	%rd3353, %rd4, %rd6224;
	ld.local.u32 	%r21638, [%rd3353+24];
	ld.local.u32 	%r21639, [%rd3353+20];
	setp.eq.s32 	%p1973, %r6061, 0;
	@%p1973 bra 	$L__BB0_4024;
	shf.l.wrap.b32 	%r21638, %r21639, %r21638, %r6061;
	ld.local.u32 	%r11524, [%rd3353+16];
	shf.l.wrap.b32 	%r21639, %r11524, %r21639, %r6061;
$L__BB0_4024:
	shr.u32 	%r11525, %r21638, 30;
	shf.l.wrap.b32 	%r11526, %r21639, %r21638, 2;
	shl.b32 	%r11527, %r21639, 2;
	shr.u32 	%r11528, %r11526, 31;
	add.s32 	%r11529, %r11528, %r11525;
	neg.s32 	%r11530, %r11529;
	setp.lt.s32 	%p1974, %r6057, 0;
	selp.b32 	%r21640, %r11530, %r11529, %p1974;
	xor.b32  	%r11531, %r11526, %r6057;
	shr.s32 	%r11532, %r11526, 31;
	xor.b32  	%r11533, %r11532, %r11526;
	xor.b32  	%r11534, %r11532, %r11527;
	cvt.u64.u32 	%rd6225, %r11533;
	shl.b64 	%rd6226, %rd6225, 32;
	cvt.u64.u32 	%rd6227, %r11534;
	or.b64  	%rd6228, %rd6226, %rd6227;
	cvt.rn.f64.s64 	%fd760, %rd6228;
	mul.f64 	%fd761, %fd760, 0d3BF921FB54442D19;
	cvt.rn.f32.f64 	%f6543, %fd761;
	neg.f32 	%f6544, %f6543;
	setp.lt.s32 	%p1975, %r11531, 0;
	selp.f32 	%f11930, %f6544, %f6543, %p1975;
	bra.uni 	$L__BB0_4026;
$L__BB0_4025:
	mov.f32 	%f6545, 0f00000000;
	mul.rn.f32 	%f11930, %f1942, %f6545;
	mov.b32 	%r21640, 0;
$L__BB0_4026:
	setp.ltu.f32 	%p1976, %f1944, 0f47CE4780;
	add.s32 	%r11536, %r21640, 1;
	mul.rn.f32 	%f6547, %f11930, %f11930;
	and.b32  	%r11537, %r21640, 1;
	setp.eq.b32 	%p1977, %r11537, 1;
	selp.f32 	%f6548, %f11930, 0f3F800000, %p1977;
	fma.rn.f32 	%f6549, %f6547, %f6548, 0f00000000;
	fma.rn.f32 	%f6550, %f6547, 0f37CBAC00, 0fBAB607ED;
	selp.f32 	%f6551, 0fB94D4153, %f6550, %p1977;
	selp.f32 	%f6552, 0f3C0885E4, 0f3D2AAABB, %p1977;
	fma.rn.f32 	%f6553, %f6551, %f6547, %f6552;
	selp.f32 	%f6554, 0fBE2AAAA8, 0fBEFFFFFF, %p1977;
	fma.rn.f32 	%f6555, %f6553, %f6547, %f6554;
	fma.rn.f32 	%f6556, %f6555, %f6549, %f6548;
	and.b32  	%r11538, %r11536, 2;
	setp.eq.s32 	%p1978, %r11538, 0;
	mov.f32 	%f6557, 0f00000000;
	sub.f32 	%f6558, %f6557, %f6556;
	selp.f32 	%f6546, %f6556, %f6558, %p1978;
	// begin inline asm
	{  cvt.rn.f16.f32 %rs2607, %f6546;}

	// end inline asm
	@%p1976 bra 	$L__BB0_4034;
	setp.eq.f32 	%p1979, %f1944, 0f7F800000;
	@%p1979 bra 	$L__BB0_4033;
	mov.b32 	%r6070, %f1942;
	shl.b32 	%r11540, %r6070, 8;
	or.b32  	%r6071, %r11540, -2147483648;
	mov.b64 	%rd10560, 0;
	mov.b32 	%r21641, 0;
	mov.u64 	%rd10558, __cudart_i2opi_f;
	mov.u64 	%rd10559, %rd3;
$L__BB0_4029:
	.pragma "nounroll";
	ld.global.nc.u32 	%r11541, [%rd10558];
	mad.wide.u32 	%rd6231, %r11541, %r6071, %rd10560;
	shr.u64 	%rd10560, %rd6231, 32;
	st.local.u32 	[%rd10559], %rd6231;
	add.s32 	%r21641, %r21641, 1;
	add.s64 	%rd10559, %rd10559, 4;
	add.s64 	%rd10558, %rd10558, 4;
	setp.ne.s32 	%p1980, %r21641, 6;
	@%p1980 bra 	$L__BB0_4029;
	shr.u32 	%r11542, %r6070, 23;
	st.local.u32 	[%rd3+24], %rd10560;
	and.b32  	%r6074, %r11542, 31;
	and.b32  	%r11543, %r11542, 224;
	add.s32 	%r11544, %r11543, -128;
	shr.u32 	%r11545, %r11544, 5;
	mul.wide.u32 	%rd6232, %r11545, 4;
	sub.s64 	%rd3360, %rd3, %rd6232;
	ld.local.u32 	%r21642, [%rd3360+24];
	ld.local.u32 	%r21643, [%rd3360+20];
	setp.eq.s32 	%p1981, %r6074, 0;
	@%p1981 bra 	$L__BB0_4032;
	shf.l.wrap.b32 	%r21642, %r21643, %r21642, %r6074;
	ld.local.u32 	%r11546, [%rd3360+16];
	shf.l.wrap.b32 	%r21643, %r11546, %r21643, %r6074;
$L__BB0_4032:
	shr.u32 	%r11547, %r21642, 30;
	shf.l.wrap.b32 	%r11548, %r21643, %r21642, 2;
	shl.b32 	%r11549, %r21643, 2;
	shr.u32 	%r11550, %r11548, 31;
	add.s32 	%r11551, %r11550, %r11547;
	neg.s32 	%r11552, %r11551;
	setp.lt.s32 	%p1982, %r6070, 0;
	selp.b32 	%r21644, %r11552, %r11551, %p1982;
	xor.b32  	%r11553, %r11548, %r6070;
	shr.s32 	%r11554, %r11548, 31;
	xor.b32  	%r11555, %r11554, %r11548;
	xor.b32  	%r11556, %r11554, %r11549;
	cvt.u64.u32 	%rd6233, %r11555;
	shl.b64 	%rd6234, %rd6233, 32;
	cvt.u64.u32 	%rd6235, %r11556;
	or.b64  	%rd6236, %rd6234, %rd6235;
	cvt.rn.f64.s64 	%fd762, %rd6236;
	mul.f64 	%fd763, %fd762, 0d3BF921FB54442D19;
	cvt.rn.f32.f64 	%f6559, %fd763;
	neg.f32 	%f6560, %f6559;
	setp.lt.s32 	%p1983, %r11553, 0;
	selp.f32 	%f11931, %f6560, %f6559, %p1983;
	bra.uni 	$L__BB0_4034;
$L__BB0_4033:
	mov.f32 	%f6561, 0f00000000;
	mul.rn.f32 	%f11931, %f1942, %f6561;
	mov.b32 	%r21644, 0;
$L__BB0_4034:
	mul.rn.f32 	%f6563, %f11931, %f11931;
	and.b32  	%r11558, %r21644, 1;
	setp.eq.b32 	%p1984, %r11558, 1;
	selp.f32 	%f6564, 0f3F800000, %f11931, %p1984;
	fma.rn.f32 	%f6565, %f6563, %f6564, 0f00000000;
	fma.rn.f32 	%f6566, %f6563, 0f37CBAC00, 0fBAB607ED;
	selp.f32 	%f6567, %f6566, 0fB94D4153, %p1984;
	selp.f32 	%f6568, 0f3D2AAABB, 0f3C0885E4, %p1984;
	fma.rn.f32 	%f6569, %f6567, %f6563, %f6568;
	selp.f32 	%f6570, 0fBEFFFFFF, 0fBE2AAAA8, %p1984;
	fma.rn.f32 	%f6571, %f6569, %f6563, %f6570;
	fma.rn.f32 	%f6572, %f6571, %f6565, %f6564;
	and.b32  	%r11559, %r21644, 2;
	setp.eq.s32 	%p1985, %r11559, 0;
	mov.f32 	%f6573, 0f00000000;
	sub.f32 	%f6574, %f6573, %f6572;
	selp.f32 	%f6575, %f6572, %f6574, %p1985;
	neg.f32 	%f6562, %f6575;
	// begin inline asm
	{  cvt.rn.f16.f32 %rs2608, %f6562;}

	// end inline asm
	ld.global.u16 	%rs2616, [%rd1783+224];
	ld.global.u16 	%rs2610, [%rd1784+224];
	// begin inline asm
	{mul.f16 %rs2609,%rs2610,%rs2608;
}
	// end inline asm
	// begin inline asm
	{mul.f16 %rs2612,%rs269,%rs2609;
}
	// end inline asm
	// begin inline asm
	{fma.rn.f16 %rs2615,%rs2616,%rs2607,%rs2612;
}
	// end inline asm
	st.shared.u16 	[%r2761+3936], %rs2615;
	// begin inline asm
	{mul.f16 %rs2619,%rs2610,%rs2607;
}
	// end inline asm
	// begin inline asm
	{fma.rn.f16 %rs2622,%rs2616,%rs2608,%rs2619;
}
	// end inline asm
	st.shared.u16 	[%r2761+12128], %rs2622;
	mul.f64 	%fd764, %fd10, 0d4052D97C7F3321D2;
	div.rn.f64 	%fd765, %fd764, %fd2;
	cvt.rn.f32.f64 	%f1951, %fd765;
	mul.f32 	%f6576, %f1951, 0f3F22F983;
	cvt.rni.s32.f32 	%r21652, %f6576;
	cvt.rn.f32.s32 	%f6577, %r21652;
	fma.rn.f32 	%f6578, %f6577, 0fBFC90FDA, %f1951;
	fma.rn.f32 	%f6579, %f6577, 0fB3A22168, %f6578;
	fma.rn.f32 	%f11933, %f6577, 0fA7C234C5, %f6579;
	abs.f32 	%f1953, %f1951;
	setp.ltu.f32 	%p1986, %f1953, 0f47CE4780;
	mov.u32 	%r21648, %r21652;
	mov.f32 	%f11932, %f11933;
	@%p1986 bra 	$L__BB0_4042;
	setp.eq.f32 	%p1987, %f1953, 0f7F800000;
	@%p1987 bra 	$L__BB0_4041;
	mov.b32 	%r6084, %f1951;
	shl.b32 	%r11561, %r6084, 8;
	or.b32  	%r6085, %r11561, -2147483648;
	mov.b64 	%rd10563, 0;
	mov.b32 	%r21645, 0;
	mov.u64 	%rd10561, __cudart_i2opi_f;
	mov.u64 	%rd10562, %rd4;
$L__BB0_4037:
	.pragma "nounroll";
	ld.global.nc.u32 	%r11562, [%rd10561];
	mad.wide.u32 	%rd6239, %r11562, %r6085, %rd10563;
	shr.u64 	%rd10563, %rd6239, 32;
	st.local.u32 	[%rd10562], %rd6239;
	add.s32 	%r21645, %r21645, 1;
	add.s64 	%rd10562, %rd10562, 4;
	add.s64 	%rd10561, %rd10561, 4;
	setp.ne.s32 	%p1988, %r21645, 6;
	@%p1988 bra 	$L__BB0_4037;
	shr.u32 	%r11563, %r6084, 23;
	st.local.u32 	[%rd4+24], %rd10563;
	and.b32  	%r6088, %r11563, 31;
	and.b32  	%r11564, %r11563, 224;
	add.s32 	%r11565, %r11564, -128;
	shr.u32 	%r11566, %r11565, 5;
	mul.wide.u32 	%rd6240, %r11566, 4;
	sub.s64 	%rd3367, %rd4, %rd6240;
	ld.local.u32 	%r21646, [%rd3367+24];
	ld.local.u32 	%r21647, [%rd3367+20];
	setp.eq.s32 	%p1989, %r6088, 0;
	@%p1989 bra 	$L__BB0_4040;
	shf.l.wrap.b32 	%r21646, %r21647, %r21646, %r6088;
	ld.local.u32 	%r11567, [%rd3367+16];
	shf.l.wrap.b32 	%r21647, %r11567, %r21647, %r6088;
$L__BB0_4040:
	shr.u32 	%r11568, %r21646, 30;
	shf.l.wrap.b32 	%r11569, %r21647, %r21646, 2;
	shl.b32 	%r11570, %r21647, 2;
	shr.u32 	%r11571, %r11569, 31;
	add.s32 	%r11572, %r11571, %r11568;
	neg.s32 	%r11573, %r11572;
	setp.lt.s32 	%p1990, %r6084, 0;
	selp.b32 	%r21648, %r11573, %r11572, %p1990;
	xor.b32  	%r11574, %r11569, %r6084;
	shr.s32 	%r11575, %r11569, 31;
	xor.b32  	%r11576, %r11575, %r11569;
	xor.b32  	%r11577, %r11575, %r11570;
	cvt.u64.u32 	%rd6241, %r11576;
	shl.b64 	%rd6242, %rd6241, 32;
	cvt.u64.u32 	%rd6243, %r11577;
	or.b64  	%rd6244, %rd6242, %rd6243;
	cvt.rn.f64.s64 	%fd766, %rd6244;
	mul.f64 	%fd767, %fd766, 0d3BF921FB54442D19;
	cvt.rn.f32.f64 	%f6580, %fd767;
	neg.f32 	%f6581, %f6580;
	setp.lt.s32 	%p1991, %r11574, 0;
	selp.f32 	%f11932, %f6581, %f6580, %p1991;
	bra.uni 	$L__BB0_4042;
$L__BB0_4041:
	mov.f32 	%f6582, 0f00000000;
	mul.rn.f32 	%f11932, %f1951, %f6582;
	mov.b32 	%r21648, 0;
$L__BB0_4042:
	setp.ltu.f32 	%p1992, %f1953, 0f47CE4780;
	add.s32 	%r11579, %r21648, 1;
	mul.rn.f32 	%f6584, %f11932, %f11932;
	and.b32  	%r11580, %r21648, 1;
	setp.eq.b32 	%p1993, %r11580, 1;
	selp.f32 	%f6585, %f11932, 0f3F800000, %p1993;
	fma.rn.f32 	%f6586, %f6584, %f6585, 0f00000000;
	fma.rn.f32 	%f6587, %f6584, 0f37CBAC00, 0fBAB607ED;
	selp.f32 	%f6588, 0fB94D4153, %f6587, %p1993;
	selp.f32 	%f6589, 0f3C0885E4, 0f3D2AAABB, %p1993;
	fma.rn.f32 	%f6590, %f6588, %f6584, %f6589;
	selp.f32 	%f6591, 0fBE2AAAA8, 0fBEFFFFFF, %p1993;
	fma.rn.f32 	%f6592, %f6590, %f6584, %f6591;
	fma.rn.f32 	%f6593, %f6592, %f6586, %f6585;
	and.b32  	%r11581, %r11579, 2;
	setp.eq.s32 	%p1994, %r11581, 0;
	mov.f32 	%f6594, 0f00000000;
	sub.f32 	%f6595, %f6594, %f6593;
	selp.f32 	%f6583, %f6593, %f6595, %p1994;
	// begin inline asm
	{  cvt.rn.f16.f32 %rs2626, %f6583;}

	// end inline asm
	@%p1992 bra 	$L__BB0_4050;
	setp.eq.f32 	%p1995, %f1953, 0f7F800000;
	@%p1995 bra 	$L__BB0_4049;
	mov.b32 	%r6097, %f1951;
	shl.b32 	%r11583, %r6097, 8;
	or.b32  	%r6098, %r11583, -2147483648;
	mov.b64 	%rd10566, 0;
	mov.b32 	%r21649, 0;
	mov.u64 	%rd10564, __cudart_i2opi_f;
	mov.u64 	%rd10565, %rd3;
$L__BB0_4045:
	.pragma "nounroll";
	ld.global.nc.u32 	%r11584, [%rd10564];
	mad.wide.u32 	%rd6247, %r11584, %r6098, %rd10566;
	shr.u64 	%rd10566, %rd6247, 32;
	st.local.u32 	[%rd10565], %rd6247;
	add.s32 	%r21649, %r21649, 1;
	add.s64 	%rd10565, %rd10565, 4;
	add.s64 	%rd10564, %rd10564, 4;
	setp.ne.s32 	%p1996, %r21649, 6;
	@%p1996 bra 	$L__BB0_4045;
	shr.u32 	%r11585, %r6097, 23;
	st.local.u32 	[%rd3+24], %rd10566;
	and.b32  	%r6101, %r11585, 31;
	and.b32  	%r11586, %r11585, 224;
	add.s32 	%r11587, %r11586, -128;
	shr.u32 	%r11588, %r11587, 5;
	mul.wide.u32 	%rd6248, %r11588, 4;
	sub.s64 	%rd3374, %rd3, %rd6248;
	ld.local.u32 	%r21650, [%rd3374+24];
	ld.local.u32 	%r21651, [%rd3374+20];
	setp.eq.s32 	%p1997, %r6101, 0;
	@%p1997 bra 	$L__BB0_4048;
	shf.l.wrap.b32 	%r21650, %r21651, %r21650, %r6101;
	ld.local.u32 	%r11589, [%rd3374+16];
	shf.l.wrap.b32 	%r21651, %r11589, %r21651, %r6101;
$L__BB0_4048:
	shr.u32 	%r11590, %r21650, 30;
	shf.l.wrap.b32 	%r11591, %r21651, %r21650, 2;
	shl.b32 	%r11592, %r21651, 2;
	shr.u32 	%r11593, %r11591, 31;
	add.s32 	%r11594, %r11593, %r11590;
	neg.s32 	%r11595, %r11594;
	setp.lt.s32 	%p1998, %r6097, 0;
	selp.b32 	%r21652, %r11595, %r11594, %p1998;
	xor.b32  	%r11596, %r11591, %r6097;
	shr.s32 	%r11597, %r11591, 31;
	xor.b32  	%r11598, %r11597, %r11591;
	xor.b32  	%r11599, %r11597, %r11592;
	cvt.u64.u32 	%rd6249, %r11598;
	shl.b64 	%rd6250, %rd6249, 32;
	cvt.u64.u32 	%rd6251, %r11599;
	or.b64  	%rd6252, %rd6250, %rd6251;
	cvt.rn.f64.s64 	%fd768, %rd6252;
	mul.f64 	%fd769, %fd768, 0d3BF921FB54442D19;
	cvt.rn.f32.f64 	%f6596, %fd769;
	neg.f32 	%f6597, %f6596;
	setp.lt.s32 	%p1999, %r11596, 0;
	selp.f32 	%f11933, %f6597, %f6596, %p1999;
	bra.uni 	$L__BB0_4050;
$L__BB0_4049:
	mov.f32 	%f6598, 0f00000000;
	mul.rn.f32 	%f11933, %f1951, %f6598;
	mov.b32 	%r21652, 0;
$L__BB0_4050:
	mul.rn.f32 	%f6600, %f11933, %f11933;
	and.b32  	%r11601, %r21652, 1;
	setp.eq.b32 	%p2000, %r11601, 1;
	selp.f32 	%f6601, 0f3F800000, %f11933, %p2000;
	fma.rn.f32 	%f6602, %f6600, %f6601, 0f00000000;
	fma.rn.f32 	%f6603, %f6600, 0f37CBAC00, 0fBAB607ED;
	selp.f32 	%f6604, %f6603, 0fB94D4153, %p2000;
	selp.f32 	%f6605, 0f3D2AAABB, 0f3C0885E4, %p2000;
	fma.rn.f32 	%f6606, %f6604, %f6600, %f6605;
	selp.f32 	%f6607, 0fBEFFFFFF, 0fBE2AAAA8, %p2000;
	fma.rn.f32 	%f6608, %f6606, %f6600, %f6607;
	fma.rn.f32 	%f6609, %f6608, %f6602, %f6601;
	and.b32  	%r11602, %r21652, 2;
	setp.eq.s32 	%p2001, %r11602, 0;
	mov.f32 	%f6610, 0f00000000;
	sub.f32 	%f6611, %f6610, %f6609;
	selp.f32 	%f6612, %f6609, %f6611, %p2001;
	neg.f32 	%f6599, %f6612;
	// begin inline asm
	{  cvt.rn.f16.f32 %rs2627, %f6599;}

	// end inline asm
	ld.global.u16 	%rs2635, [%rd1799+224];
	ld.global.u16 	%rs2629, [%rd1800+224];
	// begin inline asm
	{mul.f16 %rs2628,%rs2629,%rs2627;
}
	// end inline asm
	// begin inline asm
	{mul.f16 %rs2631,%rs269,%rs2628;
}
	// end inline asm
	// begin inline asm
	{fma.rn.f16 %rs2634,%rs2635,%rs2626,%rs2631;
}
	// end inline asm
	st.shared.u16 	[%r2761+3968], %rs2634;
	// begin inline asm
	{mul.f16 %rs2638,%rs2629,%rs2626;
}
	// end inline asm
	// begin inline asm
	{fma.rn.f16 %rs2641,%rs2635,%rs2627,%rs2638;
}
	// end inline asm
	st.shared.u16 	[%r2761+12160], %rs2641;
	mul.f64 	%fd770, %fd10, 0d40546B9C347764A4;
	div.rn.f64 	%fd771, %fd770, %fd2;
	cvt.rn.f32.f64 	%f1960, %fd771;
	mul.f32 	%f6613, %f1960, 0f3F22F983;
	cvt.rni.s32.f32 	%r21660, %f6613;
	cvt.rn.f32.s32 	%f6614, %r21660;
	fma.rn.f32 	%f6615, %f6614, 0fBFC90FDA, %f1960;
	fma.rn.f32 	%f6616, %f6614, 0fB3A22168, %f6615;
	fma.rn.f32 	%f11935, %f6614, 0fA7C234C5, %f6616;
	abs.f32 	%f1962, %f1960;
	setp.ltu.f32 	%p2002, %f1962, 0f47CE4780;
	mov.u32 	%r21656, %r21660;
	mov.f32 	%f11934, %f11935;
	@%p2002 bra 	$L__BB0_4058;
	setp.eq.f32 	%p2003, %f1962, 0f7F800000;
	@%p2003 bra 	$L__BB0_4057;
	mov.b32 	%r6111, %f1960;
	shl.b32 	%r11604, %r6111, 8;
	or.b32  	%r6112, %r11604, -2147483648;
	mov.b64 	%rd10569, 0;
	mov.b32 	%r21653, 0;
	mov.u64 	%rd10567, __cudart_i2opi_f;
	mov.u64 	%rd10568, %rd4;
$L__BB0_4053:
	.pragma "nounroll";
	ld.global.nc.u32 	%r11605, [%rd10567];
	mad.wide.u32 	%rd6255, %r11605, %r6112, %rd10569;
	shr.u64 	%rd10569, %rd6255, 32;
	st.local.u32 	[%rd10568], %rd6255;
	add.s32 	%r21653, %r21653, 1;
	add.s64 	%rd10568, %rd10568, 4;
	add.s64 	%rd10567, %rd10567, 4;
	setp.ne.s32 	%p2004, %r21653, 6;
	@%p2004 bra 	$L__BB0_4053;
	shr.u32 	%r11606, %r6111, 23;
	st.local.u32 	[%rd4+24], %rd10569;
	and.b32  	%r6115, %r11606, 31;
	and.b32  	%r11607, %r11606, 224;
	add.s32 	%r11608, %r11607, -128;
	shr.u32 	%r11609, %r11608, 5;
	mul.wide.u32 	%rd6256, %r11609, 4;
	sub.s64 	%rd3381, %rd4, %rd6256;
	ld.local.u32 	%r21654, [%rd3381+24];
	ld.local.u32 	%r21655, [%rd3381+20];
	setp.eq.s32 	%p2005, %r6115, 0;
	@%p2005 bra 	$L__BB0_4056;
	shf.l.wrap.b32 	%r21654, %r21655, %r21654, %r6115;
	ld.local.u32 	%r11610, [%rd3381+16];
	shf.l.wrap.b32 	%r21655, %r11610, %r21655, %r6115;
$L__BB0_4056:
	shr.u32 	%r11611, %r21654, 30;
	shf.l.wrap.b32 	%r11612, %r21655, %r21654, 2;
	shl.b32 	%r11613, %r21655, 2;
	shr.u32 	%r11614, %r11612, 31;
	add.s32 	%r11615, %r11614, %r11611;
	neg.s32 	%r11616, %r11615;
	setp.lt.s32 	%p2006, %r6111, 0;
	selp.b32 	%r21656, %r11616, %r11615, %p2006;
	xor.b32  	%r11617, %r11612, %r6111;
	shr.s32 	%r11618, %r11612, 31;
	xor.b32  	%r11619, %r11618, %r11612;
	xor.b32  	%r11620, %r11618, %r11613;
	cvt.u64.u32 	%rd6257, %r11619;
	shl.b64 	%rd6258, %rd6257, 32;
	cvt.u64.u32 	%rd6259, %r11620;
	or.b64  	%rd6260, %rd6258, %rd6259;
	cvt.rn.f64.s64 	%fd772, %rd6260;
	mul.f64 	%fd773, %fd772, 0d3BF921FB54442D19;
	cvt.rn.f32.f64 	%f6617, %fd773;
	neg.f32 	%f6618, %f6617;
	setp.lt.s32 	%p2007, %r11617, 0;
	selp.f32 	%f11934, %f6618, %f6617, %p2007;
	bra.uni 	$L__BB0_4058;
$L__BB0_4057:
	mov.f32 	%f6619, 0f00000000;
	mul.rn.f32 	%f11934, %f1960, %f6619;
	mov.b32 	%r21656, 0;
$L__BB0_4058:
	setp.ltu.f32 	%p2008, %f1962, 0f47CE4780;
	add.s32 	%r11622, %r21656, 1;
	mul.rn.f32 	%f6621, %f11934, %f11934;
	and.b32  	%r11623, %r21656, 1;
	setp.eq.b32 	%p2009, %r11623, 1;
	selp.f32 	%f6622, %f11934, 0f3F800000, %p2009;
	fma.rn.f32 	%f6623, %f6621, %f6622, 0f00000000;
	fma.rn.f32 	%f6624, %f6621, 0f37CBAC00, 0fBAB607ED;
	selp.f32 	%f6625, 0fB94D4153, %f6624, %p2009;
	selp.f32 	%f6626, 0f3C0885E4, 0f3D2AAABB, %p2009;
	fma.rn.f32 	%f6627, %f6625, %f6621, %f6626;
	selp.f32 	%f6628, 0fBE2AAAA8, 0fBEFFFFFF, %p2009;
	fma.rn.f32 	%f6629, %f6627, %f6621, %f6628;
	fma.rn.f32 	%f6630, %f6629, %f6623, %f6622;
	and.b32  	%r11624, %r11622, 2;
	setp.eq.s32 	%p2010, %r11624, 0;
	mov.f32 	%f6631, 0f00000000;
	sub.f32 	%f6632, %f6631, %f6630;
	selp.f32 	%f6620, %f6630, %f6632, %p2010;
	// begin inline asm
	{  cvt.rn.f16.f32 %rs2645, %f6620;}

	// end inline asm
	@%p2008 bra 	$L__BB0_4066;
	setp.eq.f32 	%p2011, %f1962, 0f7F800000;
	@%p2011 bra 	$L__BB0_4065;
	mov.b32 	%r6124, %f1960;
	shl.b32 	%r11626, %r6124, 8;
	or.b32  	%r6125, %r11626, -2147483648;
	mov.b64 	%rd10572, 0;
	mov.b32 	%r21657, 0;
	mov.u64 	%rd10570, __cudart_i2opi_f;
	mov.u64 	%rd10571, %rd3;
$L__BB0_4061:
	.pragma "nounroll";
	ld.global.nc.u32 	%r11627, [%rd10570];
	mad.wide.u32 	%rd6263, %r11627, %r6125, %rd10572;
	shr.u64 	%rd10572, %rd6263, 32;
	st.local.u32 	[%rd10571], %rd6263;
	add.s32 	%r21657, %r21657, 1;
	add.s64 	%rd10571, %rd10571, 4;
	add.s64 	%rd10570, %rd10570, 4;
	setp.ne.s32 	%p2012, %r21657, 6;
	@%p2012 bra 	$L__BB0_4061;
	shr.u32 	%r11628, %r6124, 23;
	st.local.u32 	[%rd3+24], %rd10572;
	and.b32  	%r6128, %r11628, 31;
	and.b32  	%r11629, %r11628, 224;
	add.s32 	%r11630, %r11629, -128;
	shr.u32 	%r11631, %r11630, 5;
	mul.wide.u32 	%rd6264, %r11631, 4;
	sub.s64 	%rd3388, %rd3, %rd6264;
	ld.local.u32 	%r21658, [%rd3388+24];
	ld.local.u32 	%r21659, [%rd3388+20];
	setp.eq.s32 	%p2013, %r6128, 0;
	@%p2013 bra 	$L__BB0_4064;
	shf.l.wrap.b32 	%r21658, %r21659, %r21658, %r6128;
	ld.local.u32 	%r11632, [%rd3388+16];
	shf.l.wrap.b32 	%r21659, %r11632, %r21659, %r6128;
$L__BB0_4064:
	shr.u32 	%r11633, %r21658, 30;
	shf.l.wrap.b32 	%r11634, %r21659, %r21658, 2;
	shl.b32 	%r11635, %r21659, 2;
	shr.u32 	%r11636, %r11634, 31;
	add.s32 	%r11637, %r11636, %r11633;
	neg.s32 	%r11638, %r11637;
	setp.lt.s32 	%p2014, %r6124, 0;
	selp.b32 	%r21660, %r11638, %r11637, %p2014;
	xor.b32  	%r11639, %r11634, %r6124;
	shr.s32 	%r11640, %r11634, 31;
	xor.b32  	%r11641, %r11640, %r11634;
	xor.b32  	%r11642, %r11640, %r11635;
	cvt.u64.u32 	%rd6265, %r11641;
	shl.b64 	%rd6266, %rd6265, 32;
	cvt.u64.u32 	%rd6267, %r11642;
	or.b64  	%rd6268, %rd6266, %rd6267;
	cvt.rn.f64.s64 	%fd774, %rd6268;
	mul.f64 	%fd775, %fd774, 0d3BF921FB54442D19;
	cvt.rn.f32.f64 	%f6633, %fd775;
	neg.f32 	%f6634, %f6633;
	setp.lt.s32 	%p2015, %r11639, 0;
	selp.f32 	%f11935, %f6634, %f6633, %p2015;
	bra.uni 	$L__BB0_4066;
$L__BB0_4065:
	mov.f32 	%f6635, 0f00000000;
	mul.rn.f32 	%f11935, %f1960, %f6635;
	mov.b32 	%r21660, 0;
$L__BB0_4066:
	mul.rn.f32 	%f6637, %f11935, %f11935;
	and.b32  	%r11644, %r21660, 1;
	setp.eq.b32 	%p2016, %r11644, 1;
	selp.f32 	%f6638, 0f3F800000, %f11935, %p2016;
	fma.rn.f32 	%f6639, %f6637, %f6638, 0f00000000;
	fma.rn.f32 	%f6640, %f6637, 0f37CBAC00, 0fBAB607ED;
	selp.f32 	%f6641, %f6640, 0fB94D4153, %p2016;
	selp.f32 	%f6642, 0f3D2AAABB, 0f3C0885E4, %p2016;
	fma.rn.f32 	%f6643, %f6641, %f6637, %f6642;
	selp.f32 	%f6644, 0fBEFFFFFF, 0fBE2AAAA8, %p2016;
	fma.rn.f32 	%f6645, %f6643, %f6637, %f6644;
	fma.rn.f32 	%f6646, %f6645, %f6639, %f6638;
	and.b32  	%r11645, %r21660, 2;
	setp.eq.s32 	%p2017, %r11645, 0;
	mov.f32 	%f6647, 0f00000000;
	sub.f32 	%f6648, %f6647, %f6646;
	selp.f32 	%f6649, %f6646, %f6648, %p2017;
	neg.f32 	%f6636, %f6649;
	// begin inline asm
	{  cvt.rn.f16.f32 %rs2646, %f6636;}

	// end inline asm
	ld.global.u16 	%rs2654, [%rd1815+224];
	ld.global.u16 	%rs2648, [%rd1816+224];
	// begin inline asm
	{mul.f16 %rs2647,%rs2648,%rs2646;
}
	// end inline asm
	// begin inline asm
	{mul.f16 %rs2650,%rs269,%rs2647;
}
	// end inline asm
	// begin inline asm
	{fma.rn.f16 %rs2653,%rs2654,%rs2645,%rs2650;
}
	// end inline asm
	st.shared.u16 	[%r2761+4000], %rs2653;
	// begin inline asm
	{mul.f16 %rs2657,%rs2648,%rs2645;
}
	// end inline asm
	// begin inline asm
	{fma.rn.f16 %rs2660,%rs2654,%rs2646,%rs2657;
}
	// end inline asm
	st.shared.u16 	[%r2761+12192], %rs2660;
	mul.f64 	%fd776, %fd10, 0d4055FDBBE9BBA775;
	div.rn.f64 	%fd777, %fd776, %fd2;
	cvt.rn.f32.f64 	%f1969, %fd777;
	mul.f32 	%f6650, %f1969, 0f3F22F983;
	cvt.rni.s32.f32 	%r21668, %f6650;
	cvt.rn.f32.s32 	%f6651, %r21668;
	fma.rn.f32 	%f6652, %f6651, 0fBFC90FDA, %f1969;
	fma.rn.f32 	%f6653, %f6651, 0fB3A22168, %f6652;
	fma.rn.f32 	%f11937, %f6651, 0fA7C234C5, %f6653;
	abs.f32 	%f1971, %f1969;
	setp.ltu.f32 	%p2018, %f1971, 0f47CE4780;
	mov.u32 	%r21664, %r21668;
	mov.f32 	%f11936, %f11937;
	@%p2018 bra 	$L__BB0_4074;
	setp.eq.f32 	%p2019, %f1971, 0f7F800000;
	@%p2019 bra 	$L__BB0_4073;
	mov.b32 	%r6138, %f1969;
	shl.b32 	%r11647, %r6138, 8;
	or.b32  	%r6139, %r11647, -2147483648;
	mov.b64 	%rd10575, 0;
	mov.b32 	%r21661, 0;
	mov.u64 	%rd10573, __cudart_i2opi_f;
	mov.u64 	%rd10574, %rd4;
$L__BB0_4069:
	.pragma "nounroll";
	ld.global.nc.u32 	%r11648, [%rd10573];
	mad.wide.u32 	%rd6271, %r11648, %r6139, %rd10575;
	shr.u64 	%rd10575, %rd6271, 32;
	st.local.u32 	[%rd10574], %rd6271;
	add.s32 	%r21661, %r21661, 1;
	add.s64 	%rd10574, %rd10574, 4;
	add.s64 	%rd10573, %rd10573, 4;
	setp.ne.s32 	%p2020, %r21661, 6;
	@%p2020 bra 	$L__BB0_4069;
	shr.u32 	%r11649, %r6138, 23;
	st.local.u32 	[%rd4+24], %rd10575;
	and.b32  	%r6142, %r11649, 31;
	and.b32  	%r11650, %r11649, 224;
	add.s32 	%r11651, %r11650, -128;
	shr.u32 	%r11652, %r11651, 5;
	mul.wide.u32 	%rd6272, %r11652, 4;
	sub.s64 	%rd3395, %rd4, %rd6272;
	ld.local.u32 	%r21662, [%rd3395+24];
	ld.local.u32 	%r21663, [%rd3395+20];
	setp.eq.s32 	%p2021, %r6142, 0;
	@%p2021 bra 	$L__BB0_4072;
	shf.l.wrap.b32 	%r21662, %r21663, %r21662, %r6142;
	ld.local.u32 	%r11653, [%rd3395+16];
	shf.l.wrap.b32 	%r21663, %r11653, %r21663, %r6142;
$L__BB0_4072:
	shr.u32 	%r11654, %r21662, 30;
	shf.l.wrap.b32 	%r11655, %r21663, %r21662, 2;
	shl.b32 	%r11656, %r21663, 2;
	shr.u32 	%r11657, %r11655, 31;
	add.s32 	%r11658, %r11657, %r11654;
	neg.s32 	%r11659, %r11658;
	setp.lt.s32 	%p2022, %r6138, 0;
	selp.b32 	%r21664, %r11659, %r11658, %p2022;
	xor.b32  	%r11660, %r11655, %r6138;
	shr.s32 	%r11661, %r11655, 31;
	xor.b32  	%r11662, %r11661, %r11655;
	xor.b32  	%r11663, %r11661, %r11656;
	cvt.u64.u32 	%rd6273, %r11662;
	shl.b64 	%rd6274, %rd6273, 32;
	cvt.u64.u32 	%rd6275, %r11663;
	or.b64  	%rd6276, %rd6274, %rd6275;
	cvt.rn.f64.s64 	%fd778, %rd6276;
	mul.f64 	%fd779, %fd778, 0d3BF921FB54442D19;
	cvt.rn.f32.f64 	%f6654, %fd779;
	neg.f32 	%f6655, %f6654;
	setp.lt.s32 	%p2023, %r11660, 0;
	selp.f32 	%f11936, %f6655, %f6654, %p2023;
	bra.uni 	$L__BB0_4074;
$L__BB0_4073:
	mov.f32 	%f6656, 0f00000000;
	mul.rn.f32 	%f11936, %f1969, %f6656;
	mov.b32 	%r21664, 0;
$L__BB0_4074:
	setp.ltu.f32 	%p2024, %f1971, 0f47CE4780;
	add.s32 	%r11665, %r21664, 1;
	mul.rn.f32 	%f6658, %f11936, %f11936;
	and.b32  	%r11666, %r21664, 1;
	setp.eq.b32 	%p2025, %r11666, 1;
	selp.f32 	%f6659, %f11936, 0f3F800000, %p2025;
	fma.rn.f32 	%f6660, %f6658, %f6659, 0f00000000;
	fma.rn.f32 	%f6661, %f6658, 0f37CBAC00, 0fBAB607ED;
	selp.f32 	%f6662, 0fB94D4153, %f6661, %p2025;
	selp.f32 	%f6663, 0f3C0885E4, 0f3D2AAABB, %p2025;
	fma.rn.f32 	%f6664, %f6662, %f6658, %f6663;
	selp.f32 	%f6665, 0fBE2AAAA8, 0fBEFFFFFF, %p2025;
	fma.rn.f32 	%f6666, %f6664, %f6658, %f6665;
	fma.rn.f32 	%f6667, %f6666, %f6660, %f6659;
	and.b32  	%r11667, %r11665, 2;
	setp.eq.s32 	%p2026, %r11667, 0;
	mov.f32 	%f6668, 0f00000000;
	sub.f32 	%f6669, %f6668, %f6667;
	selp.f32 	%f6657, %f6667, %f6669, %p2026;
	// begin inline asm
	{  cvt.rn.f16.f32 %rs2664, %f6657;}

	// end inline asm
	@%p2024 bra 	$L__BB0_4082;
	setp.eq.f32 	%p2027, %f1971, 0f7F800000;
	@%p2027 bra 	$L__BB0_4081;
	mov.b32 	%r6151, %f1969;
	shl.b32 	%r11669, %r6151, 8;
	or.b32  	%r6152, %r11669, -2147483648;
	mov.b64 	%rd10578, 0;
	mov.b32 	%r21665, 0;
	mov.u64 	%rd10576, __cudart_i2opi_f;
	mov.u64 	%rd10577, %rd3;
$L__BB0_4077:
	.pragma "nounroll";
	ld.global.nc.u32 	%r11670, [%rd10576];
	mad.wide.u32 	%rd6279, %r11670, %r6152, %rd10578;
	shr.u64 	%rd10578, %rd6279, 32;
	st.local.u32 	[%rd10577], %rd6279;
	add.s32 	%r21665, %r21665, 1;
	add.s64 	%rd10577, %rd10577, 4;
	add.s64 	%rd10576, %rd10576, 4;
	setp.ne.s32 	%p2028, %r21665, 6;
	@%p2028 bra 	$L__BB0_4077;
	shr.u32 	%r11671, %r6151, 23;
	st.local.u32 	[%rd3+24], %rd10578;
	and.b32  	%r6155, %r11671, 31;
	and.b32  	%r11672, %r11671, 224;
	add.s32 	%r11673, %r11672, -128;
	shr.u32 	%r11674, %r11673, 5;
	mul.wide.u32 	%rd6280, %r11674, 4;
	sub.s64 	%rd3402, %rd3, %rd6280;
	ld.local.u32 	%r21666, [%rd3402+24];
	ld.local.u32 	%r21667, [%rd3402+20];
	setp.eq.s32 	%p2029, %r6155, 0;
	@%p2029 bra 	$L__BB0_4080;
	shf.l.wrap.b32 	%r21666, %r21667, %r21666, %r6155;
	ld.local.u32 	%r11675, [%rd3402+16];
	shf.l.wrap.b32 	%r21667, %r11675, %r21667, %r6155;
$L__BB0_4080:
	shr.u32 	%r11676, %r21666, 30;
	shf.l.wrap.b32 	%r11677, %r21667, %r21666, 2;
	shl.b32 	%r11678, %r21667, 2;
	shr.u32 	%r11679, %r11677, 31;
	add.s32 	%r11680, %r11679, %r11676;
	neg.s32 	%r11681, %r11680;
	setp.lt.s32 	%p2030, %r6151, 0;
	selp.b32 	%r21668, %r11681, %r11680, %p2030;
	xor.b32  	%r11682, %r11677, %r6151;
	shr.s32 	%r11683, %r11677, 31;
	xor.b32  	%r11684, %r11683, %r11677;
	xor.b32  	%r11685, %r11683, %r11678;
	cvt.u64.u32 	%rd6281, %r11684;
	shl.b64 	%rd6282, %rd6281, 32;
	cvt.u64.u32 	%rd6283, %r11685;
	or.b64  	%rd6284, %rd6282, %rd6283;
	cvt.rn.f64.s64 	%fd780, %rd6284;
	mul.f64 	%fd781, %fd780, 0d3BF921FB54442D19;
	cvt.rn.f32.f64 	%f6670, %fd781;
	neg.f32 	%f6671, %f6670;
	setp.lt.s32 	%p2031, %r11682, 0;
	selp.f32 	%f11937, %f6671, %f6670, %p2031;
	bra.uni 	$L__BB0_4082;
$L__BB0_4081:
	mov.f32 	%f6672, 0f00000000;
	mul.rn.f32 	%f11937, %f1969, %f6672;
	mov.b32 	%r21668, 0;
$L__BB0_4082:
	mul.rn.f32 	%f6674, %f11937, %f11937;
	and.b32  	%r11687, %r21668, 1;
	setp.eq.b32 	%p2032, %r11687, 1;
	selp.f32 	%f6675, 0f3F800000, %f11937, %p2032;
	fma.rn.f32 	%f6676, %f6674, %f6675, 0f00000000;
	fma.rn.f32 	%f6677, %f6674, 0f37CBAC00, 0fBAB607ED;
	selp.f32 	%f6678, %f6677, 0fB94D4153, %p2032;
	selp.f32 	%f6679, 0f3D2AAABB, 0f3C0885E4, %p2032;
	fma.rn.f32 	%f6680, %f6678, %f6674, %f6679;
	selp.f32 	%f6681, 0fBEFFFFFF, 0fBE2AAAA8, %p2032;
	fma.rn.f32 	%f6682, %f6680, %f6674, %f6681;
	fma.rn.f32 	%f6683, %f6682, %f6676, %f6675;
	and.b32  	%r11688, %r21668, 2;
	setp.eq.s32 	%p2033, %r11688, 0;
	mov.f32 	%f6684, 0f00000000;
	sub.f32 	%f6685, %f6684, %f6683;
	selp.f32 	%f6686, %f6683, %f6685, %p2033;
	neg.f32 	%f6673, %f6686;
	// begin inline asm
	{  cvt.rn.f16.f32 %rs2665, %f6673;}

	// end inline asm
	ld.global.u16 	%rs2673, [%rd1831+224];
	ld.global.u16 	%rs2667, [%rd1832+224];
	// begin inline asm
	{mul.f16 %rs2666,%rs2667,%rs2665;
}
	// end inline asm
	// begin inline asm
	{mul.f16 %rs2669,%rs269,%rs2666;
}
	// end inline asm
	// begin inline asm
	{fma.rn.f16 %rs2672,%rs2673,%rs2664,%rs2669;
}
	// end inline asm
	st.shared.u16 	[%r2761+4032], %rs2672;
	// begin inline asm
	{mul.f16 %rs2676,%rs2667,%rs2664;
}
	// end inline asm
	// begin inline asm
	{fma.rn.f16 %rs2679,%rs2673,%rs2665,%rs2676;
}
	// end inline asm
	st.shared.u16 	[%r2761+12224], %rs2679;
	mul.f64 	%fd782, %fd10, 0d40578FDB9EFFEA46;
	div.rn.f64 	%fd783, %fd782, %fd2;
	cvt.rn.f32.f64 	%f1978, %fd783;
	mul.f32 	%f6687, %f1978, 0f3F22F983;
	cvt.rni.s32.f32 	%r21676, %f6687;
	cvt.rn.f32.s32 	%f6688, %r21676;
	fma.rn.f32 	%f6689, %f6688, 0fBFC90FDA, %f1978;
	fma.rn.f32 	%f6690, %f6688, 0fB3A22168, %f6689;
	fma.rn.f32 	%f11939, %f6688, 0fA7C234C5, %f6690;
	abs.f32 	%f1980, %f1978;
	setp.ltu.f32 	%p2034, %f1980, 0f47CE4780;
	mov.u32 	%r21672, %r21676;
	mov.f32 	%f11938, %f11939;
	@%p2034 bra 	$L__BB0_4090;
	setp.eq.f32 	%p2035, %f1980, 0f7F800000;
	@%p2035 bra 	$L__BB0_4089;
	mov.b32 	%r6165, %f1978;
	shl.b32 	%r11690, %r6165, 8;
	or.b32  	%r6166, %r11690, -2147483648;
	mov.b64 	%rd10581, 0;
	mov.b32 	%r21669, 0;
	mov.u64 	%rd10579, __cudart_i2opi_f;
	mov.u64 	%rd10580, %rd4;
$L__BB0_4085:
	.pragma "nounroll";
	ld.global.nc.u32 	%r11691, [%rd10579];
	mad.wide.u32 	%rd6287, %r11691, %r6166, %rd10581;
	shr.u64 	%rd10581, %rd6287, 32;
	st.local.u32 	[%rd10580], %rd6287;
	add.s32 	%r21669, %r21669, 1;
	add.s64 	%rd10580, %rd10580, 4;
	add.s64 	%rd10579, %rd10579, 4;
	setp.ne.s32 	%p2036, %r21669, 6;
	@%p2036 bra 	$L__BB0_4085;
	shr.u32 	%r11692, %r6165, 23;
	st.local.u32 	[%rd4+24], %rd10581;
	and.b32  	%r6169, %r11692, 31;
	and.b32  	%r11693, %r11692, 224;
	add.s32 	%r11694, %r11693, -128;
	shr.u32 	%r11695, %r11694, 5;
	mul.wide.u32 	%rd6288, %r11695, 4;
	sub.s64 	%rd3409, %rd4, %rd6288;
	ld.local.u32 	%r21670, [%rd3409+24];
	ld.local.u32 	%r21671, [%rd3409+20];
	setp.eq.s32 	%p2037, %r6169, 0;
	@%p2037 bra 	$L__BB0_4088;
	shf.l.wrap.b32 	%r21670, %r21671, %r21670, %r6169;
	ld.local.u32 	%r11696, [%rd3409+16];
	shf.l.wrap.b32 	%r21671, %r11696, %r21671, %r6169;
$L__BB0_4088:
	shr.u32 	%r11697, %r21670, 30;
	shf.l.wrap.b32 	%r11698, %r21671, %r21670, 2;
	shl.b32 	%r11699, %r21671, 2;
	shr.u32 	%r11700, %r11698, 31;
	add.s32 	%r11701, %r11700, %r11697;
	neg.s32 	%r11702, %r11701;
	setp.lt.s32 	%p2038, %r6165, 0;
	selp.b32 	%r21672, %r11702, %r11701, %p2038;
	xor.b32  	%r11703, %r11698, %r6165;
	shr.s32 	%r11704, %r11698, 31;
	xor.b32  	%r11705, %r11704, %r11698;
	xor.b32  	%r11706, %r11704, %r11699;
	cvt.u64.u32 	%rd6289, %r11705;
	shl.b64 	%rd6290, %rd6289, 32;
	cvt.u64.u32 	%rd6291, %r11706;
	or.b64  	%rd6292, %rd6290, %rd6291;
	cvt.rn.f64.s64 	%fd784, %rd6292;
	mul.f64 	%fd785, %fd784, 0d3BF921FB54442D19;
	cvt.rn.f32.f64 	%f6691, %fd785;
	neg.f32 	%f6692, %f6691;
	setp.lt.s32 	%p2039, %r11703, 0;
	selp.f32 	%f11938, %f6692, %f6691, %p2039;
	bra.uni 	$L__BB0_4090;
$L__BB0_4089:
	mov.f32 	%f6693, 0f00000000;
	mul.rn.f32 	%f11938, %f1978, %f6693;
	mov.b32 	%r21672, 0;
$L__BB0_4090:
	setp.ltu.f32 	%p2040, %f1980, 0f47CE4780;
	add.s32 	%r11708, %r21672, 1;
	mul.rn.f32 	%f6695, %f11938, %f11938;
	and.b32  	%r11709, %r21672, 1;
	setp.eq.b32 	%p2041, %r11709, 1;
	selp.f32 	%f6696, %f11938, 0f3F800000, %p2041;
	fma.rn.f32 	%f6697, %f6695, %f6696, 0f00000000;
	fma.rn.f32 	%f6698, %f6695, 0f37CBAC00, 0fBAB607ED;
	selp.f32 	%f6699, 0fB94D4153, %f6698, %p2041;
	selp.f32 	%f6700, 0f3C0885E4, 0f3D2AAABB, %p2041;
	fma.rn.f32 	%f6701, %f6699, %f6695, %f6700;
	selp.f32 	%f6702, 0fBE2AAAA8, 0fBEFFFFFF, %p2041;
	fma.rn.f32 	%f6703, %f6701, %f6695, %f6702;
	fma.rn.f32 	%f6704, %f6703, %f6697, %f6696;
	and.b32  	%r11710, %r11708, 2;
	setp.eq.s32 	%p2042, %r11710, 0;
	mov.f32 	%f6705, 0f00000000;
	sub.f32 	%f6706, %f6705, %f6704;
	selp.f32 	%f6694, %f6704, %f6706, %p2042;
	// begin inline asm
	{  cvt.rn.f16.f32 %rs2683, %f6694;}

	// end inline asm
	@%p2040 bra 	$L__BB0_4098;
	setp.eq.f32 	%p2043, %f1980, 0f7F800000;
	@%p2043 bra 	$L__BB0_4097;
	mov.b32 	%r6178, %f1978;
	shl.b32 	%r11712, %r6178, 8;
	or.b32  	%r6179, %r11712, -2147483648;
	mov.b64 	%rd10584, 0;
	mov.b32 	%r21673, 0;
	mov.u64 	%rd10582, __cudart_i2opi_f;
	mov.u64 	%rd10583, %rd3;
$L__BB0_4093:
	.pragma "nounroll";
	ld.global.nc.u32 	%r11713, [%rd10582];
	mad.wide.u32 	%rd6295, %r11713, %r6179, %rd10584;
	shr.u64 	%rd10584, %rd6295, 32;
	st.local.u32 	[%rd10583], %rd6295;
	add.s32 	%r21673, %r21673, 1;
	add.s64 	%rd10583, %rd10583, 4;
	add.s64 	%rd10582, %rd10582, 4;
	setp.ne.s32 	%p2044, %r21673, 6;
	@%p2044 bra 	$L__BB0_4093;
	shr.u32 	%r11714, %r6178, 23;
	st.local.u32 	[%rd3+24], %rd10584;
	and.b32  	%r6182, %r11714, 31;
	and.b32  	%r11715, %r11714, 224;
	add.s32 	%r11716, %r11715, -128;
	shr.u32 	%r11717, %r11716, 5;
	mul.wide.u32 	%rd6296, %r11717, 4;
	sub.s64 	%rd3416, %rd3, %rd6296;
	ld.local.u32 	%r21674, [%rd3416+24];
	ld.local.u32 	%r21675, [%rd3416+20];
	setp.eq.s32 	%p2045, %r6182, 0;
	@%p2045 bra 	$L__BB0_4096;
	shf.l.wrap.b32 	%r21674, %r21675, %r21674, %r6182;
	ld.local.u32 	%r11718, [%rd3416+16];
	shf.l.wrap.b32 	%r21675, %r11718, %r21675, %r6182;
$L__BB0_4096:
	shr.u32 	%r11719, %r21674, 30;
	shf.l.wrap.b32 	%r11720, %r21675, %r21674, 2;
	shl.b32 	%r11721, %r21675, 2;
	shr.u32 	%r11722, %r11720, 31;
	add.s32 	%r11723, %r11722, %r11719;
	neg.s32 	%r11724, %r11723;
	setp.lt.s32 	%p2046, %r6178, 0;
	selp.b32 	%r21676, %r11724, %r11723, %p2046;
	xor.b32  	%r11725, %r11720, %r6178;
	shr.s32 	%r11726, %r11720, 31;
	xor.b32  	%r11727, %r11726, %r11720;
	xor.b32  	%r11728, %r11726, %r11721;
	cvt.u64.u32 	%rd6297, %r11727;
	shl.b64 	%rd6298, %rd6297, 32;
	cvt.u64.u32 	%rd6299, %r11728;
	or.b64  	%rd6300, %rd6298, %rd6299;
	cvt.rn.f64.s64 	%fd786, %rd6300;
	mul.f64 	%fd787, %fd786, 0d3BF921FB54442D19;
	cvt.rn.f32.f64 	%f6707, %fd787;
	neg.f32 	%f6708, %f6707;
	setp.lt.s32 	%p2047, %r11725, 0;
	selp.f32 	%f11939, %f6708, %f6707, %p2047;
	bra.uni 	$L__BB0_4098;
$L__BB0_4097:
	mov.f32 	%f6709, 0f00000000;
	mul.rn.f32 	%f11939, %f1978, %f6709;
	mov.b32 	%r21676, 0;
$L__BB0_4098:
	ld.param.u64 	%rd9047, [_Z13Radix16KernelP6__halfS0_S0_S0_S0_S0_iii_param_3];
	ld.param.u64 	%rd9045, [_Z13Radix16KernelP6__halfS0_S0_S0_S0_S0_iii_param_2];
	mul.rn.f32 	%f6711, %f11939, %f11939;
	and.b32  	%r11730, %r21676, 1;
	setp.eq.b32 	%p2048, %r11730, 1;
	selp.f32 	%f6712, 0f3F800000, %f11939, %p2048;
	fma.rn.f32 	%f6713, %f6711, %f6712, 0f00000000;
	fma.rn.f32 	%f6714, %f6711, 0f37CBAC00, 0fBAB607ED;
	selp.f32 	%f6715, %f6714, 0fB94D4153, %p2048;
	selp.f32 	%f6716, 0f3D2AAABB, 0f3C0885E4, %p2048;
	fma.rn.f32 	%f6717, %f6715, %f6711, %f6716;
	selp.f32 	%f6718, 0fBEFFFFFF, 0fBE2AAAA8, %p2048;
	fma.rn.f32 	%f6719, %f6717, %f6711, %f6718;
	fma.rn.f32 	%f6720, %f6719, %f6713, %f6712;
	and.b32  	%r11731, %r21676, 2;
	setp.eq.s32 	%p2049, %r11731, 0;
	mov.f32 	%f6721, 0f00000000;
	sub.f32 	%f6722, %f6721, %f6720;
	selp.f32 	%f6723, %f6720, %f6722, %p2049;
	neg.f32 	%f6710, %f6723;
	// begin inline asm
	{  cvt.rn.f16.f32 %rs2684, %f6710;}

	// end inline asm
	ld.global.u16 	%rs2692, [%rd1847+224];
	ld.global.u16 	%rs2686, [%rd1848+224];
	// begin inline asm
	{mul.f16 %rs2685,%rs2686,%rs2684;
}
	// end inline asm
	// begin inline asm
	{mul.f16 %rs2688,%rs269,%rs2685;
}
	// end inline asm
	// begin inline asm
	{fma.rn.f16 %rs2691,%rs2692,%rs2683,%rs2688;
}
	// end inline asm
	st.shared.u16 	[%r2761+4064], %rs2691;
	// begin inline asm
	{mul.f16 %rs2695,%rs2686,%rs2683;
}
	// end inline asm
	// begin inline asm
	{fma.rn.f16 %rs2698,%rs2692,%rs2684,%rs2695;
}
	// end inline asm
	st.shared.u16 	[%r2761+12256], %rs2698;
	mov.b32 	%r11732, 16;
	wmma.load.a.sync.aligned.row.m16n16k16.shared.f16 	{%r11733, %r11734, %r11735, %r11736, %r11737, %r11738, %r11739, %r11740}, [%r21], %r11732;
	add.s32 	%r11741, %r21, 8192;
	wmma.load.a.sync.aligned.row.m16n16k16.shared.f16 	{%r11742, %r11743, %r11744, %r11745, %r11746, %r11747, %r11748, %r11749}, [%r11741], %r11732;
	wmma.mma.sync.aligned.row.row.m16n16k16.f16.f16 {%r11750, %r11751, %r11752, %r11753}, {%r11733, %r11734, %r11735, %r11736, %r11737, %r11738, %r11739, %r11740}, {%r5, %r6, %r7, %r8, %r9, %r10, %r11, %r12}, {%r4, %r4, %r4, %r4};
	wmma.mma.sync.aligned.row.row.m16n16k16.f16.f16 {%r11754, %r11755, %r11756, %r11757}, {%r11742, %r11743, %r11744, %r11745, %r11746, %r11747, %r11748, %r11749}, {%r13, %r14, %r15, %r16, %r17, %r18, %r19, %r20}, {%r4, %r4, %r4, %r4};
	wmma.mma.sync.aligned.row.row.m16n16k16.f16.f16 {%r11758, %r11759, %r11760, %r11761}, {%r11733, %r11734, %r11735, %r11736, %r11737, %r11738, %r11739, %r11740}, {%r13, %r14, %r15, %r16, %r17, %r18, %r19, %r20}, {%r4, %r4, %r4, %r4};
	wmma.mma.sync.aligned.row.row.m16n16k16.f16.f16 {%r11762, %r11763, %r11764, %r11765}, {%r11742, %r11743, %r11744, %r11745, %r11746, %r11747, %r11748, %r11749}, {%r5, %r6, %r7, %r8, %r9, %r10, %r11, %r12}, {%r11758, %r11759, %r11760, %r11761};
	wmma.store.d.sync.aligned.row.m16n16k16.shared.f16 	[%r11741], {%r11762, %r11763, %r11764, %r11765}, %r11732;
	mov.b32 	{%rs2703, %rs2706}, %r11750;
	mov.b32 	{%rs2704, %rs2707}, %r11754;
	// begin inline asm
	{sub.f16 %rs2702,%rs2703,%rs2704;
}
	// end inline asm
	// begin inline asm
	{sub.f16 %rs2705,%rs2706,%rs2707;
}
	// end inline asm
	mov.b32 	{%rs2709, %rs2712}, %r11751;
	mov.b32 	{%rs2710, %rs2713}, %r11755;
	// begin inline asm
	{sub.f16 %rs2708,%rs2709,%rs2710;
}
	// end inline asm
	// begin inline asm
	{sub.f16 %rs2711,%rs2712,%rs2713;
}
	// end inline asm
	mov.b32 	{%rs2715, %rs2718}, %r11752;
	mov.b32 	{%rs2716, %rs2719}, %r11756;
	// begin inline asm
	{sub.f16 %rs2714,%rs2715,%rs2716;
}
	// end inline asm
	// begin inline asm
	{sub.f16 %rs2717,%rs2718,%rs2719;
}
	// end inline asm
	mov.b32 	{%rs2721, %rs2724}, %r11753;
	mov.b32 	{%rs2722, %rs2725}, %r11757;
	// begin inline asm
	{sub.f16 %rs2720,%rs2721,%rs2722;
}
	// end inline asm
	// begin inline asm
	{sub.f16 %rs2723,%rs2724,%rs2725;
}
	// end inline asm
	mov.b32 	%r11766, {%rs2720, %rs2723};
	mov.b32 	%r11767, {%rs2714, %rs2717};
	mov.b32 	%r11768, {%rs2708, %rs2711};
	mov.b32 	%r11769, {%rs2702, %rs2705};
	st.shared.v4.b32 	[%r21], {%r11769, %r11768, %r11767, %r11766};
	cvta.to.global.u64 	%rd6301, %rd9045;
	add.s64 	%rd6303, %rd6301, %rd3448;
	ld.shared.u16 	%rs2726, [%r2761];
	st.global.u16 	[%rd6303], %rs2726;
	cvta.to.global.u64 	%rd6304, %rd9047;
	add.s64 	%rd6305, %rd6304, %rd3448;
	ld.shared.u16 	%rs2727, [%r2761+8192];
	st.global.u16 	[%rd6305], %rs2727;
	add.s64 	%rd6306, %rd6303, %rd1622;
	ld.shared.u16 	%rs2728, [%r2761+32];
	st.global.u16 	[%rd6306], %rs2728;
	add.s64 	%rd6307, %rd6305, %rd1622;
	ld.shared.u16 	%rs2729, [%r2761+8224];
	st.global.u16 	[%rd6307], %rs2729;
	add.s64 	%rd6308, %rd6306, %rd1622;
	ld.shared.u16 	%rs2730, [%r2761+64];
	st.global.u16 	[%rd6308], %rs2730;
	add.s64 	%rd6309, %rd6307, %rd1622;
	ld.shared.u16 	%rs2731, [%r2761+8256];
	st.global.u16 	[%rd6309], %rs2731;
	add.s64 	%rd6310, %rd6308, %rd1622;
	ld.shared.u16 	%rs2732, [%r2761+96];
	st.global.u16 	[%rd6310], %rs2732;
	add.s64 	%rd6311, %rd6309, %rd1622;
	ld.shared.u16 	%rs2733, [%r2761+8288];
	st.global.u16 	[%rd6311], %rs2733;
	add.s64 	%rd6312, %rd6310, %rd1622;
	ld.shared.u16 	%rs2734, [%r2761+128];
	st.global.u16 	[%rd6312], %rs2734;
	add.s64 	%rd6313, %rd6311, %rd1622;
	ld.shared.u16 	%rs2735, [%r2761+8320];
	st.global.u16 	[%rd6313], %rs2735;
	add.s64 	%rd6314, %rd6312, %rd1622;
	ld.shared.u16 	%rs2736, [%r2761+160];
	st.global.u16 	[%rd6314], %rs2736;
	add.s64 	%rd6315, %rd6313, %rd1622;
	ld.shared.u16 	%rs2737, [%r2761+8352];
	st.global.u16 	[%rd6315], %rs2737;
	add.s64 	%rd6316, %rd6314, %rd1622;
	ld.shared.u16 	%rs2738, [%r2761+192];
	st.global.u16 	[%rd6316], %rs2738;
	add.s64 	%rd6317, %rd6315, %rd1622;
	ld.shared.u16 	%rs2739, [%r2761+8384];
	st.global.u16 	[%rd6317], %rs2739;
	add.s64 	%rd6318, %rd6316, %rd1622;
	ld.shared.u16 	%rs2740, [%r2761+224];
	st.global.u16 	[%rd6318], %rs2740;
	add.s64 	%rd6319, %rd6317, %rd1622;
	ld.shared.u16 	%rs2741, [%r2761+8416];
	st.global.u16 	[%rd6319], %rs2741;
	add.s64 	%rd6320, %rd6318, %rd1622;
	ld.shared.u16 	%rs2742, [%r2761+256];
	st.global.u16 	[%rd6320], %rs2742;
	add.s64 	%rd6321, %rd6319, %rd1622;
	ld.shared.u16 	%rs2743, [%r2761+8448];
	st.global.u16 	[%rd6321], %rs2743;
	add.s64 	%rd6322, %rd6320, %rd1622;
	ld.shared.u16 	%rs2744, [%r2761+288];
	st.global.u16 	[%rd6322], %rs2744;
	add.s64 	%rd6323, %rd6321, %rd1622;
	ld.shared.u16 	%rs2745, [%r2761+8480];
	st.global.u16 	[%rd6323], %rs2745;
	add.s64 	%rd6324, %rd6322, %rd1622;
	ld.shared.u16 	%rs2746, [%r2761+320];
	st.global.u16 	[%rd6324], %rs2746;
	add.s64 	%rd6325, %rd6323, %rd1622;
	ld.shared.u16 	%rs2747, [%r2761+8512];
	st.global.u16 	[%rd6325], %rs2747;
	add.s64 	%rd6326, %rd6324, %rd1622;
	ld.shared.u16 	%rs2748, [%r2761+352];
	st.global.u16 	[%rd6326], %rs2748;
	add.s64 	%rd6327, %rd6325, %rd1622;
	ld.shared.u16 	%rs2749, [%r2761+8544];
	st.global.u16 	[%rd6327], %rs2749;
	add.s64 	%rd6328, %rd6326, %rd1622;
	ld.shared.u16 	%rs2750, [%r2761+384];
	st.global.u16 	[%rd6328], %rs2750;
	add.s64 	%rd6329, %rd6327, %rd1622;
	ld.shared.u16 	%rs2751, [%r2761+8576];
	st.global.u16 	[%rd6329], %rs2751;
	add.s64 	%rd6330, %rd6328, %rd1622;
	ld.shared.u16 	%rs2752, [%r2761+416];
	st.global.u16 	[%rd6330], %rs2752;
	add.s64 	%rd6331, %rd6329, %rd1622;
	ld.shared.u16 	%rs2753, [%r2761+8608];
	st.global.u16 	[%rd6331], %rs2753;
	add.s64 	%rd6332, %rd6330, %rd1622;
	ld.shared.u16 	%rs2754, [%r2761+448];
	st.global.u16 	[%rd6332], %rs2754;
	add.s64 	%rd6333, %rd6331, %rd1622;
	ld.shared.u16 	%rs2755, [%r2761+8640];
	st.global.u16 	[%rd6333], %rs2755;
	add.s64 	%rd6334, %rd6332, %rd1622;
	ld.shared.u16 	%rs2756, [%r2761+480];
	st.global.u16 	[%rd6334], %rs2756;
	add.s64 	%rd6335, %rd6333, %rd1622;
	ld.shared.u16 	%rs2757, [%r2761+8672];
	st.global.u16 	[%rd6335], %rs2757;
	ld.shared.u16 	%rs2758, [%r2761+512];
	st.global.u16 	[%rd6303+32], %rs2758;
	ld.shared.u16 	%rs2759, [%r2761+8704];
	st.global.u16 	[%rd6305+32], %rs2759;
	ld.shared.u16 	%rs2760, [%r2761+544];
	st.global.u16 	[%rd6306+32], %rs2760;
	ld.shared.u16 	%rs2761, [%r2761+8736];
	st.global.u16 	[%rd6307+32], %rs2761;
	ld.shared.u16 	%rs2762, [%r2761+576];
	st.global.u16 	[%rd6308+32], %rs2762;
	ld.shared.u16 	%rs2763, [%r2761+8768];
	st.global.u16 	[%rd6309+32], %rs2763;
	ld.shared.u16 	%rs2764, [%r2761+608];
	st.global.u16 	[%rd6310+32], %rs2764;
	ld.shared.u16 	%rs2765, [%r2761+8800];
	st.global.u16 	[%rd6311+32], %rs2765;
	ld.shared.u16 	%rs2766, [%r2761+640];
	st.global.u16 	[%rd6312+32], %rs2766;
	ld.shared.u16 	%rs2767, [%r2761+8832];
	st.global.u16 	[%rd6313+32], %rs2767;
	ld.shared.u16 	%rs2768, [%r2761+672];
	st.global.u16 	[%rd6314+32], %rs2768;
	ld.shared.u16 	%rs2769, [%r2761+8864];
	st.global.u16 	[%rd6315+32], %rs2769;
	ld.shared.u16 	%rs2770, [%r2761+704];
	st.global.u16 	[%rd6316+32], %rs2770;
	ld.shared.u16 	%rs2771, [%r2761+8896];
	st.global.u16 	[%rd6317+32], %rs2771;
	ld.shared.u16 	%rs2772, [%r2761+736];
	st.global.u16 	[%rd6318+32], %rs2772;
	ld.shared.u16 	%rs2773, [%r2761+8928];
	st.global.u16 	[%rd6319+32], %rs2773;
	ld.shared.u16 	%rs2774, [%r2761+768];
	st.global.u16 	[%rd6320+32], %rs2774;
	ld.shared.u16 	%rs2775, [%r2761+8960];
	st.global.u16 	[%rd6321+32], %rs2775;
	ld.shared.u16 	%rs2776, [%r2761+800];
	st.global.u16 	[%rd6322+32], %rs2776;
	ld.shared.u16 	%rs2777, [%r2761+8992];
	st.global.u16 	[%rd6323+32], %rs2777;
	ld.shared.u16 	%rs2778, [%r2761+832];
	st.global.u16 	[%rd6324+32], %rs2778;
	ld.shared.u16 	%rs2779, [%r2761+9024];
	st.global.u16 	[%rd6325+32], %rs2779;
	ld.shared.u16 	%rs2780, [%r2761+864];
	st.global.u16 	[%rd6326+32], %rs2780;
	ld.shared.u16 	%rs2781, [%r2761+9056];
	st.global.u16 	[%rd6327+32], %rs2781;
	ld.shared.u16 	%rs2782, [%r2761+896];
	st.global.u16 	[%rd6328+32], %rs2782;
	ld.shared.u16 	%rs2783, [%r2761+9088];
	st.global.u16 	[%rd6329+32], %rs2783;
	ld.shared.u16 	%rs2784, [%r2761+928];
	st.global.u16 	[%rd6330+32], %rs2784;
	ld.shared.u16 	%rs2785, [%r2761+9120];
	st.global.u16 	[%rd6331+32], %rs2785;
	ld.shared.u16 	%rs2786, [%r2761+960];
	st.global.u16 	[%rd6332+32], %rs2786;
	ld.shared.u16 	%rs2787, [%r2761+9152];
	st.global.u16 	[%rd6333+32], %rs2787;
	ld.shared.u16 	%rs2788, [%r2761+992];
	st.global.u16 	[%rd6334+32], %rs2788;
	ld.shared.u16 	%rs2789, [%r2761+9184];
	st.global.u16 	[%rd6335+32], %rs2789;
	ld.shared.u16 	%rs2790, [%r2761+1024];
	st.global.u16 	[%rd6303+64], %rs2790;
	ld.shared.u16 	%rs2791, [%r2761+9216];
	st.global.u16 	[%rd6305+64], %rs2791;
	ld.shared.u16 	%rs2792, [%r2761+1056];
	st.global.u16 	[%rd6306+64], %rs2792;
	ld.shared.u16 	%rs2793, [%r2761+9248];
	st.global.u16 	[%rd6307+64], %rs2793;
	ld.shared.u16 	%rs2794, [%r2761+1088];
	st.global.u16 	[%rd6308+64], %rs2794;
	ld.shared.u16 	%rs2795, [%r2761+9280];
	st.global.u16 	[%rd6309+64], %rs2795;
	ld.shared.u16 	%rs2796, [%r2761+1120];
	st.global.u16 	[%rd6310+64], %rs2796;
	ld.shared.u16 	%rs2797, [%r2761+9312];
	st.global.u16 	[%rd6311+64], %rs2797;
	ld.shared.u16 	%rs2798, [%r2761+1152];
	st.global.u16 	[%rd6312+64], %rs2798;
	ld.shared.u16 	%rs2799, [%r2761+9344];
	st.global.u16 	[%rd6313+64], %rs2799;
	ld.shared.u16 	%rs2800, [%r2761+1184];
	st.global.u16 	[%rd6314+64], %rs2800;
	ld.shared.u16 	%rs2801, [%r2761+9376];
	st.global.u16 	[%rd6315+64], %rs2801;
	ld.shared.u16 	%rs2802, [%r2761+1216];
	st.global.u16 	[%rd6316+64], %rs2802;
	ld.shared.u16 	%rs2803, [%r2761+9408];
	st.global.u16 	[%rd6317+64], %rs2803;
	ld.shared.u16 	%rs2804, [%r2761+1248];
	st.global.u16 	[%rd6318+64], %rs2804;
	ld.shared.u16 	%rs2805, [%r2761+9440];
	st.global.u16 	[%rd6319+64], %rs2805;
	ld.shared.u16 	%rs2806, [%r2761+1280];
	st.global.u16 	[%rd6320+64], %rs2806;
	ld.shared.u16 	%rs2807, [%r2761+9472];
	st.global.u16 	[%rd6321+64], %rs2807;
	ld.shared.u16 	%rs2808, [%r2761+1312];
	st.global.u16 	[%rd6322+64], %rs2808;
	ld.shared.u16 	%rs2809, [%r2761+9504];
	st.global.u16 	[%rd6323+64], %rs2809;
	ld.shared.u16 	%rs2810, [%r2761+1344];
	st.global.u16 	[%rd6324+64], %rs2810;
	ld.shared.u16 	%rs2811, [%r2761+9536];
	st.global.u16 	[%rd6325+64], %rs2811;
	ld.shared.u16 	%rs2812, [%r2761+1376];
	st.global.u16 	[%rd6326+64], %rs2812;
	ld.shared.u16 	%rs2813, [%r2761+9568];
	st.global.u16 	[%rd6327+64], %rs2813;
	ld.shared.u16 	%rs2814, [%r2761+1408];
	st.global.u16 	[%rd6328+64], %rs2814;
	ld.shared.u16 	%rs2815, [%r2761+9600];
	st.global.u16 	[%rd6329+64], %rs2815;
	ld.shared.u16 	%rs2816, [%r2761+1440];
	st.global.u16 	[%rd6330+64], %rs2816;
	ld.shared.u16 	%rs2817, [%r2761+9632];
	st.global.u16 	[%rd6331+64], %rs2817;
	ld.shared.u16 	%rs2818, [%r2761+1472];
	st.global.u16 	[%rd6332+64], %rs2818;
	ld.shared.u16 	%rs2819, [%r2761+9664];
	st.global.u16 	[%rd6333+64], %rs2819;
	ld.shared.u16 	%rs2820, [%r2761+1504];
	st.global.u16 	[%rd6334+64], %rs2820;
	ld.shared.u16 	%rs2821, [%r2761+9696];
	st.global.u16 	[%rd6335+64], %rs2821;
	ld.shared.u16 	%rs2822, [%r2761+1536];
	st.global.u16 	[%rd6303+96], %rs2822;
	ld.shared.u16 	%rs2823, [%r2761+9728];
	st.global.u16 	[%rd6305+96], %rs2823;
	ld.shared.u16 	%rs2824, [%r2761+1568];
	st.global.u16 	[%rd6306+96], %rs2824;
	ld.shared.u16 	%rs2825, [%r2761+9760];
	st.global.u16 	[%rd6307+96], %rs2825;
	ld.shared.u16 	%rs2826, [%r2761+1600];
	st.global.u16 	[%rd6308+96], %rs2826;
	ld.shared.u16 	%rs2827, [%r2761+9792];
	st.global.u16 	[%rd6309+96], %rs2827;
	ld.shared.u16 	%rs2828, [%r2761+1632];
	st.global.u16 	[%rd6310+96], %rs2828;
	ld.shared.u16 	%rs2829, [%r2761+9824];
	st.global.u16 	[%rd6311+96], %rs2829;
	ld.shared.u16 	%rs2830, [%r2761+1664];
	st.global.u16 	[%rd6312+96], %rs2830;
	ld.shared.u16 	%rs2831, [%r2761+9856];
	st.global.u16 	[%rd6313+96], %rs2831;
	ld.shared.u16 	%rs2832, [%r2761+1696];
	st.global.u16 	[%rd6314+96], %rs2832;
	ld.shared.u16 	%rs2833, [%r2761+9888];
	st.global.u16 	[%rd6315+96], %rs2833;
	ld.shared.u16 	%rs2834, [%r2761+1728];
	st.global.u16 	[%rd6316+96], %rs2834;
	ld.shared.u16 	%rs2835, [%r2761+9920];
	st.global.u16 	[%rd6317+96], %rs2835;
	ld.shared.u16 	%rs2836, [%r2761+1760];
	st.global.u16 	[%rd6318+96], %rs2836;
	ld.shared.u16 	%rs2837, [%r2761+9952];
	st.global.u16 	[%rd6319+96], %rs2837;
	ld.shared.u16 	%rs2838, [%r2761+1792];
	st.global.u16 	[%rd6320+96], %rs2838;
	ld.shared.u16 	%rs2839, [%r2761+9984];
	st.global.u16 	[%rd6321+96], %rs2839;
	ld.shared.u16 	%rs2840, [%r2761+1824];
	st.global.u16 	[%rd6322+96], %rs2840;
	ld.shared.u16 	%rs2841, [%r2761+10016];
	st.global.u16 	[%rd6323+96], %rs2841;
	ld.shared.u16 	%rs2842, [%r2761+1856];
	st.global.u16 	[%rd6324+96], %rs2842;
	ld.shared.u16 	%rs2843, [%r2761+10048];
	st.global.u16 	[%rd6325+96], %rs2843;
	ld.shared.u16 	%rs2844, [%r2761+1888];
	st.global.u16 	[%rd6326+96], %rs2844;
	ld.shared.u16 	%rs2845, [%r2761+10080];
	st.global.u16 	[%rd6327+96], %rs2845;
	ld.shared.u16 	%rs2846, [%r2761+1920];
	st.global.u16 	[%rd6328+96], %rs2846;
	ld.shared.u16 	%rs2847, [%r2761+10112];
	st.global.u16 	[%rd6329+96], %rs2847;
	ld.shared.u16 	%rs2848, [%r2761+1952];
	st.global.u16 	[%rd6330+96], %rs2848;
	ld.shared.u16 	%rs2849, [%r2761+10144];
	st.global.u16 	[%rd6331+96], %rs2849;
	ld.shared.u16 	%rs2850, [%r2761+1984];
	st.global.u16 	[%rd6332+96], %rs2850;
	ld.shared.u16 	%rs2851, [%r2761+10176];
	st.global.u16 	[%rd6333+96], %rs2851;
	ld.shared.u16 	%rs2852, [%r2761+2016];
	st.global.u16 	[%rd6334+96], %rs2852;
	ld.shared.u16 	%rs2853, [%r2761+10208];
	st.global.u16 	[%rd6335+96], %rs2853;
	ld.shared.u16 	%rs2854, [%r2761+2048];
	st.global.u16 	[%rd6303+128], %rs2854;
	ld.shared.u16 	%rs2855, [%r2761+10240];
	st.global.u16 	[%rd6305+128], %rs2855;
	ld.shared.u16 	%rs2856, [%r2761+2080];
	st.global.u16 	[%rd6306+128], %rs2856;
	ld.shared.u16 	%rs2857, [%r2761+10272];
	st.global.u16 	[%rd6307+128], %rs2857;
	ld.shared.u16 	%rs2858, [%r2761+2112];
	st.global.u16 	[%rd6308+128], %rs2858;
	ld.shared.u16 	%rs2859, [%r2761+10304];
	st.global.u16 	[%rd6309+128], %rs2859;
	ld.shared.u16 	%rs2860, [%r2761+2144];
	st.global.u16 	[%rd6310+128], %rs2860;
	ld.shared.u16 	%rs2861, [%r2761+10336];
	st.global.u16 	[%rd6311+128], %rs2861;
	ld.shared.u16 	%rs2862, [%r2761+2176];
	st.global.u16 	[%rd6312+128], %rs2862;
	ld.shared.u16 	%rs2863, [%r2761+10368];
	st.global.u16 	[%rd6313+128], %rs2863;
	ld.shared.u16 	%rs2864, [%r2761+2208];
	st.global.u16 	[%rd6314+128], %rs2864;
	ld.shared.u16 	%rs2865, [%r2761+10400];
	st.global.u16 	[%rd6315+128], %rs2865;
	ld.shared.u16 	%rs2866, [%r2761+2240];
	st.global.u16 	[%rd6316+128], %rs2866;
	ld.shared.u16 	%rs2867, [%r2761+10432];
	st.global.u16 	[%rd6317+128], %rs2867;
	ld.shared.u16 	%rs2868, [%r2761+2272];
	st.global.u16 	[%rd6318+128], %rs2868;
	ld.shared.u16 	%rs2869, [%r2761+10464];
	st.global.u16 	[%rd6319+128], %rs2869;
	ld.shared.u16 	%rs2870, [%r2761+2304];
	st.global.u16 	[%rd6320+128], %rs2870;
	ld.shared.u16 	%rs2871, [%r2761+10496];
	st.global.u16 	[%rd6321+128], %rs2871;
	ld.shared.u16 	%rs2872, [%r2761+2336];
	st.global.u16 	[%rd6322+128], %rs2872;
	ld.shared.u16 	%rs2873, [%r2761+10528];
	st.global.u16 	[%rd6323+128], %rs2873;
	ld.shared.u16 	%rs2874, [%r2761+2368];
	st.global.u16 	[%rd6324+128], %rs2874;
	ld.shared.u16 	%rs2875, [%r2761+10560];
	st.global.u16 	[%rd6325+128], %rs2875;
	ld.shared.u16 	%rs2876, [%r2761+2400];
	st.global.u16 	[%rd6326+128], %rs2876;
	ld.shared.u16 	%rs2877, [%r2761+10592];
	st.global.u16 	[%rd6327+128], %rs2877;
	ld.shared.u16 	%rs2878, [%r2761+2432];
	st.global.u16 	[%rd6328+128], %rs2878;
	ld.shared.u16 	%rs2879, [%r2761+10624];
	st.global.u16 	[%rd6329+128], %rs2879;
	ld.shared.u16 	%rs2880, [%r2761+2464];
	st.global.u16 	[%rd6330+128], %rs2880;
	ld.shared.u16 	%rs2881, [%r2761+10656];
	st.global.u16 	[%rd6331+128], %rs2881;
	ld.shared.u16 	%rs2882, [%r2761+2496];
	st.global.u16 	[%rd6332+128], %rs2882;
	ld.shared.u16 	%rs2883, [%r2761+10688];
	st.global.u16 	[%rd6333+128], %rs2883;
	ld.shared.u16 	%rs2884, [%r2761+2528];
	st.global.u16 	[%rd6334+128], %rs2884;
	ld.shared.u16 	%rs2885, [%r2761+10720];
	st.global.u16 	[%rd6335+128], %rs2885;
	ld.shared.u16 	%rs2886, [%r2761+2560];
	st.global.u16 	[%rd6303+160], %rs2886;
	ld.shared.u16 	%rs2887, [%r2761+10752];
	st.global.u16 	[%rd6305+160], %rs2887;
	ld.shared.u16 	%rs2888, [%r2761+2592];
	st.global.u16 	[%rd6306+160], %rs2888;
	ld.shared.u16 	%rs2889, [%r2761+10784];
	st.global.u16 	[%rd6307+160], %rs2889;
	ld.shared.u16 	%rs2890, [%r2761+2624];
	st.global.u16 	[%rd6308+160], %rs2890;
	ld.shared.u16 	%rs2891, [%r2761+10816];
	st.global.u16 	[%rd6309+160], %rs2891;
	ld.shared.u16 	%rs2892, [%r2761+2656];
	st.global.u16 	[%rd6310+160], %rs2892;
	ld.shared.u16 	%rs2893, [%r2761+10848];
	st.global.u16 	[%rd6311+160], %rs2893;
	ld.shared.u16 	%rs2894, [%r2761+2688];
	st.global.u16 	[%rd6312+160], %rs2894;
	ld.shared.u16 	%rs2895, [%r2761+10880];
	st.global.u16 	[%rd6313+160], %rs2895;
	ld.shared.u16 	%rs2896, [%r2761+2720];
	st.global.u16 	[%rd6314+160], %rs2896;
	ld.shared.u16 	%rs2897, [%r2761+10912];
	st.global.u16 	[%rd6315+160], %rs2897;
	ld.shared.u16 	%rs2898, [%r2761+2752];
	st.global.u16 	[%rd6316+160], %rs2898;
	ld.shared.u16 	%rs2899, [%r2761+10944];
	st.global.u16 	[%rd6317+160], %rs2899;
	ld.shared.u16 	%rs2900, [%r2761+2784];
	st.global.u16 	[%rd6318+160], %rs2900;
	ld.shared.u16 	%rs2901, [%r2761+10976];
	st.global.u16 	[%rd6319+160], %rs2901;
	ld.shared.u16 	%rs2902, [%r2761+2816];
	st.global.u16 	[%rd6320+160], %rs2902;
	ld.shared.u16 	%rs2903, [%r2761+11008];
	st.global.u16 	[%rd6321+160], %rs2903;
	ld.shared.u16 	%rs2904, [%r2761+2848];
	st.global.u16 	[%rd6322+160], %rs2904;
	ld.shared.u16 	%rs2905, [%r2761+11040];
	st.global.u16 	[%rd6323+160], %rs2905;
	ld.shared.u16 	%rs2906, [%r2761+2880];
	st.global.u16 	[%rd6324+160], %rs2906;
	ld.shared.u16 	%rs2907, [%r2761+11072];
	st.global.u16 	[%rd6325+160], %rs2907;
	ld.shared.u16 	%rs2908, [%r2761+2912];
	st.global.u16 	[%rd6326+160], %rs2908;
	ld.shared.u16 	%rs2909, [%r2761+11104];
	st.global.u16 	[%rd6327+160], %rs2909;
	ld.shared.u16 	%rs2910, [%r2761+2944];
	st.global.u16 	[%rd6328+160], %rs2910;
	ld.shared.u16 	%rs2911, [%r2761+11136];
	st.global.u16 	[%rd6329+160], %rs2911;
	ld.shared.u16 	%rs2912, [%r2761+2976];
	st.global.u16 	[%rd6330+160], %rs2912;
	ld.shared.u16 	%rs2913, [%r2761+11168];
	st.global.u16 	[%rd6331+160], %rs2913;
	ld.shared.u16 	%rs2914, [%r2761+3008];
	st.global.u16 	[%rd6332+160], %rs2914;
	ld.shared.u16 	%rs2915, [%r2761+11200];
	st.global.u16 	[%rd6333+160], %rs2915;
	ld.shared.u16 	%rs2916, [%r2761+3040];
	st.global.u16 	[%rd6334+160], %rs2916;
	ld.shared.u16 	%rs2917, [%r2761+11232];
	st.global.u16 	[%rd6335+160], %rs2917;
	ld.shared.u16 	%rs2918, [%r2761+3072];
	st.global.u16 	[%rd6303+192], %rs2918;
	ld.shared.u16 	%rs2919, [%r2761+11264];
	st.global.u16 	[%rd6305+192], %rs2919;
	ld.shared.u16 	%rs2920, [%r2761+3104];
	st.global.u16 	[%rd6306+192], %rs2920;
	ld.shared.u16 	%rs2921, [%r2761+11296];
	st.global.u16 	[%rd6307+192], %rs2921;
	ld.shared.u16 	%rs2922, [%r2761+3136];
	st.global.u16 	[%rd6308+192], %rs2922;
	ld.shared.u16 	%rs2923, [%r2761+11328];
	st.global.u16 	[%rd6309+192], %rs2923;
	ld.shared.u16 	%rs2924, [%r2761+3168];
	st.global.u16 	[%rd6310+192], %rs2924;
	ld.shared.u16 	%rs2925, [%r2761+11360];
	st.global.u16 	[%rd6311+192], %rs2925;
	ld.shared.u16 	%rs2926, [%r2761+3200];
	st.global.u16 	[%rd6312+192], %rs2926;
	ld.shared.u16 	%rs2927, [%r2761+11392];
	st.global.u16 	[%rd6313+192], %rs2927;
	ld.shared.u16 	%rs2928, [%r2761+3232];
	st.global.u16 	[%rd6314+192], %rs2928;
	ld.shared.u16 	%rs2929, [%r2761+11424];
	st.global.u16 	[%rd6315+192], %rs2929;
	ld.shared.u16 	%rs2930, [%r2761+3264];
	st.global.u16 	[%rd6316+192], %rs2930;
	ld.shared.u16 	%rs2931, [%r2761+11456];
	st.global.u16 	[%rd6317+192], %rs2931;
	ld.shared.u16 	%rs2932, [%r2761+3296];
	st.global.u16 	[%rd6318+192], %rs2932;
	ld.shared.u16 	%rs2933, [%r2761+11488];
	st.global.u16 	[%rd6319+192], %rs2933;
	ld.shared.u16 	%rs2934, [%r2761+3328];
	st.global.u16 	[%rd6320+192], %rs2934;
	ld.shared.u16 	%rs2935, [%r2761+11520];
	st.global.u16 	[%rd6321+192], %rs2935;
	ld.shared.u16 	%rs2936, [%r2761+3360];
	st.global.u16 	[%rd6322+192], %rs2936;
	ld.shared.u16 	%rs2937, [%r2761+11552];
	st.global.u16 	[%rd6323+192], %rs2937;
	ld.shared.u16 	%rs2938, [%r2761+3392];
	st.global.u16 	[%rd6324+192], %rs2938;
	ld.shared.u16 	%rs2939, [%r2761+11584];
	st.global.u16 	[%rd6325+192], %rs2939;
	ld.shared.u16 	%rs2940, [%r2761+3424];
	st.global.u16 	[%rd6326+192], %rs2940;
	ld.shared.u16 	%rs2941, [%r2761+11616];
	st.global.u16 	[%rd6327+192], %rs2941;
	ld.shared.u16 	%rs2942, [%r2761+3456];
	st.global.u16 	[%rd6328+192], %rs2942;
	ld.shared.u16 	%rs2943, [%r2761+11648];
	st.global.u16 	[%rd6329+192], %rs2943;
	ld.shared.u16 	%rs2944, [%r2761+3488];
	st.global.u16 	[%rd6330+192], %rs2944;
	ld.shared.u16 	%rs2945, [%r2761+11680];
	st.global.u16 	[%rd6331+192], %rs2945;
	ld.shared.u16 	%rs2946, [%r2761+3520];
	st.global.u16 	[%rd6332+192], %rs2946;
	ld.shared.u16 	%rs2947, [%r2761+11712];
	st.global.u16 	[%rd6333+192], %rs2947;
	ld.shared.u16 	%rs2948, [%r2761+3552];
	st.global.u16 	[%rd6334+192], %rs2948;
	ld.shared.u16 	%rs2949, [%r2761+11744];
	st.global.u16 	[%rd6335+192], %rs2949;
	ld.shared.u16 	%rs2950, [%r2761+3584];
	st.global.u16 	[%rd6303+224], %rs2950;
	ld.shared.u16 	%rs2951, [%r2761+11776];
	st.global.u16 	[%rd6305+224], %rs2951;
	ld.shared.u16 	%rs2952, [%r2761+3616];
	st.global.u16 	[%rd6306+224], %rs2952;
	ld.shared.u16 	%rs2953, [%r2761+11808];
	st.global.u16 	[%rd6307+224], %rs2953;
	ld.shared.u16 	%rs2954, [%r2761+3648];
	st.global.u16 	[%rd6308+224], %rs2954;
	ld.shared.u16 	%rs2955, [%r2761+11840];
	st.global.u16 	[%rd6309+224], %rs2955;
	ld.shared.u16 	%rs2956, [%r2761+3680];
	st.global.u16 	[%rd6310+224], %rs2956;
	ld.shared.u16 	%rs2957, [%r2761+11872];
	st.global.u16 	[%rd6311+224], %rs2957;
	ld.shared.u16 	%rs2958, [%r2761+3712];
	st.global.u16 	[%rd6312+224], %rs2958;
	ld.shared.u16 	%rs2959, [%r2761+11904];
	st.global.u16 	[%rd6313+224], %rs2959;
	ld.shared.u16 	%rs2960, [%r2761+3744];
	st.global.u16 	[%rd6314+224], %rs2960;
	ld.shared.u16 	%rs2961, [%r2761+11936];
	st.global.u16 	[%rd6315+224], %rs2961;
	ld.shared.u16 	%rs2962, [%r2761+3776];
	st.global.u16 	[%rd6316+224], %rs2962;
	ld.shared.u16 	%rs2963, [%r2761+11968];
	st.global.u16 	[%rd6317+224], %rs2963;
	ld.shared.u16 	%rs2964, [%r2761+3808];
	st.global.u16 	[%rd6318+224], %rs2964;
	ld.shared.u16 	%rs2965, [%r2761+12000];
	st.global.u16 	[%rd6319+224], %rs2965;
	ld.shared.u16 	%rs2966, [%r2761+3840];
	st.global.u16 	[%rd6320+224], %rs2966;
	ld.shared.u16 	%rs2967, [%r2761+12032];
	st.global.u16 	[%rd6321+224], %rs2967;
	ld.shared.u16 	%rs2968, [%r2761+3872];
	st.global.u16 	[%rd6322+224], %rs2968;
	ld.shared.u16 	%rs2969, [%r2761+12064];
	st.global.u16 	[%rd6323+224], %rs2969;
	ld.shared.u16 	%rs2970, [%r2761+3904];
	st.global.u16 	[%rd6324+224], %rs2970;
	ld.shared.u16 	%rs2971, [%r2761+12096];
	st.global.u16 	[%rd6325+224], %rs2971;
	ld.shared.u16 	%rs2972, [%r2761+3936];
	st.global.u16 	[%rd6326+224], %rs2972;
	ld.shared.u16 	%rs2973, [%r2761+12128];
	st.global.u16 	[%rd6327+224], %rs2973;
	ld.shared.u16 	%rs2974, [%r2761+3968];
	st.global.u16 	[%rd6328+224], %rs2974;
	ld.shared.u16 	%rs2975, [%r2761+12160];
	st.global.u16 	[%rd6329+224], %rs2975;
	ld.shared.u16 	%rs2976, [%r2761+4000];
	st.global.u16 	[%rd6330+224], %rs2976;
	ld.shared.u16 	%rs2977, [%r2761+12192];
	st.global.u16 	[%rd6331+224], %rs2977;
	ld.shared.u16 	%rs2978, [%r2761+4032];
	st.global.u16 	[%rd6332+224], %rs2978;
	ld.shared.u16 	%rs2979, [%r2761+12224];
	st.global.u16 	[%rd6333+224], %rs2979;
	ld.shared.u16 	%rs2980, [%r2761+4064];
	st.global.u16 	[%rd6334+224], %rs2980;
	ld.shared.u16 	%rs2981, [%r2761+12256];
	st.global.u16 	[%rd6335+224], %rs2981;
$L__BB0_4099:
	ret;

}


// ===== COMPILED SASS (sm_100) =====

	.target	sm_100

	.elftype	@"ET_EXEC"


//--------------------- .note.nv.tkinfo           --------------------------
	.section	.note.nv.tkinfo,"",@"SHT_NOTE"
	.sectionflags	@"SHF_NOTE_NV_TKINFO"
	.tkinfo
        /*0018*/ 	.word	0x00000002
        /*0030*/ 	.string	""
        /*0030*/ 	.string	"ptxas"
        /*0030*/ 	.string	"Cuda compilation tools, release 13.0, V13.0.88"
        /*0030*/ 	.string	"Build cuda_13.0.r13.0/compiler.36424714_0"
        /*0030*/ 	.string	"-arch sm_100 -m 64 "



//--------------------- .note.nv.cuinfo           --------------------------
	.section	.note.nv.cuinfo,"",@"SHT_NOTE"
	.sectionflags	@"SHF_NOTE_NV_CUINFO"
        /*0018*/ 	.short	0x0002
        /*001a*/ 	.short	0x0064
        /*001c*/ 	.short	0x0082
	.zero		2


//--------------------- .nv.info                  --------------------------
	.section	.nv.info,"",@"SHT_CUDA_INFO"
	.align	4


	//----- nvinfo : EIATTR_REGCOUNT
	.align		4
        /*0000*/ 	.byte	0x04, 0x2f
        /*0002*/ 	.short	(.L_2 - .L_1)
	.align		4
.L_1:
        /*0004*/ 	.word	index@(_Z13Radix16KernelP6__halfS0_S0_S0_S0_S0_iii)
        /*0008*/ 	.word	0x00000050


	//----- nvinfo : EIATTR_FRAME_SIZE
	.align		4
.L_2:
        /*000c*/ 	.byte	0x04, 0x11
        /*000e*/ 	.short	(.L_4 - .L_3)
	.align		4
.L_3:
        /*0010*/ 	.word	index@($__internal_0_$__cuda_sm20_div_rn_f64_full)
        /*0014*/ 	.word	0x00000020


	//----- nvinfo : EIATTR_FRAME_SIZE
	.align		4
.L_4:
        /*0018*/ 	.byte	0x04, 0x11
        /*001a*/ 	.short	(.L_6 - .L_5)
	.align		4
.L_5:
        /*001c*/ 	.word	index@(_Z13Radix16KernelP6__halfS0_S0_S0_S0_S0_iii)
        /*0020*/ 	.word	0x00000020


	//----- nvinfo : EIATTR_MIN_STACK_SIZE
	.align		4
.L_6:
        /*0024*/ 	.byte	0x04, 0x12
        /*0026*/ 	.short	(.L_8 - .L_7)
	.align		4
.L_7:
        /*0028*/ 	.word	index@(_Z13Radix16KernelP6__halfS0_S0_S0_S0_S0_iii)
        /*002c*/ 	.word	0x00000020
.L_8:


//--------------------- .nv.compat                --------------------------
	.section	.nv.compat,"",@"SHT_CUDA_COMPAT_INFO"
	.align	4
        /*0000*/ 	.byte	0x02, 0x09, 0x00, 0x00, 0x02, 0x02, 0x01, 0x00, 0x02, 0x05, 0x05, 0x00, 0x03, 0x07, 0x01, 0x01
        /*0010*/ 	.byte	0x02, 0x03, 0x00, 0x00, 0x02, 0x06, 0x01, 0x00, 0x04, 0x0b, 0x08, 0x00, 0x01, 0x00, 0x00, 0x00
        /*0020*/ 	.byte	0x00, 0x00, 0x00, 0x00


//--------------------- .nv.info._Z13Radix16KernelP6__halfS0_S0_S0_S0_S0_iii --------------------------
	.section	.nv.info._Z13Radix16KernelP6__halfS0_S0_S0_S0_S0_iii,"",@"SHT_CUDA_INFO"
	.sectionflags	@""
	.align	4


	//----- nvinfo : EIATTR_CUDA_API_VERSION
	.align		4
        /*0000*/ 	.byte	0x04, 0x37
        /*0002*/ 	.short	(.L_10 - .L_9)
.L_9:
        /*0004*/ 	.word	0x00000082


	//----- nvinfo : EIATTR_KPARAM_INFO
	.align		4
.L_10:
        /*0008*/ 	.byte	0x04, 0x17
        /*000a*/ 	.short	(.L_12 - .L_11)
.L_11:
        /*000c*/ 	.word	0x00000000
        /*0010*/ 	.short	0x0008
        /*0012*/ 	.short	0x0038
        /*0014*/ 	.byte	0x00, 0xf0, 0x11, 0x00


	//----- nvinfo : EIATTR_KPARAM_INFO
	.align		4
.L_12:
        /*0018*/ 	.byte	0x04, 0x17
        /*001a*/ 	.short	(.L_14 - .L_13)
.L_13:
        /*001c*/ 	.word	0x00000000
        /*0020*/ 	.short	0x0007
        /*0022*/ 	.short	0x0034
        /*0024*/ 	.byte	0x00, 0xf0, 0x11, 0x00


	//----- nvinfo : EIATTR_KPARAM_INFO
	.align		4
.L_14:
        /*0028*/ 	.byte	0x04, 0x17
        /*002a*/ 	.short	(.L_16 - .L_15)
.L_15:
        /*002c*/ 	.word	0x00000000
        /*0030*/ 	.short	0x0006
        /*0032*/ 	.short	0x0030
        /*0034*/ 	.byte	0x00, 0xf0, 0x11, 0x00


	//----- nvinfo : EIATTR_KPARAM_INFO
	.align		4
.L_16:
        /*0038*/ 	.byte	0x04, 0x17
        /*003a*/ 	.short	(.L_18 - .L_17)
.L_17:
        /*003c*/ 	.word	0x00000000
        /*0040*/ 	.short	0x0005
        /*0042*/ 	.short	0x0028
        /*0044*/ 	.byte	0x00, 0xf5, 0x21, 0x00


	//----- nvinfo : EIATTR_KPARAM_INFO
	.align		4
.L_18:
        /*0048*/ 	.byte	0x04, 0x17
        /*004a*/ 	.short	(.L_20 - .L_19)
.L_19:
        /*004c*/ 	.word	0x00000000
        /*0050*/ 	.short	0x0004
        /*0052*/ 	.short	0x0020
        /*0054*/ 	.byte	0x00, 0xf5, 0x21, 0x00


	//----- nvinfo : EIATTR_KPARAM_INFO
	.align		4
.L_20:
        /*0058*/ 	.byte	0x04, 0x17
        /*005a*/ 	.short	(.L_22 - .L_21)
.L_21:
        /*005c*/ 	.word	0x00000000
        /*0060*/ 	.short	0x0003
        /*0062*/ 	.short	0x0018
        /*0064*/ 	.byte	0x00, 0xf5, 0x21, 0x00


	//----- nvinfo : EIATTR_KPARAM_INFO
	.align		4
.L_22:
        /*0068*/ 	.byte	0x04, 0x17
        /*006a*/ 	.short	(.L_24 - .L_23)
.L_23:
        /*006c*/ 	.word	0x00000000
        /*0070*/ 	.short	0x0002
        /*0072*/ 	.short	0x0010
        /*0074*/ 	.byte	0x00, 0xf5, 0x21, 0x00


	//----- nvinfo : EIATTR_KPARAM_INFO
	.align		4
.L_24:
        /*0078*/ 	.byte	0x04, 0x17
        /*007a*/ 	.short	(.L_26 - .L_25)
.L_25:
        /*007c*/ 	.word	0x00000000
        /*0080*/ 	.short	0x0001
        /*0082*/ 	.short	0x0008
        /*0084*/ 	.byte	0x00, 0xf5, 0x21, 0x00


	//----- nvinfo : EIATTR_KPARAM_INFO
	.align		4
.L_26:
        /*0088*/ 	.byte	0x04, 0x17
        /*008a*/ 	.short	(.L_28 - .L_27)
.L_27:
        /*008c*/ 	.word	0x00000000
        /*0090*/ 	.short	0x0000
        /*0092*/ 	.short	0x0000
        /*0094*/ 	.byte	0x00, 0xf5, 0x21, 0x00


	//----- nvinfo : EIATTR_SPARSE_MMA_MASK
	.align		4
.L_28:
        /*0098*/ 	.byte	0x03, 0x50
        /*009a*/ 	.short	0x0000


	//----- nvinfo : EIATTR_WMMA_USED
	.align		4
        /*009c*/ 	.byte	0x01, 0x2b
	.zero		2


	//----- nvinfo : EIATTR_MAXREG_COUNT
	.align		4
        /*00a0*/ 	.byte	0x03, 0x1b
        /*00a2*/ 	.short	0x00ff


	//----- nvinfo : EIATTR_MERCURY_ISA_VERSION
	.align		4
        /*00a4*/ 	.byte	0x03, 0x5f
        /*00a6*/ 	.short	0x0101


	//----- nvinfo : EIATTR_VRC_CTA_INIT_COUNT
	.align		4
        /*00a8*/ 	.byte	0x02, 0x4a
	.zero		1
	.zero		1


	//----- nvinfo : EIATTR_EXIT_INSTR_OFFSETS
	.align		4
        /*00ac*/ 	.byte	0x04, 0x1c
        /*00ae*/ 	.short	(.L_30 - .L_29)


	//   ....[0]....
.L_29:
        /*00b0*/ 	.word	0x000538f0


	//   ....[1]....
        /*00b4*/ 	.word	0x000bbe00


	//----- nvinfo : EIATTR_CRS_STACK_SIZE
	.align		4
.L_30:
        /*00b8*/ 	.byte	0x04, 0x1e
        /*00ba*/ 	.short	(.L_32 - .L_31)
.L_31:
        /*00bc*/ 	.word	0x00000000


	//----- nvinfo : EIATTR_CBANK_PARAM_SIZE
	.align		4
.L_32:
        /*00c0*/ 	.byte	0x03, 0x19
        /*00c2*/ 	.short	0x003c


	//----- nvinfo : EIATTR_PARAM_CBANK
	.align		4
        /*00c4*/ 	.byte	0x04, 0x0a
        /*00c6*/ 	.short	(.L_34 - .L_33)
	.align		4
.L_33:
        /*00c8*/ 	.word	index@(.nv.constant0._Z13Radix16KernelP6__halfS0_S0_S0_S0_S0_iii)
        /*00cc*/ 	.short	0x0380
        /*00ce*/ 	.short	0x003c


	//----- nvinfo : EIATTR_SW_WAR
	.align		4
.L_34:
        /*00d0*/ 	.byte	0x04, 0x36
        /*00d2*/ 	.short	(.L_36 - .L_35)
.L_35:
        /*00d4*/ 	.word	0x00000008
.L_36:


//--------------------- .nv.callgraph             --------------------------
	.section	.nv.callgraph,"",@"SHT_CUDA_CALLGRAPH"
	.align	4
	.sectionentsize	8
	.align		4
        /*0000*/ 	.word	0x00000000
	.align		4
        /*0004*/ 	.word	0xffffffff
	.align		4
        /*0008*/ 	.word	0x00000000
	.align		4
        /*000c*/ 	.word	0xfffffffe
	.align		4
        /*0010*/ 	.word	0x00000000
	.align		4
        /*0014*/ 	.word	0xfffffffd
	.align		4
        /*0018*/ 	.word	0x00000000
	.align		4
        /*001c*/ 	.word	0xfffffffc


//--------------------- .nv.constant4             --------------------------
	.section	.nv.constant4,"a",@progbits
	.align	8
	.align		8
.nv.constant4:
        /*0000*/ 	.dword	__cudart_i2opi_f


//--------------------- .text._Z13Radix16KernelP6__halfS0_S0_S0_S0_S0_iii --------------------------
	.section	.text._Z13Radix16KernelP6__halfS0_S0_S0_S0_S0_iii,"ax",@progbits
	.align	128
        .global         _Z13Radix16KernelP6__halfS0_S0_S0_S0_S0_iii
        .type           _Z13Radix16KernelP6__halfS0_S0_S0_S0_S0_iii,@function
        .size           _Z13Radix16KernelP6__halfS0_S0_S0_S0_S0_iii,(.L_x_2307 - _Z13Radix16KernelP6__halfS0_S0_S0_S0_S0_iii)
        .other          _Z13Radix16KernelP6__halfS0_S0_S0_S0_S0_iii,@"STO_CUDA_ENTRY STV_DEFAULT"
_Z13Radix16KernelP6__halfS0_S0_S0_S0_S0_iii:
.text._Z13Radix16KernelP6__halfS0_S0_S0_S0_S0_iii:
[----:B------:R-:W0:Y:S01]  /*0000*/  LDC R1, c[0x0][0x37c] ;  /* 0x0000df00ff017b82 */ /* 0x000e220000000800 */
[----:B------:R-:W1:Y:S01]  /*0010*/  S2R R10, SR_CTAID.X ;  /* 0x00000000000a7919 */ /* 0x000e620000002500 */
[----:B------:R-:W1:Y:S06]  /*0020*/  LDCU UR4, c[0x0][0x360] ;  /* 0x00006c00ff0477ac */ /* 0x000e6c0008000800 */
[----:B------:R-:W2:Y:S01]  /*0030*/  LDC.64 R6, c[0x0][0x3a0] ;  /* 0x0000e800ff067b82 */ /* 0x000ea20000000a00 */
[----:B0-----:R-:W-:Y:S01]  /*0040*/  VIADD R1, R1, 0xffffffe0 ;  /* 0xffffffe001017836 */ /* 0x001fe20000000000 */
[----:B------:R-:W1:Y:S01]  /*0050*/  S2R R3, SR_TID.X ;  /* 0x0000000000037919 */ /* 0x000e620000002100 */
[----:B------:R-:W0:Y:S01]  /*0060*/  LDCU.64 UR6, c[0x0][0x358] ;  /* 0x00006b00ff0677ac */ /* 0x000e220008000a00 */
[----:B------:R-:W3:Y:S01]  /*0070*/  S2R R5, SR_LANEID ;  /* 0x0000000000057919 */ /* 0x000ee20000000000 */
[----:B------:R-:W4:Y:S03]  /*0080*/  LDCU UR9, c[0x0][0x3b8] ;  /* 0x00007700ff0977ac */ /* 0x000f260008000800 */
[----:B------:R-:W5:Y:S01]  /*0090*/  LDC.64 R8, c[0x0][0x3a8] ;  /* 0x0000ea00ff087b82 */ /* 0x000f620000000a00 */
[----:B-1----:R-:W-:Y:S01]  /*00a0*/  IMAD R10, R10, UR4, R3 ;  /* 0x000000040a0a7c24 */ /* 0x002fe2000f8e0203 */
[----:B---3--:R-:W-:-:S04]  /*00b0*/  LOP3.LUT R2, R5, 0x3, RZ, 0xc0, !PT ;  /* 0x0000000305027812 */ /* 0x008fc800078ec0ff */
[----:B------:R-:W-:Y:S02]  /*00c0*/  SHF.R.S32.HI R3, RZ, 0x1f, R10 ;  /* 0x0000001fff037819 */ /* 0x000fe4000001140a */
[----:B------:R-:W-:Y:S02]  /*00d0*/  SHF.R.U32.HI R5, RZ, 0x2, R5 ;  /* 0x00000002ff057819 */ /* 0x000fe40000011605 */
[----:B------:R-:W-:Y:S01]  /*00e0*/  LEA.HI R12, R3, R10, RZ, 0x5 ;  /* 0x0000000a030c7211 */ /* 0x000fe200078f28ff */
[----:B------:R-:W-:-:S03]  /*00f0*/  IMAD.MOV.U32 R3, RZ, RZ, RZ ;  /* 0x000000ffff037224 */ /* 0x000fc600078e00ff */
[----:B------:R-:W-:Y:S01]  /*0100*/  SHF.R.S32.HI R0, RZ, 0x5, R12 ;  /* 0x00000005ff007819 */ /* 0x000fe2000001140c */
[----:B------:R-:W-:-:S04]  /*0110*/  IMAD.WIDE.U32 R4, R5, 0x8, R2 ;  /* 0x0000000805047825 */ /* 0x000fc800078e0002 */
[----:B------:R-:W-:-:S04]  /*0120*/  IMAD.SHL.U32 R11, R0, 0x1000, RZ ;  /* 0x00001000000b7824 */ /* 0x000fc800078e00ff */
[----:B--2---:R-:W-:-:S04]  /*0130*/  IMAD.WIDE R2, R11, 0x2, R6 ;  /* 0x000000020b027825 */ /* 0x004fc800078e0206 */
[----:B-----5:R-:W-:Y:S01]  /*0140*/  IMAD.WIDE R6, R11, 0x2, R8 ;  /* 0x000000020b067825 */ /* 0x020fe200078e0208 */
[C---:B------:R-:W-:Y:S02]  /*0150*/  LEA R2, P0, R4.reuse, R2, 0x2 ;  /* 0x0000000204027211 */ /* 0x040fe400078010ff */
[C---:B------:R-:W-:Y:S02]  /*0160*/  LEA R6, P1, R4.reuse, R6, 0x2 ;  /* 0x0000000604067211 */ /* 0x040fe400078210ff */
[C-C-:B------:R-:W-:Y:S02]  /*0170*/  LEA.HI.X R3, R4.reuse, R3, R5.reuse, 0x2, P0 ;  /* 0x0000000304037211 */ /* 0x140fe400000f1405 */
[----:B------:R-:W-:-:S03]  /*0180*/  LEA.HI.X R7, R4, R7, R5, 0x2, P1 ;  /* 0x0000000704077211 */ /* 0x000fc600008f1405 */
[----:B0-----:R-:W2:Y:S04]  /*0190*/  LDG.E R58, desc[UR6][R2.64] ;  /* 0x00000006023a7981 */ /* 0x001ea8000c1e1900 */
[----:B------:R-:W3:Y:S04]  /*01a0*/  LDG.E R59, desc[UR6][R2.64+0x100] ;  /* 0x00010006023b7981 */ /* 0x000ee8000c1e1900 */
[----:B------:R-:W5:Y:S04]  /*01b0*/  LDG.E R56, desc[UR6][R2.64+0x10] ;  /* 0x0000100602387981 */ /* 0x000f68000c1e1900 */
[----:B------:R0:W5:Y:S04]  /*01c0*/  LDG.E R57, desc[UR6][R2.64+0x110] ;  /* 0x0001100602397981 */ /* 0x000168000c1e1900 */
[----:B------:R-:W5:Y:S04]  /*01d0*/  LDG.E R54, desc[UR6][R6.64] ;  /* 0x0000000606367981 */ /* 0x000f68000c1e1900 */
[----:B------:R-:W5:Y:S04]  /*01e0*/  LDG.E R55, desc[UR6][R6.64+0x100] ;  /* 0x0001000606377981 */ /* 0x000f68000c1e1900 */
[----:B------:R-:W5:Y:S04]  /*01f0*/  LDG.E R52, desc[UR6][R6.64+0x10] ;  /* 0x0000100606347981 */ /* 0x000f68000c1e1900 */
[----:B------:R1:W5:Y:S01]  /*0200*/  LDG.E R53, desc[UR6][R6.64+0x110] ;  /* 0x0001100606357981 */ /* 0x000362000c1e1900 */
[----:B------:R-:W-:Y:S01]  /*0210*/  USHF.R.U32.HI UR4, URZ, 0x5, UR4 ;  /* 0x00000005ff047899 */ /* 0x000fe20008011604 */
[----:B------:R-:W1:Y:S01]  /*0220*/  S2UR UR8, SR_CgaCtaId ;  /* 0x00000000000879c3 */ /* 0x000e620000008800 */
[----:B----4-:R-:W-:Y:S01]  /*0230*/  UISETP.NE.AND UP0, UPT, UR9, URZ, UPT ;  /* 0x000000ff0900728c */ /* 0x010fe2000bf05270 */
[----:B------:R-:W-:-:S03]  /*0240*/  UMOV UR5, 0x400 ;  /* 0x0000040000057882 */ /* 0x000fc60000000000 */
[----:B0-----:R-:W-:Y:S01]  /*0250*/  IMAD R3, RZ, RZ, -UR4 ;  /* 0x80000004ff037e24 */ /* 0x001fe2000f8e02ff */
[----:B------:R-:W-:Y:S02]  /*0260*/  ISETP.NE.U32.AND P1, PT, RZ, UR4, PT ;  /* 0x00000004ff007c0c */ /* 0x000fe4000bf25070 */
[----:B------:R-:W0:Y:S08]  /*0270*/  I2F.U32.RP R8, UR4 ;  /* 0x0000000400087d06 */ /* 0x000e300008209000 */
[----:B0-----:R-:W0:Y:S01]  /*0280*/  MUFU.RCP R8, R8 ;  /* 0x0000000800087308 */ /* 0x001e220000001000 */
[----:B-1----:R-:W-:Y:S01]  /*0290*/  ULEA UR5, UR8, UR5, 0x18 ;  /* 0x0000000508057291 */ /* 0x002fe2000f8ec0ff */
[----:B0-----:R-:W-:-:S06]  /*02a0*/  VIADD R4, R8, 0xffffffe ;  /* 0x0ffffffe08047836 */ /* 0x001fcc0000000000 */
[----:B------:R0:W1:Y:S02]  /*02b0*/  F2I.FTZ.U32.TRUNC.NTZ R5, R4 ;  /* 0x0000000400057305 */ /* 0x000064000021f000 */
[----:B0-----:R-:W-:Y:S02]  /*02c0*/  IMAD.MOV.U32 R4, RZ, RZ, RZ ;  /* 0x000000ffff047224 */ /* 0x001fe400078e00ff */
[----:B-1----:R-:W-:-:S04]  /*02d0*/  IMAD R3, R3, R5, RZ ;  /* 0x0000000503037224 */ /* 0x002fc800078e02ff */
[----:B------:R-:W-:Y:S01]  /*02e0*/  IMAD.HI.U32 R5, R5, R3, R4 ;  /* 0x0000000305057227 */ /* 0x000fe200078e0004 */
[----:B------:R-:W-:-:S05]  /*02f0*/  LOP3.LUT R3, R12, 0xffe0, RZ, 0xc0, !PT ;  /* 0x0000ffe00c037812 */ /* 0x000fca00078ec0ff */
[----:B------:R-:W-:Y:S02]  /*0300*/  IMAD.IADD R3, R10, 0x1, -R3 ;  /* 0x000000010a037824 */ /* 0x000fe400078e0a03 */
[----:B------:R-:W-:-:S03]  /*0310*/  IMAD.HI.U32 R5, R5, R0, RZ ;  /* 0x0000000005057227 */ /* 0x000fc600078e00ff */
[----:B------:R-:W-:Y:S01]  /*0320*/  PRMT R2, R3, 0x8880, RZ ;  /* 0x0000888003027816 */ /* 0x000fe200000000ff */
[----:B------:R-:W-:-:S03]  /*0330*/  IMAD.MOV R5, RZ, RZ, -R5 ;  /* 0x000000ffff057224 */ /* 0x000fc600078e0a05 */
[----:B------:R-:W-:Y:S01]  /*0340*/  PRMT R2, R2, 0x7710, RZ ;  /* 0x0000771002027816 */ /* 0x000fe200000000ff */
[----:B------:R-:W-:-:S03]  /*0350*/  IMAD R4, R5, UR4, R0 ;  /* 0x0000000405047c24 */ /* 0x000fc6000f8e0200 */
[----:B------:R-:W-:Y:S02]  /*0360*/  SHF.R.U32.HI R2, RZ, 0xb, R2 ;  /* 0x0000000bff027819 */ /* 0x000fe40000011602 */
[----:B------:R-:W-:Y:S02]  /*0370*/  ISETP.GE.U32.AND P0, PT, R4, UR4, PT ;  /* 0x0000000404007c0c */ /* 0x000fe4000bf06070 */
[----:B------:R-:W-:-:S05]  /*0380*/  LOP3.LUT R2, R2, 0xf, RZ, 0xc0, !PT ;  /* 0x0000000f02027812 */ /* 0x000fca00078ec0ff */
[----:B------:R-:W-:-:S05]  /*0390*/  IMAD.IADD R2, R3, 0x1, R2 ;  /* 0x0000000103027824 */ /* 0x000fca00078e0202 */
[----:B------:R-:W-:Y:S01]  /*03a0*/  LOP3.LUT R5, R2, 0xfff0, RZ, 0xc0, !PT ;  /* 0x0000fff002057812 */ /* 0x000fe200078ec0ff */
[----:B------:R-:W-:Y:S01]  /*03b0*/  @P0 VIADD R4, R4, -UR4 ;  /* 0x8000000404040c36 */ /* 0x000fe20008000000 */
[----:B------:R-:W-:-:S03]  /*03c0*/  PRMT R6, R2, 0x8880, RZ ;  /* 0x0000888002067816 */ /* 0x000fc600000000ff */
[----:B------:R-:W-:Y:S01]  /*03d0*/  IMAD.MOV R2, RZ, RZ, -R5 ;  /* 0x000000ffff027224 */ /* 0x000fe200078e0a05 */
[----:B------:R-:W-:Y:S01]  /*03e0*/  ISETP.GE.U32.AND P0, PT, R4, UR4, PT ;  /* 0x0000000404007c0c */ /* 0x000fe2000bf06070 */
[----:B------:R-:W-:-:S03]  /*03f0*/  IMAD.MOV.U32 R5, RZ, RZ, R6 ;  /* 0x000000ffff057224 */ /* 0x000fc600078e0006 */
[----:B------:R-:W-:Y:S02]  /*0400*/  PRMT R2, R2, 0x7710, RZ ;  /* 0x0000771002027816 */ /* 0x000fe400000000ff */
[----:B------:R-:W-:-:S03]  /*0410*/  SHF.R.S32.HI R5, RZ, 0x4, R5 ;  /* 0x00000004ff057819 */ /* 0x000fc60000011405 */
[----:B------:R-:W-:Y:S01]  /*0420*/  IMAD.IADD R3, R3, 0x1, R2 ;  /* 0x0000000103037824 */ /* 0x000fe200078e0202 */
[----:B------:R-:W-:-:S03]  /*0430*/  PRMT R5, R5, 0x9910, RZ ;  /* 0x0000991005057816 */ /* 0x000fc600000000ff */
[----:B------:R-:W-:Y:S01]  /*0440*/  @P0 VIADD R4, R4, -UR4 ;  /* 0x8000000404040c36 */ /* 0x000fe20008000000 */
[----:B------:R-:W-:Y:S02]  /*0450*/  LOP3.LUT R2, R3, 0xffff, RZ, 0xc0, !PT ;  /* 0x0000ffff03027812 */ /* 0x000fe400078ec0ff */
[----:B------:R-:W-:Y:S02]  /*0460*/  @!P1 LOP3.LUT R4, RZ, UR4, RZ, 0x33, !PT ;  /* 0x00000004ff049c12 */ /* 0x000fe4000f8e33ff */
[----:B------:R-:W-:Y:S02]  /*0470*/  PRMT R24, R2, 0x8880, RZ ;  /* 0x0000888002187816 */ /* 0x000fe400000000ff */
[----:B------:R-:W-:Y:S01]  /*0480*/  LEA R4, R4, UR5, 0xe ;  /* 0x0000000504047c11 */ /* 0x000fe2000f8e70ff */
[----:B--2---:R-:W0:Y:S04]  /*0490*/  MOVM.16.MT88 R58, R58 ;  /* 0x000000003a3a723a */ /* 0x004e280000000000 */
[----:B---3--:R-:W1:Y:S04]  /*04a0*/  MOVM.16.MT88 R59, R59 ;  /* 0x000000003b3b723a */ /* 0x008e680000000000 */
[----:B-----5:R-:W2:Y:S04]  /*04b0*/  MOVM.16.MT88 R56, R56 ;  /* 0x000000003838723a */ /* 0x020ea80000000000 */
[----:B------:R-:W3:Y:S04]  /*04c0*/  MOVM.16.MT88 R57, R57 ;  /* 0x000000003939723a */ /* 0x000ee80000000000 */
[----:B------:R-:W4:Y:S04]  /*04d0*/  MOVM.16.MT88 R54, R54 ;  /* 0x000000003636723a */ /* 0x000f280000000000 */
[----:B------:R-:W0:Y:S04]  /*04e0*/  MOVM.16.MT88 R55, R55 ;  /* 0x000000003737723a */ /* 0x000e280000000000 */
[----:B------:R-:W0:Y:S04]  /*04f0*/  MOVM.16.MT88 R52, R52 ;  /* 0x000000003434723a */ /* 0x000e280000000000 */
[----:B------:R-:W0:Y:S01]  /*0500*/  MOVM.16.MT88 R53, R53 ;  /* 0x000000003535723a */ /* 0x000e220000000000 */
[----:B-1----:R-:W-:Y:S05]  /*0510*/  BRA.U UP0, `(.L_x_0) ;  /* 0x0000053100f87547 */ /* 0x002fea000b800000 */
[----:B------:R-:W-:Y:S01]  /*0520*/  PRMT R38, R3, 0x8880, RZ ;  /* 0x0000888003267816 */ /* 0x000fe200000000ff */
[----:B------:R-:W-:Y:S01]  /*0530*/  IMAD.MOV.U32 R2, RZ, RZ, RZ ;  /* 0x000000ffff027224 */ /* 0x000fe200078e00ff */
[----:B------:R-:W-:Y:S01]  /*0540*/  BSSY.RECONVERGENT B0, `(.L_x_1) ;  /* 0x0000049000007945 */ /* 0x000fe20003800200 */
[----:B------:R-:W-:Y:S01]  /*0550*/  IMAD R24, R5, 0x800, R24 ;  /* 0x0000080005187824 */ /* 0x000fe200078e0218 */
[----:B------:R-:W-:-:S06]  /*0560*/  PRMT R38, R38, 0x7710, RZ ;  /* 0x0000771026267816 */ /* 0x000fcc00000000ff */
[----:B------:R-:W1:Y:S02]  /*0570*/  I2F.F64.S16 R38, R38 ;  /* 0x0000002600267312 */ /* 0x000e640000101c00 */
[----:B-1----:R-:W-:-:S06]  /*0580*/  LOP3.LUT R3, RZ, 0x80000000, R39, 0xb8, !PT ;  /* 0x80000000ff037812 */ /* 0x002fcc00078eb827 */
[----:B------:R-:W-:-:S06]  /*0590*/  DMUL R2, R2, 0.00390625 ;  /* 0x3f70000002027828 */ /* 0x000fcc0000000000 */
[----:B------:R-:W1:Y:S02]  /*05a0*/  F2F.F32.F64 R12, R2 ;  /* 0x00000002000c7310 */ /* 0x000e640000301000 */
[C---:B-1----:R-:W-:Y:S01]  /*05b0*/  FMUL R6, R12.reuse, 0.63661974668502807617 ;  /* 0x3f22f9830c067820 */ /* 0x042fe20000400000 */
[----:B------:R-:W-:-:S04]  /*05c0*/  FSETP.GE.AND P0, PT, |R12|, 105615, PT ;  /* 0x47ce47800c00780b */ /* 0x000fc80003f06200 */
[----:B------:R-:W-:Y:S01]  /*05d0*/  P2R R14, PR, RZ, 0x1 ;  /* 0x00000001ff0e7803 */ /* 0x000fe20000000000 */
[----:B------:R-:W1:Y:S02]  /*05e0*/  F2I.NTZ R6, R6 ;  /* 0x0000000600067305 */ /* 0x000e640000203100 */
[----:B-1----:R-:W-:-:S05]  /*05f0*/  I2FP.F32.S32 R13, R6 ;  /* 0x00000006000d7245 */ /* 0x002fca0000201400 */
[----:B------:R-:W-:-:S04]  /*0600*/  FFMA R0, R13, -1.5707962512969970703, R12 ;  /* 0xbfc90fda0d007823 */ /* 0x000fc8000000000c */
[----:B------:R-:W-:-:S04]  /*0610*/  FFMA R0, R13, -7.5497894158615963534e-08, R0 ;  /* 0xb3a221680d007823 */ /* 0x000fc80000000000 */
[----:B------:R-:W-:Y:S01]  /*0620*/  FFMA R13, R13, -5.3903029534742383927e-15, R0 ;  /* 0xa7c234c50d0d7823 */ /* 0x000fe20000000000 */
[----:B------:R-:W-:-:S03]  /*0630*/  IMAD.MOV.U32 R0, RZ, RZ, R6 ;  /* 0x000000ffff007224 */ /* 0x000fc600078e0006 */
[----:B------:R-:W-:Y:S01]  /*0640*/  IMAD.MOV.U32 R5, RZ, RZ, R13 ;  /* 0x000000ffff057224 */ /* 0x000fe200078e000d */
[----:B------:R-:W-:Y:S06]  /*0650*/  @!P0 BRA `(.L_x_2) ;  /* 0x0000000000dc8947 */ /* 0x000fec0003800000 */
[----:B------:R-:W-:-:S13]  /*0660*/  FSETP.NEU.AND P0, PT, |R12|, +INF , PT ;  /* 0x7f8000000c00780b */ /* 0x000fda0003f0d200 */
[----:B------:R-:W-:Y:S01]  /*0670*/  @!P0 FMUL R5, RZ, R12 ;  /* 0x0000000cff058220 */ /* 0x000fe20000400000 */
[----:B------:R-:W-:Y:S01]  /*0680*/  @!P0 IMAD.MOV.U32 R6, RZ, RZ, RZ ;  /* 0x000000ffff068224 */ /* 0x000fe200078e00ff */
[----:B------:R-:W-:Y:S06]  /*0690*/  @!P0 BRA `(.L_x_2) ;  /* 0x0000000000cc8947 */ /* 0x000fec0003800000 */
[----:B------:R-:W-:Y:S01]  /*06a0*/  IMAD.SHL.U32 R3, R12, 0x100, RZ ;  /* 0x000001000c037824 */ /* 0x000fe200078e00ff */
[----:B------:R-:W1:Y:S01]  /*06b0*/  LDCU.64 UR8, c[0x4][URZ] ;  /* 0x01000000ff0877ac */ /* 0x000e620008000a00 */
[----:B------:R-:W-:Y:S02]  /*06c0*/  IMAD.MOV.U32 R8, RZ, RZ, RZ ;  /* 0x000000ffff087224 */ /* 0x000fe400078e00ff */
[----:B------:R-:W-:Y:S01]  /*06d0*/  IMAD.MOV.U32 R2, RZ, RZ, R1 ;  /* 0x000000ffff027224 */ /* 0x000fe200078e0001 */
[----:B------:R-:W-:Y:S01]  /*06e0*/  LOP3.LUT R3, R3, 0x80000000, RZ, 0xfc, !PT ;  /* 0x8000000003037812 */ /* 0x000fe200078efcff */
[----:B------:R-:W-:Y:S01]  /*06f0*/  UMOV UR5, URZ ;  /* 0x000000ff00057c82 */ /* 0x000fe20008000000 */
[----:B------:R-:W-:-:S05]  /*0700*/  UMOV UR4, URZ ;  /* 0x000000ff00047c82 */ /* 0x000fca0008000000 */
.L_x_3:
[----:B-1----:R-:W-:Y:S02]  /*0710*/  IMAD.U32 R16, RZ, RZ, UR8 ;  /* 0x00000008ff107e24 */ /* 0x002fe4000f8e00ff */
[----:B------:R-:W-:-:S05]  /*0720*/  IMAD.U32 R17, RZ, RZ, UR9 ;  /* 0x00000009ff117e24 */ /* 0x000fca000f8e00ff */
[----:B------:R-:W5:Y:S01]  /*0730*/  LDG.E.CONSTANT R6, desc[UR6][R16.64] ;  /* 0x0000000610067981 */ /* 0x000f62000c1e9900 */
[----:B------:R-:W-:Y:S02]  /*0740*/  UIADD3 UR8, UP0, UPT, UR8, 0x4, URZ ;  /* 0x0000000408087890 */ /* 0x000fe4000ff1e0ff */
[----:B------:R-:W-:Y:S02]  /*0750*/  UIADD3 UR4, UPT, UPT, UR4, 0x1, URZ ;  /* 0x0000000104047890 */ /* 0x000fe4000fffe0ff */
[----:B------:R-:W-:Y:S02]  /*0760*/  UIADD3.X UR9, UPT, UPT, URZ, UR9, URZ, UP0, !UPT ;  /* 0x00000009ff097290 */ /* 0x000fe400087fe4ff */
[----:B------:R-:W-:Y:S01]  /*0770*/  UISETP.NE.AND UP0, UPT, UR4, 0x6, UPT ;  /* 0x000000060400788c */ /* 0x000fe2000bf05270 */
[----:B-----5:R-:W-:-:S03]  /*0780*/  IMAD.WIDE.U32 R6, R6, R3, RZ ;  /* 0x0000000306067225 */ /* 0x020fc600078e00ff */
[----:B------:R-:W-:-:S04]  /*0790*/  IADD3 R5, P0, PT, R6, R8, RZ ;  /* 0x0000000806057210 */ /* 0x000fc80007f1e0ff */
[----:B------:R-:W-:Y:S01]  /*07a0*/  IADD3.X R8, PT, PT, R7, UR5, RZ, P0, !PT ;  /* 0x0000000507087c10 */ /* 0x000fe200087fe4ff */
[----:B------:R1:W-:Y:S02]  /*07b0*/  STL [R2], R5 ;  /* 0x0000000502007387 */ /* 0x0003e40000100800 */
[----:B-1----:R-:W-:Y:S01]  /*07c0*/  VIADD R2, R2, 0x4 ;  /* 0x0000000402027836 */ /* 0x002fe20000000000 */
[----:B------:R-:W-:Y:S06]  /*07d0*/  BRA.U UP0, `(.L_x_3) ;  /* 0xfffffffd00cc7547 */ /* 0x000fec000b83ffff */
[----:B------:R-:W-:Y:S01]  /*07e0*/  SHF.R.U32.HI R7, RZ, 0x17, R12 ;  /* 0x00000017ff077819 */ /* 0x000fe2000001160c */
[----:B------:R1:W-:Y:S03]  /*07f0*/  STL [R1+0x18], R8 ;  /* 0x0000180801007387 */ /* 0x0003e60000100800 */
[C---:B------:R-:W-:Y:S02]  /*0800*/  LOP3.LUT R2, R7.reuse, 0xe0, RZ, 0xc0, !PT ;  /* 0x000000e007027812 */ /* 0x040fe400078ec0ff */
[----:B------:R-:W-:-:S03]  /*0810*/  LOP3.LUT P0, RZ, R7, 0x1f, RZ, 0xc0, !PT ;  /* 0x0000001f07ff7812 */ /* 0x000fc6000780c0ff */
[----:B------:R-:W-:-:S05]  /*0820*/  VIADD R2, R2, 0xffffff80 ;  /* 0xffffff8002027836 */ /* 0x000fca0000000000 */
[----:B------:R-:W-:-:S05]  /*0830*/  SHF.R.U32.HI R2, RZ, 0x5, R2 ;  /* 0x00000005ff027819 */ /* 0x000fca0000011602 */
[----:B------:R-:W-:-:S05]  /*0840*/  IMAD R9, R2, -0x4, R1 ;  /* 0xfffffffc02097824 */ /* 0x000fca00078e0201 */
[----:B------:R-:W5:Y:S04]  /*0850*/  LDL R3, [R9+0x18] ;  /* 0x0000180009037983 */ /* 0x000f680000100800 */
[----:B------:R-:W5:Y:S04]  /*0860*/  LDL R5, [R9+0x14] ;  /* 0x0000140009057983 */ /* 0x000f680000100800 */
[----:B------:R-:W2:Y:S01]  /*0870*/  @P0 LDL R6, [R9+0x10] ;  /* 0x0000100009060983 */ /* 0x000ea20000100800 */
[----:B------:R-:W-:Y:S01]  /*0880*/  LOP3.LUT R2, R7, 0x1f, RZ, 0xc0, !PT ;  /* 0x0000001f07027812 */ /* 0x000fe200078ec0ff */
[----:B------:R-:W-:Y:S01]  /*0890*/  UMOV UR4, 0x54442d19 ;  /* 0x54442d1900047882 */ /* 0x000fe20000000000 */
[----:B------:R-:W-:-:S02]  /*08a0*/  UMOV UR5, 0x3bf921fb ;  /* 0x3bf921fb00057882 */ /* 0x000fc40000000000 */
[-C--:B-----5:R-:W-:Y:S02]  /*08b0*/  @P0 SHF.L.W.U32.HI R3, R5, R2.reuse, R3 ;  /* 0x0000000205030219 */ /* 0x0a0fe40000010e03 */
[----:B--2---:R-:W-:Y:S02]  /*08c0*/  @P0 SHF.L.W.U32.HI R5, R6, R2, R5 ;  /* 0x0000000206050219 */ /* 0x004fe40000010e05 */
[----:B------:R-:W-:Y:S02]  /*08d0*/  ISETP.GE.AND P0, PT, R12, RZ, PT ;  /* 0x000000ff0c00720c */ /* 0x000fe40003f06270 */
[C-C-:B------:R-:W-:Y:S01]  /*08e0*/  SHF.L.W.U32.HI R7, R5.reuse, 0x2, R3.reuse ;  /* 0x0000000205077819 */ /* 0x140fe20000010e03 */
[----:B------:R-:W-:Y:S01]  /*08f0*/  IMAD.SHL.U32 R5, R5, 0x4, RZ ;  /* 0x0000000405057824 */ /* 0x000fe200078e00ff */
[----:B------:R-:W-:Y:S02]  /*0900*/  SHF.R.U32.HI R6, RZ, 0x1e, R3 ;  /* 0x0000001eff067819 */ /* 0x000fe40000011603 */
[----:B------:R-:W-:-:S02]  /*0910*/  SHF.R.S32.HI R2, RZ, 0x1f, R7 ;  /* 0x0000001fff027819 */ /* 0x000fc40000011407 */
[C---:B------:R-:W-:Y:S02]  /*0920*/  LEA.HI R6, R7.reuse, R6, RZ, 0x1 ;  /* 0x0000000607067211 */ /* 0x040fe400078f08ff */
[C---:B------:R-:W-:Y:S02]  /*0930*/  LOP3.LUT R16, R2.reuse, R5, RZ, 0x3c, !PT ;  /* 0x0000000502107212 */ /* 0x040fe400078e3cff */
[----:B------:R-:W-:Y:S02]  /*0940*/  LOP3.LUT R17, R2, R7, RZ, 0x3c, !PT ;  /* 0x0000000702117212 */ /* 0x000fe400078e3cff */
[----:B------:R-:W-:-:S04]  /*0950*/  LOP3.LUT R2, R7, R12, RZ, 0x3c, !PT ;  /* 0x0000000c07027212 */ /* 0x000fc800078e3cff */
[----:B------:R-:W1:Y:S01]  /*0960*/  I2F.F64.S64 R16, R16 ;  /* 0x0000001000107312 */ /* 0x000e620000301c00 */
[----:B------:R-:W-:Y:S01]  /*0970*/  ISETP.GE.AND P1, PT, R2, RZ, PT ;  /* 0x000000ff0200720c */ /* 0x000fe20003f26270 */
[----:B------:R-:W-:-:S04]  /*0980*/  IMAD.MOV R2, RZ, RZ, -R6 ;  /* 0x000000ffff027224 */ /* 0x000fc800078e0a06 */
[----:B------:R-:W-:Y:S01]  /*0990*/  @!P0 IMAD.MOV.U32 R6, RZ, RZ, R2 ;  /* 0x000000ffff068224 */ /* 0x000fe200078e0002 */
[----:B-1----:R-:W-:-:S10]  /*09a0*/  DMUL R8, R16, UR4 ;  /* 0x0000000410087c28 */ /* 0x002fd40008000000 */
[----:B------:R-:W1:Y:S02]  /*09b0*/  F2F.F32.F64 R8, R8 ;  /* 0x0000000800087310 */ /* 0x000e640000301000 */
[----:B-1----:R-:W-:-:S07]  /*09c0*/  FSEL R5, -R8, R8, !P1 ;  /* 0x0000000808057208 */ /* 0x002fce0004800100 */
.L_x_2:
[----:B------:R-:W-:Y:S05]  /*09d0*/  BSYNC.RECONVERGENT B0 ;  /* 0x0000000000007941 */ /* 0x000fea0003800200 */
.L_x_1:
[----:B------:R-:W-:Y:S02]  /*09e0*/  IMAD.MOV.U32 R15, RZ, RZ, 0x37cbac00 ;  /* 0x37cbac00ff0f7424 */ /* 0x000fe400078e00ff */
[----:B------:R-:W-:Y:S01]  /*09f0*/  FMUL R3, R5, R5 ;  /* 0x0000000505037220 */ /* 0x000fe20000400000 */
[----:B------:R-:W-:Y:S01]  /*0a00*/  LOP3.LUT R7, R6, 0x1, RZ, 0xc0, !PT ;  /* 0x0000000106077812 */ /* 0x000fe200078ec0ff */
[----:B------:R-:W-:Y:S01]  /*0a10*/  IMAD.MOV.U32 R16, RZ, RZ, 0x3c0885e4 ;  /* 0x3c0885e4ff107424 */ /* 0x000fe200078e00ff */
[----:B------:R-:W-:Y:S01]  /*0a20*/  ISETP.NE.AND P2, PT, R14, RZ, PT ;  /* 0x000000ff0e00720c */ /* 0x000fe20003f45270 */
[----:B------:R-:W-:Y:S01]  /*0a30*/  FFMA R2, R3, R15, -0.0013887860113754868507 ;  /* 0xbab607ed03027423 */ /* 0x000fe2000000000f */
[----:B------:R-:W-:Y:S01]  /*0a40*/  ISETP.NE.U32.AND P0, PT, R7, 0x1, PT ;  /* 0x000000010700780c */ /* 0x000fe20003f05070 */
[----:B------:R-:W-:Y:S01]  /*0a50*/  VIADD R7, R6, 0x1 ;  /* 0x0000000106077836 */ /* 0x000fe20000000000 */
[----:B------:R-:W-:Y:S01]  /*0a60*/  BSSY.RECONVERGENT B0, `(.L_x_4) ;  /* 0x0000047000007945 */ /* 0x000fe20003800200 */
[----:B------:R-:W-:Y:S01]  /*0a70*/  IMAD.MOV.U32 R17, RZ, RZ, 0x3e2aaaa8 ;  /* 0x3e2aaaa8ff117424 */ /* 0x000fe200078e00ff */
[----:B------:R-:W-:-:S02]  /*0a80*/  FSEL R6, R2, -0.00019574658654164522886, P0 ;  /* 0xb94d415302067808 */ /* 0x000fc40000000000 */
[----:B------:R-:W-:Y:S02]  /*0a90*/  FSEL R8, R16, 0.041666727513074874878, !P0 ;  /* 0x3d2aaabb10087808 */ /* 0x000fe40004000000 */
[----:B------:R-:W-:Y:S02]  /*0aa0*/  LOP3.LUT P1, RZ, R7, 0x2, RZ, 0xc0, !PT ;  /* 0x0000000207ff7812 */ /* 0x000fe4000782c0ff */
[----:B------:R-:W-:Y:S01]  /*0ab0*/  FSEL R2, R5, 1, !P0 ;  /* 0x3f80000005027808 */ /* 0x000fe20004000000 */
[----:B------:R-:W-:Y:S01]  /*0ac0*/  FFMA R6, R3, R6, R8 ;  /* 0x0000000603067223 */ /* 0x000fe20000000008 */
[----:B------:R-:W-:-:S03]  /*0ad0*/  FSEL R7, -R17, -0.4999999701976776123, !P0 ;  /* 0xbeffffff11077808 */ /* 0x000fc60004000100 */
[C---:B------:R-:W-:Y:S02]  /*0ae0*/  FFMA R5, R3.reuse, R2, RZ ;  /* 0x0000000203057223 */ /* 0x040fe400000000ff */
[----:B------:R-:W-:-:S04]  /*0af0*/  FFMA R6, R3, R6, R7 ;  /* 0x0000000603067223 */ /* 0x000fc80000000007 */
[----:B------:R-:W-:Y:S01]  /*0b00*/  FFMA R7, R5, R6, R2 ;  /* 0x0000000605077223 */ /* 0x000fe20000000002 */
[----:B------:R-:W-:Y:S02]  /*0b10*/  IMAD.MOV.U32 R5, RZ, RZ, R0 ;  /* 0x000000ffff057224 */ /* 0x000fe400078e0000 */
[----:B------:R-:W-:Y:S02]  /*0b20*/  IMAD.MOV.U32 R6, RZ, RZ, R13 ;  /* 0x000000ffff067224 */ /* 0x000fe400078e000d */
[----:B------:R-:W-:-:S05]  /*0b30*/  @P1 FADD R7, RZ, -R7 ;  /* 0x80000007ff071221 */ /* 0x000fca0000000000 */
[----:B------:R-:W-:Y:S01]  /*0b40*/  F2FP.F16.F32.PACK_AB R7, RZ, R7 ;  /* 0x00000007ff07723e */ /* 0x000fe200000000ff */
        /* <DEDUP_REMOVED lines=12> */
.L_x_6:
        /* <DEDUP_REMOVED lines=25> */
[----:B------:R-:W-:Y:S01]  /*0da0*/  UMOV UR5, 0x3bf921fb ;  /* 0x3bf921fb00057882 */ /* 0x000fe20000000000 */
[----:B------:R-:W-:-:S02]  /*0db0*/  ISETP.GE.AND P1, PT, R12, RZ, PT ;  /* 0x000000ff0c00720c */ /* 0x000fc40003f26270 */
[-C--:B-----5:R-:W-:Y:S02]  /*0dc0*/  @P0 SHF.L.W.U32.HI R2, R3, R5.reuse, R2 ;  /* 0x0000000503020219 */ /* 0x0a0fe40000010e02 */
[----:B--2---:R-:W-:-:S04]  /*0dd0*/  @P0 SHF.L.W.U32.HI R3, R6, R5, R3 ;  /* 0x0000000506030219 */ /* 0x004fc80000010e03 */
[C-C-:B------:R-:W-:Y:S01]  /*0de0*/  SHF.L.W.U32.HI R5, R3.reuse, 0x2, R2.reuse ;  /* 0x0000000203057819 */ /* 0x140fe20000010e02 */
[----:B------:R-:W-:Y:S01]  /*0df0*/  IMAD.SHL.U32 R3, R3, 0x4, RZ ;  /* 0x0000000403037824 */ /* 0x000fe200078e00ff */
[----:B------:R-:W-:Y:S02]  /*0e00*/  SHF.R.U32.HI R2, RZ, 0x1e, R2 ;  /* 0x0000001eff027819 */ /* 0x000fe40000011602 */
[----:B------:R-:W-:-:S04]  /*0e10*/  SHF.R.S32.HI R6, RZ, 0x1f, R5 ;  /* 0x0000001fff067819 */ /* 0x000fc80000011405 */
[C---:B------:R-:W-:Y:S02]  /*0e20*/  LOP3.LUT R18, R6.reuse, R3, RZ, 0x3c, !PT ;  /* 0x0000000306127212 */ /* 0x040fe400078e3cff */
[----:B------:R-:W-:Y:S02]  /*0e30*/  LOP3.LUT R19, R6, R5, RZ, 0x3c, !PT ;  /* 0x0000000506137212 */ /* 0x000fe400078e3cff */
[C---:B------:R-:W-:Y:S02]  /*0e40*/  LOP3.LUT R3, R5.reuse, R12, RZ, 0x3c, !PT ;  /* 0x0000000c05037212 */ /* 0x040fe400078e3cff */
[----:B------:R-:W-:Y:S02]  /*0e50*/  LEA.HI R5, R5, R2, RZ, 0x1 ;  /* 0x0000000205057211 */ /* 0x000fe400078f08ff */
[----:B------:R-:W1:Y:S01]  /*0e60*/  I2F.F64.S64 R18, R18 ;  /* 0x0000001200127312 */ /* 0x000e620000301c00 */
[----:B------:R-:W-:Y:S02]  /*0e70*/  ISETP.GE.AND P0, PT, R3, RZ, PT ;  /* 0x000000ff0300720c */ /* 0x000fe40003f06270 */
[----:B------:R-:W-:-:S04]  /*0e80*/  IMAD.MOV R2, RZ, RZ, -R5 ;  /* 0x000000ffff027224 */ /* 0x000fc800078e0a05 */
[----:B------:R-:W-:Y:S01]  /*0e90*/  @!P1 IMAD.MOV.U32 R5, RZ, RZ, R2 ;  /* 0x000000ffff059224 */ /* 0x000fe200078e0002 */
[----:B-1----:R-:W-:-:S10]  /*0ea0*/  DMUL R8, R18, UR4 ;  /* 0x0000000412087c28 */ /* 0x002fd40008000000 */
[----:B------:R-:W1:Y:S02]  /*0eb0*/  F2F.F32.F64 R8, R8 ;  /* 0x0000000800087310 */ /* 0x000e640000301000 */
[----:B-1----:R-:W-:-:S07]  /*0ec0*/  FSEL R6, -R8, R8, !P0 ;  /* 0x0000000808067208 */ /* 0x002fce0004000100 */
.L_x_5:
[----:B------:R-:W-:Y:S05]  /*0ed0*/  BSYNC.RECONVERGENT B0 ;  /* 0x0000000000007941 */ /* 0x000fea0003800200 */
.L_x_4:
[----:B------:R-:W1:Y:S01]  /*0ee0*/  LDC.64 R8, c[0x0][0x388] ;  /* 0x0000e200ff087b82 */ /* 0x000e620000000a00 */
[----:B------:R-:W-:-:S07]  /*0ef0*/  IMAD.IADD R19, R11, 0x1, R24 ;  /* 0x000000010b137824 */ /* 0x000fce00078e0218 */
[----:B------:R-:W5:Y:S01]  /*0f00*/  LDC.64 R2, c[0x0][0x380] ;  /* 0x0000e000ff027b82 */ /* 0x000f620000000a00 */
[----:B-1----:R-:W-:-:S05]  /*0f10*/  IMAD.WIDE R8, R19, 0x2, R8 ;  /* 0x0000000213087825 */ /* 0x002fca00078e0208 */
[----:B------:R-:W2:Y:S01]  /*0f20*/  LDG.E.U16 R22, desc[UR6][R8.64] ;  /* 0x0000000608167981 */ /* 0x000ea2000c1e1500 */
[----:B-----5:R-:W-:-:S05]  /*0f30*/  IMAD.WIDE R2, R19, 0x2, R2 ;  /* 0x0000000213027825 */ /* 0x020fca00078e0202 */
[----:B------:R1:W5:Y:S01]  /*0f40*/  LDG.E.U16 R20, desc[UR6][R2.64] ;  /* 0x0000000602147981 */ /* 0x000362000c1e1500 */
[----:B------:R-:W-:Y:S01]  /*0f50*/  FMUL R10, R6, R6 ;  /* 0x00000006060a7220 */ /* 0x000fe20000400000 */
[----:B------:R-:W-:Y:S01]  /*0f60*/  LOP3.LUT R18, R5, 0x1, RZ, 0xc0, !PT ;  /* 0x0000000105127812 */ /* 0x000fe200078ec0ff */
[----:B------:R-:W-:Y:S02]  /*0f70*/  IMAD.MOV.U32 R69, RZ, RZ, 0x3d2aaabb ;  /* 0x3d2aaabbff457424 */ /* 0x000fe400078e00ff */
[----:B------:R-:W-:Y:S01]  /*0f80*/  FFMA R19, R10, R15, -0.0013887860113754868507 ;  /* 0xbab607ed0a137423 */ /* 0x000fe2000000000f */
[----:B------:R-:W-:Y:S01]  /*0f90*/  ISETP.NE.U32.AND P0, PT, R18, 0x1, PT ;  /* 0x000000011200780c */ /* 0x000fe20003f05070 */
[----:B------:R-:W-:-:S03]  /*0fa0*/  IMAD.MOV.U32 R73, RZ, RZ, 0x3effffff ;  /* 0x3effffffff497424 */ /* 0x000fc600078e00ff */
[----:B------:R-:W-:Y:S02]  /*0fb0*/  FSEL R21, R19, -0.00019574658654164522886, !P0 ;  /* 0xb94d415313157808 */ /* 0x000fe40004000000 */
[----:B------:R-:W-:Y:S01]  /*0fc0*/  FSEL R23, R69, 0.0083327032625675201416, !P0 ;  /* 0x3c0885e445177808 */ /* 0x000fe20004000000 */
[----:B------:R-:W-:Y:S01]  /*0fd0*/  UMOV UR4, 0x54442d18 ;  /* 0x54442d1800047882 */ /* 0x000fe20000000000 */
[----:B------:R-:W-:Y:S01]  /*0fe0*/  UMOV UR5, 0x401921fb ;  /* 0x401921fb00057882 */ /* 0x000fe20000000000 */
[----:B-1----:R-:W-:Y:S01]  /*0ff0*/  FSEL R3, -R73, -0.16666662693023681641, !P0 ;  /* 0xbe2aaaa849037808 */ /* 0x002fe20004000100 */
[----:B------:R-:W-:Y:S01]  /*1000*/  DMUL R18, R38, UR4 ;  /* 0x0000000426127c28 */ /* 0x000fe20008000000 */
[----:B------:R-:W-:Y:S01]  /*1010*/  LOP3.LUT P1, RZ, R5, 0x2, RZ, 0xc0, !PT ;  /* 0x0000000205ff7812 */ /* 0x000fe2000782c0ff */
[----:B------:R-:W-:Y:S01]  /*1020*/  FFMA R21, R10, R21, R23 ;  /* 0x000000150a157223 */ /* 0x000fe20000000017 */
[----:B------:R-:W-:-:S03]  /*1030*/  FSEL R2, R6, 1, P0 ;  /* 0x3f80000006027808 */ /* 0x000fc60000000000 */
[C---:B------:R-:W-:Y:S02]  /*1040*/  FFMA R21, R10.reuse, R21, R3 ;  /* 0x000000150a157223 */ /* 0x040fe40000000003 */
[----:B------:R-:W-:Y:S01]  /*1050*/  FFMA R3, R10, R2, RZ ;  /* 0x000000020a037223 */ /* 0x000fe200000000ff */
[----:B------:R-:W-:-:S03]  /*1060*/  DMUL R8, R18, 0.00390625 ;  /* 0x3f70000012087828 */ /* 0x000fc60000000000 */
[----:B------:R-:W-:-:S04]  /*1070*/  FFMA R2, R3, R21, R2 ;  /* 0x0000001503027223 */ /* 0x000fc80000000002 */
[----:B------:R-:W-:Y:S01]  /*1080*/  @P1 FADD R2, RZ, -R2 ;  /* 0x80000002ff021221 */ /* 0x000fe20000000000 */
[----:B------:R-:W1:Y:S08]  /*1090*/  F2F.F32.F64 R18, R8 ;  /* 0x0000000800127310 */ /* 0x000e700000301000 */
[----:B------:R-:W0:Y:S01]  /*10a0*/  F2F.F16.F32 R2, -R2 ;  /* 0x8000000200027304 */ /* 0x000e220000200800 */
[----:B-1----:R-:W-:-:S07]  /*10b0*/  FMUL R3, R18, 0.63661974668502807617 ;  /* 0x3f22f98312037820 */ /* 0x002fce0000400000 */
[----:B------:R-:W1:Y:S01]  /*10c0*/  F2I.NTZ R3, R3 ;  /* 0x0000000300037305 */ /* 0x000e620000203100 */
[----:B0-----:R-:W-:Y:S01]  /*10d0*/  PRMT R5, R2, 0x5410, R7 ;  /* 0x0000541002057816 */ /* 0x001fe20000000007 */
[----:B------:R-:W-:Y:S01]  /*10e0*/  IMAD R19, R24, 0x2, R4 ;  /* 0x0000000218137824 */ /* 0x000fe200078e0204 */
[----:B------:R-:W-:Y:S01]  /*10f0*/  FSETP.GE.AND P2, PT, |R18|, 105615, PT ;  /* 0x47ce47801200780b */ /* 0x000fe20003f46200 */
[----:B------:R-:W-:Y:S02]  /*1100*/  BSSY.RECONVERGENT B0, `(.L_x_7) ;  /* 0x0000047000007945 */ /* 0x000fe40003800200 */
[----:B--2---:R-:W-:-:S04]  /*1110*/  HMUL2 R10, R22.H0_H0, R5 ;  /* 0x00000005160a7232 */ /* 0x004fc80000000800 */
[----:B-----5:R-:W-:Y:S01]  /*1120*/  HFMA2 R7, R20.H0_H0, R7.H0_H0, -R10.H0_H0 ;  /* 0x2000000714077231 */ /* 0x020fe2000014080a */
[----:B-1----:R-:W-:-:S04]  /*1130*/  I2FP.F32.S32 R5, R3 ;  /* 0x0000000300057245 */ /* 0x002fc80000201400 */
[----:B------:R-:W-:Y:S01]  /*1140*/  STS.U16 [R19], R7 ;  /* 0x0000000713007388 */ /* 0x000fe20000000400 */
[----:B------:R-:W-:Y:S02]  /*1150*/  HFMA2 R20, R20.H0_H0, R2.H0_H0, R10.H1_H1 ;  /* 0x2000000214147231 */ /* 0x000fe4000006080a */
[----:B------:R-:W-:-:S04]  /*1160*/  FFMA R2, R5, -1.5707962512969970703, R18 ;  /* 0xbfc90fda05027823 */ /* 0x000fc80000000012 */
[----:B------:R-:W-:Y:S01]  /*1170*/  FFMA R2, R5, -7.5497894158615963534e-08, R2 ;  /* 0xb3a2216805027823 */ /* 0x000fe20000000002 */
[----:B------:R-:W-:-:S03]  /*1180*/  PRMT R6, R20, 0x7610, R6 ;  /* 0x0000761014067816 */ /* 0x000fc60000000006 */
[----:B------:R-:W-:Y:S01]  /*1190*/  FFMA R20, R5, -5.3903029534742383927e-15, R2 ;  /* 0xa7c234c505147823 */ /* 0x000fe20000000002 */
[----:B------:R-:W-:Y:S01]  /*11a0*/  IMAD.MOV.U32 R2, RZ, RZ, R3 ;  /* 0x000000ffff027224 */ /* 0x000fe200078e0003 */
[----:B------:R0:W-:Y:S02]  /*11b0*/  STS.U16 [R19+0x2000], R6 ;  /* 0x0020000613007388 */ /* 0x0001e40000000400 */
[----:B------:R-:W-:Y:S01]  /*11c0*/  IMAD.MOV.U32 R5, RZ, RZ, R20 ;  /* 0x000000ffff057224 */ /* 0x000fe200078e0014 */
[----:B0-----:R-:W-:Y:S01]  /*11d0*/  P2R R6, PR, RZ, 0x4 ;  /* 0x00000004ff067803 */ /* 0x001fe20000000000 */
[----:B------:R-:W-:Y:S06]  /*11e0*/  @!P2 BRA `(.L_x_8) ;  /* 0x0000000000e0a947 */ /* 0x000fec0003800000 */
[----:B------:R-:W-:-:S13]  /*11f0*/  FSETP.NEU.AND P0, PT, |R18|, +INF , PT ;  /* 0x7f8000001200780b */ /* 0x000fda0003f0d200 */
[----:B------:R-:W-:Y:S05]  /*1200*/  @!P0 BRA `(.L_x_9) ;  /* 0x0000000000d08947 */ /* 0x000fea0003800000 */
[----:B------:R-:W-:Y:S01]  /*1210*/  IMAD.SHL.U32 R5, R18, 0x100, RZ ;  /* 0x0000010012057824 */ /* 0x000fe200078e00ff */
[----:B------:R-:W0:Y:S01]  /*1220*/  LDCU.64 UR8, c[0x4][URZ] ;  /* 0x01000000ff0877ac */ /* 0x000e220008000a00 */
[----:B------:R-:W-:Y:S02]  /*1230*/  IMAD.MOV.U32 R10, RZ, RZ, RZ ;  /* 0x000000ffff0a7224 */ /* 0x000fe400078e00ff */
[----:B------:R-:W-:Y:S01]  /*1240*/  IMAD.MOV.U32 R3, RZ, RZ, R1 ;  /* 0x000000ffff037224 */ /* 0x000fe200078e0001 */
[----:B------:R-:W-:Y:S01]  /*1250*/  LOP3.LUT R5, R5, 0x80000000, RZ, 0xfc, !PT ;  /* 0x8000000005057812 */ /* 0x000fe200078efcff */
[----:B------:R-:W-:Y:S01]  /*1260*/  UMOV UR5, URZ ;  /* 0x000000ff00057c82 */ /* 0x000fe20008000000 */
[----:B------:R-:W-:-:S05]  /*1270*/  UMOV UR4, URZ ;  /* 0x000000ff00047c82 */ /* 0x000fca0008000000 */
.L_x_10:
[----:B0-----:R-:W-:Y:S02]  /*1280*/  IMAD.U32 R8, RZ, RZ, UR8 ;  /* 0x00000008ff087e24 */ /* 0x001fe4000f8e00ff */
[----:B------:R-:W-:-:S05]  /*1290*/  IMAD.U32 R9, RZ, RZ, UR9 ;  /* 0x00000009ff097e24 */ /* 0x000fca000f8e00ff */
[----:B------:R-:W2:Y:S01]  /*12a0*/  LDG.E.CONSTANT R6, desc[UR6][R8.64] ;  /* 0x0000000608067981 */ /* 0x000ea2000c1e9900 */
[----:B------:R-:W-:Y:S02]  /*12b0*/  UIADD3 UR8, UP0, UPT, UR8, 0x4, URZ ;  /* 0x0000000408087890 */ /* 0x000fe4000ff1e0ff */
[----:B------:R-:W-:Y:S02]  /*12c0*/  UIADD3 UR4, UPT, UPT, UR4, 0x1, URZ ;  /* 0x0000000104047890 */ /* 0x000fe4000fffe0ff */
[----:B------:R-:W-:Y:S02]  /*12d0*/  UIADD3.X UR9, UPT, UPT, URZ, UR9, URZ, UP0, !UPT ;  /* 0x00000009ff097290 */ /* 0x000fe400087fe4ff */
[----:B------:R-:W-:Y:S01]  /*12e0*/  UISETP.NE.AND UP0, UPT, UR4, 0x6, UPT ;  /* 0x000000060400788c */ /* 0x000fe2000bf05270 */
[----:B--2---:R-:W-:-:S03]  /*12f0*/  IMAD.WIDE.U32 R6, R6, R5, RZ ;  /* 0x0000000506067225 */ /* 0x004fc600078e00ff */
[----:B------:R-:W-:-:S04]  /*1300*/  IADD3 R6, P0, PT, R6, R10, RZ ;  /* 0x0000000a06067210 */ /* 0x000fc80007f1e0ff */
[----:B------:R-:W-:Y:S01]  /*1310*/  IADD3.X R10, PT, PT, R7, UR5, RZ, P0, !PT ;  /* 0x00000005070a7c10 */ /* 0x000fe200087fe4ff */
[----:B------:R0:W-:Y:S02]  /*1320*/  STL [R3], R6 ;  /* 0x0000000603007387 */ /* 0x0001e40000100800 */
[----:B0-----:R-:W-:Y:S01]  /*1330*/  VIADD R3, R3, 0x4 ;  /* 0x0000000403037836 */ /* 0x001fe20000000000 */
        /* <DEDUP_REMOVED lines=8> */
[----:B------:R-:W2:Y:S04]  /*13c0*/  LDL R6, [R7+0x18] ;  /* 0x0000180007067983 */ /* 0x000ea80000100800 */
[----:B------:R-:W2:Y:S04]  /*13d0*/  LDL R5, [R7+0x14] ;  /* 0x0000140007057983 */ /* 0x000ea80000100800 */
[----:B------:R-:W5:Y:S01]  /*13e0*/  @P0 LDL R8, [R7+0x10] ;  /* 0x0000100007080983 */ /* 0x000f620000100800 */
[----:B------:R-:W-:Y:S01]  /*13f0*/  LOP3.LUT R3, R3, 0x1f, RZ, 0xc0, !PT ;  /* 0x0000001f03037812 */ /* 0x000fe200078ec0ff */
[----:B------:R-:W-:Y:S01]  /*1400*/  UMOV UR4, 0x54442d19 ;  /* 0x54442d1900047882 */ /* 0x000fe20000000000 */
[----:B------:R-:W-:-:S02]  /*1410*/  UMOV UR5, 0x3bf921fb ;  /* 0x3bf921fb00057882 */ /* 0x000fc40000000000 */
[-C--:B--2---:R-:W-:Y:S02]  /*1420*/  @P0 SHF.L.W.U32.HI R6, R5, R3.reuse, R6 ;  /* 0x0000000305060219 */ /* 0x084fe40000010e06 */
[----:B-----5:R-:W-:Y:S02]  /*1430*/  @P0 SHF.L.W.U32.HI R5, R8, R3, R5 ;  /* 0x0000000308050219 */ /* 0x020fe40000010e05 */
[----:B------:R-:W-:Y:S02]  /*1440*/  ISETP.GE.AND P0, PT, R18, RZ, PT ;  /* 0x000000ff1200720c */ /* 0x000fe40003f06270 */
        /* <DEDUP_REMOVED lines=14> */
[----:B-1----:R-:W-:Y:S01]  /*1530*/  FSEL R5, -R8, R8, !P1 ;  /* 0x0000000808057208 */ /* 0x002fe20004800100 */
[----:B0-----:R-:W-:Y:S06]  /*1540*/  BRA `(.L_x_8) ;  /* 0x0000000000087947 */ /* 0x001fec0003800000 */
.L_x_9:
[----:B------:R-:W-:Y:S01]  /*1550*/  FMUL R5, RZ, R18 ;  /* 0x00000012ff057220 */ /* 0x000fe20000400000 */
[----:B------:R-:W-:-:S07]  /*1560*/  IMAD.MOV.U32 R3, RZ, RZ, RZ ;  /* 0x000000ffff037224 */ /* 0x000fce00078e00ff */
.L_x_8:
[----:B------:R-:W-:Y:S05]  /*1570*/  BSYNC.RECONVERGENT B0 ;  /* 0x0000000000007941 */ /* 0x000fea0003800200 */
.L_x_7:
[----:B------:R-:W-:Y:S01]  /*1580*/  FMUL R6, R5, R5 ;  /* 0x0000000505067220 */ /* 0x000fe20000400000 */
[C---:B------:R-:W-:Y:S01]  /*1590*/  LOP3.LUT R8, R3.reuse, 0x1, RZ, 0xc0, !PT ;  /* 0x0000000103087812 */ /* 0x040fe200078ec0ff */
[----:B------:R-:W-:Y:S01]  /*15a0*/  VIADD R3, R3, 0x1 ;  /* 0x0000000103037836 */ /* 0x000fe20000000000 */
[----:B------:R-:W-:Y:S01]  /*15b0*/  FSETP.GE.AND P2, PT, |R18|, 105615, PT ;  /* 0x47ce47801200780b */ /* 0x000fe20003f46200 */
[----:B------:R-:W-:Y:S01]  /*15c0*/  FFMA R7, R6, R15, -0.0013887860113754868507 ;  /* 0xbab607ed06077423 */ /* 0x000fe2000000000f */
[----:B------:R-:W-:Y:S01]  /*15d0*/  ISETP.NE.U32.AND P0, PT, R8, 0x1, PT ;  /* 0x000000010800780c */ /* 0x000fe20003f05070 */
[----:B------:R-:W-:Y:S01]  /*15e0*/  BSSY.RECONVERGENT B0, `(.L_x_11) ;  /* 0x0000047000007945 */ /* 0x000fe20003800200 */
[----:B------:R-:W-:Y:S02]  /*15f0*/  LOP3.LUT P1, RZ, R3, 0x2, RZ, 0xc0, !PT ;  /* 0x0000000203ff7812 */ /* 0x000fe4000782c0ff */
[----:B------:R-:W-:Y:S02]  /*1600*/  FSEL R7, R7, -0.00019574658654164522886, P0 ;  /* 0xb94d415307077808 */ /* 0x000fe40000000000 */
[----:B------:R-:W-:-:S02]  /*1610*/  FSEL R9, R16, 0.041666727513074874878, !P0 ;  /* 0x3d2aaabb10097808 */ /* 0x000fc40004000000 */
[----:B------:R-:W-:Y:S01]  /*1620*/  FSEL R3, R5, 1, !P0 ;  /* 0x3f80000005037808 */ /* 0x000fe20004000000 */
[----:B------:R-:W-:Y:S01]  /*1630*/  IMAD.MOV.U32 R5, RZ, RZ, R2 ;  /* 0x000000ffff057224 */ /* 0x000fe200078e0002 */
[----:B------:R-:W-:Y:S01]  /*1640*/  FSEL R10, -R17, -0.4999999701976776123, !P0 ;  /* 0xbeffffff110a7808 */ /* 0x000fe20004000100 */
[C---:B------:R-:W-:Y:S02]  /*1650*/  FFMA R7, R6.reuse, R7, R9 ;  /* 0x0000000706077223 */ /* 0x040fe40000000009 */
[C---:B------:R-:W-:Y:S02]  /*1660*/  FFMA R8, R6.reuse, R3, RZ ;  /* 0x0000000306087223 */ /* 0x040fe400000000ff */
[----:B------:R-:W-:-:S04]  /*1670*/  FFMA R7, R6, R7, R10 ;  /* 0x0000000706077223 */ /* 0x000fc8000000000a */
[----:B------:R-:W-:Y:S01]  /*1680*/  FFMA R9, R8, R7, R3 ;  /* 0x0000000708097223 */ /* 0x000fe20000000003 */
[----:B------:R-:W-:-:S03]  /*1690*/  IMAD.MOV.U32 R3, RZ, RZ, R20 ;  /* 0x000000ffff037224 */ /* 0x000fc600078e0014 */
[----:B------:R-:W-:-:S05]  /*16a0*/  @P1 FADD R9, RZ, -R9 ;  /* 0x80000009ff091221 */ /* 0x000fca0000000000 */
[----:B------:R-:W-:Y:S01]  /*16b0*/  F2FP.F16.F32.PACK_AB R9, RZ, R9 ;  /* 0x00000009ff09723e */ /* 0x000fe200000000ff */
        /* <DEDUP_REMOVED lines=10> */
.L_x_14:
        /* <DEDUP_REMOVED lines=25> */
[----:B------:R-:W-:Y:S01]  /*18f0*/  UMOV UR5, 0x3bf921fb ;  /* 0x3bf921fb00057882 */ /* 0x000fe20000000000 */
[----:B------:R-:W-:-:S02]  /*1900*/  ISETP.GE.AND P1, PT, R18, RZ, PT ;  /* 0x000000ff1200720c */ /* 0x000fc40003f26270 */
[-C--:B--2---:R-:W-:Y:S02]  /*1910*/  @P0 SHF.L.W.U32.HI R3, R6, R7.reuse, R3 ;  /* 0x0000000706030219 */ /* 0x084fe40000010e03 */
[----:B-----5:R-:W-:Y:S02]  /*1920*/  @P0 SHF.L.W.U32.HI R6, R5, R7, R6 ;  /* 0x0000000705060219 */ /* 0x020fe40000010e06 */
[--C-:B0-----:R-:W-:Y:S02]  /*1930*/  SHF.R.U32.HI R8, RZ, 0x1e, R3.reuse ;  /* 0x0000001eff087819 */ /* 0x101fe40000011603 */
[C---:B------:R-:W-:Y:S01]  /*1940*/  SHF.L.W.U32.HI R5, R6.reuse, 0x2, R3 ;  /* 0x0000000206057819 */ /* 0x040fe20000010e03 */
[----:B------:R-:W-:-:S03]  /*1950*/  IMAD.SHL.U32 R6, R6, 0x4, RZ ;  /* 0x0000000406067824 */ /* 0x000fc600078e00ff */
[----:B------:R-:W-:Y:S02]  /*1960*/  SHF.R.S32.HI R7, RZ, 0x1f, R5 ;  /* 0x0000001fff077819 */ /* 0x000fe40000011405 */
[----:B------:R-:W-:Y:S02]  /*1970*/  LOP3.LUT R3, R5, R18, RZ, 0x3c, !PT ;  /* 0x0000001205037212 */ /* 0x000fe400078e3cff */
[C---:B------:R-:W-:Y:S02]  /*1980*/  LOP3.LUT R6, R7.reuse, R6, RZ, 0x3c, !PT ;  /* 0x0000000607067212 */ /* 0x040fe400078e3cff */
[----:B------:R-:W-:Y:S02]  /*1990*/  LOP3.LUT R7, R7, R5, RZ, 0x3c, !PT ;  /* 0x0000000507077212 */ /* 0x000fe400078e3cff */
[----:B------:R-:W-:Y:S02]  /*19a0*/  LEA.HI R5, R5, R8, RZ, 0x1 ;  /* 0x0000000805057211 */ /* 0x000fe400078f08ff */
[----:B------:R-:W-:-:S02]  /*19b0*/  ISETP.GE.AND P0, PT, R3, RZ, PT ;  /* 0x000000ff0300720c */ /* 0x000fc40003f06270 */
[----:B------:R-:W0:Y:S01]  /*19c0*/  I2F.F64.S64 R6, R6 ;  /* 0x0000000600067312 */ /* 0x000e220000301c00 */
[----:B------:R-:W-:-:S04]  /*19d0*/  IMAD.MOV R3, RZ, RZ, -R5 ;  /* 0x000000ffff037224 */ /* 0x000fc800078e0a05 */
[----:B------:R-:W-:Y:S01]  /*19e0*/  @!P1 IMAD.MOV.U32 R5, RZ, RZ, R3 ;  /* 0x000000ffff059224 */ /* 0x000fe200078e0003 */
[----:B0-----:R-:W-:-:S10]  /*19f0*/  DMUL R22, R6, UR4 ;  /* 0x0000000406167c28 */ /* 0x001fd40008000000 */
[----:B------:R-:W0:Y:S02]  /*1a00*/  F2F.F32.F64 R22, R22 ;  /* 0x0000001600167310 */ /* 0x000e240000301000 */
[----:B0-----:R-:W-:Y:S01]  /*1a10*/  FSEL R3, -R22, R22, !P0 ;  /* 0x0000001616037208 */ /* 0x001fe20004000100 */
[----:B------:R-:W-:Y:S06]  /*1a20*/  BRA `(.L_x_12) ;  /* 0x0000000000087947 */ /* 0x000fec0003800000 */
.L_x_13:
[----:B------:R-:W-:Y:S01]  /*1a30*/  FMUL R3, RZ, R18 ;  /* 0x00000012ff037220 */ /* 0x000fe20000400000 */
[----:B------:R-:W-:-:S07]  /*1a40*/  IMAD.MOV.U32 R5, RZ, RZ, RZ ;  /* 0x000000ffff057224 */ /* 0x000fce00078e00ff */
.L_x_12:
[----:B------:R-:W-:Y:S05]  /*1a50*/  BSYNC.RECONVERGENT B0 ;  /* 0x0000000000007941 */ /* 0x000fea0003800200 */
.L_x_11:
[----:B------:R-:W0:Y:S01]  /*1a60*/  LDCU.128 UR8, c[0x0][0x380] ;  /* 0x00007000ff0877ac */ /* 0x000e220008000c00 */
[----:B------:R-:W-:Y:S02]  /*1a70*/  SHF.R.S32.HI R6, RZ, 0x1f, R24 ;  /* 0x0000001fff067819 */ /* 0x000fe40000011418 */
[----:B------:R-:W-:-:S04]  /*1a80*/  IADD3 R24, P0, PT, R11, R24, RZ ;  /* 0x000000180b187210 */ /* 0x000fc80007f1e0ff */
[----:B------:R-:W-:Y:S01]  /*1a90*/  LEA.HI.X.SX32 R7, R11, R6, 0x1, P0 ;  /* 0x000000060b077211 */ /* 0x000fe200000f0eff */
[----:B------:R-:W-:-:S03]  /*1aa0*/  IMAD.SHL.U32 R34, R24, 0x2, RZ ;  /* 0x0000000218227824 */ /* 0x000fc600078e00ff */
[----:B------:R-:W-:Y:S02]  /*1ab0*/  SHF.L.U64.HI R6, R24, 0x1, R7 ;  /* 0x0000000118067819 */ /* 0x000fe40000010207 */
[C---:B0-----:R-:W-:Y:S02]  /*1ac0*/  IADD3 R32, P1, PT, R34.reuse, UR10, RZ ;  /* 0x0000000a22207c10 */ /* 0x041fe4000ff3e0ff */
[----:B------:R-:W-:Y:S02]  /*1ad0*/  IADD3 R34, P0, PT, R34, UR8, RZ ;  /* 0x0000000822227c10 */ /* 0x000fe4000ff1e0ff */
[C---:B------:R-:W-:Y:S02]  /*1ae0*/  IADD3.X R33, PT, PT, R6.reuse, UR11, RZ, P1, !PT ;  /* 0x0000000b06217c10 */ /* 0x040fe40008ffe4ff */
[----:B------:R-:W-:-:S03]  /*1af0*/  IADD3.X R35, PT, PT, R6, UR9, RZ, P0, !PT ;  /* 0x0000000906237c10 */ /* 0x000fc600087fe4ff */
[----:B------:R-:W2:Y:S04]  /*1b00*/  LDG.E.U16 R22, desc[UR6][R32.64+0x20] ;  /* 0x0000200620167981 */ /* 0x000ea8000c1e1500 */
[----:B------:R-:W5:Y:S01]  /*1b10*/  LDG.E.U16 R10, desc[UR6][R34.64+0x20] ;  /* 0x00002006220a7981 */ /* 0x000f62000c1e1500 */
[----:B------:R-:W-:Y:S01]  /*1b20*/  FMUL R8, R3, R3 ;  /* 0x0000000303087220 */ /* 0x000fe20000400000 */
[C---:B------:R-:W-:Y:S01]  /*1b30*/  LOP3.LUT R6, R5.reuse, 0x1, RZ, 0xc0, !PT ;  /* 0x0000000105067812 */ /* 0x040fe200078ec0ff */
[----:B------:R-:W-:Y:S01]  /*1b40*/  UMOV UR4, 0x54442d18 ;  /* 0x54442d1800047882 */ /* 0x000fe20000000000 */
[----:B------:R-:W-:Y:S01]  /*1b50*/  UMOV UR5, 0x402921fb ;  /* 0x402921fb00057882 */ /* 0x000fe20000000000 */
[----:B------:R-:W-:Y:S01]  /*1b60*/  FFMA R7, R8, R15, -0.0013887860113754868507 ;  /* 0xbab607ed08077423 */ /* 0x000fe2000000000f */
[----:B------:R-:W-:Y:S01]  /*1b70*/  ISETP.NE.U32.AND P0, PT, R6, 0x1, PT ;  /* 0x000000010600780c */ /* 0x000fe20003f05070 */
[----:B------:R-:W-:Y:S01]  /*1b80*/  BSSY.RECONVERGENT B0, `(.L_x_15) ;  /* 0x0000058000007945 */ /* 0x000fe20003800200 */
[----:B------:R-:W-:-:S02]  /*1b90*/  LOP3.LUT P1, RZ, R5, 0x2, RZ, 0xc0, !PT ;  /* 0x0000000205ff7812 */ /* 0x000fc4000782c0ff */
[----:B------:R-:W-:Y:S01]  /*1ba0*/  FSEL R21, R7, -0.00019574658654164522886, !P0 ;  /* 0xb94d415307157808 */ /* 0x000fe20004000000 */
[----:B------:R-:W-:Y:S01]  /*1bb0*/  DMUL R6, R38, UR4 ;  /* 0x0000000426067c28 */ /* 0x000fe20008000000 */
[----:B------:R-:W-:Y:S02]  /*1bc0*/  FSEL R23, R69, 0.0083327032625675201416, !P0 ;  /* 0x3c0885e445177808 */ /* 0x000fe40004000000 */
[----:B------:R-:W-:Y:S02]  /*1bd0*/  FSEL R5, -R73, -0.16666662693023681641, !P0 ;  /* 0xbe2aaaa849057808 */ /* 0x000fe40004000100 */
[----:B------:R-:W-:Y:S01]  /*1be0*/  FSEL R3, R3, 1, P0 ;  /* 0x3f80000003037808 */ /* 0x000fe20000000000 */
[C---:B------:R-:W-:Y:S02]  /*1bf0*/  FFMA R21, R8.reuse, R21, R23 ;  /* 0x0000001508157223 */ /* 0x040fe40000000017 */
[----:B------:R-:W-:Y:S02]  /*1c00*/  DMUL R6, R6, 0.00390625 ;  /* 0x3f70000006067828 */ /* 0x000fe40000000000 */
[C---:B------:R-:W-:Y:S01]  /*1c10*/  FFMA R5, R8.reuse, R21, R5 ;  /* 0x0000001508057223 */ /* 0x040fe20000000005 */
[----:B------:R-:W-:-:S03]  /*1c20*/  FFMA R8, R8, R3, RZ ;  /* 0x0000000308087223 */ /* 0x000fc600000000ff */
[----:B------:R-:W0:Y:S01]  /*1c30*/  F2F.F32.F64 R21, R6 ;  /* 0x0000000600157310 */ /* 0x000e220000301000 */
[----:B------:R-:W-:-:S04]  /*1c40*/  FFMA R3, R8, R5, R3 ;  /* 0x0000000508037223 */ /* 0x000fc80000000003 */
[----:B------:R-:W-:-:S04]  /*1c50*/  @P1 FADD R3, RZ, -R3 ;  /* 0x80000003ff031221 */ /* 0x000fc80000000000 */
[----:B------:R-:W1:Y:S01]  /*1c60*/  F2F.F16.F32 R8, -R3 ;  /* 0x8000000300087304 */ /* 0x000e620000200800 */
[C---:B0-----:R-:W-:Y:S01]  /*1c70*/  FMUL R23, R21.reuse, 0.63661974668502807617 ;  /* 0x3f22f98315177820 */ /* 0x041fe20000400000 */
[----:B------:R-:W-:-:S04]  /*1c80*/  FSETP.GE.AND P2, PT, |R21|, 105615, PT ;  /* 0x47ce47801500780b */ /* 0x000fc80003f46200 */
[----:B------:R-:W-:Y:S02]  /*1c90*/  P2R R6, PR, RZ, 0x4 ;  /* 0x00000004ff067803 */ /* 0x000fe40000000000 */
[----:B------:R-:W0:Y:S01]  /*1ca0*/  F2I.NTZ R23, R23 ;  /* 0x0000001700177305 */ /* 0x000e220000203100 */
[----:B-1----:R-:W-:-:S05]  /*1cb0*/  PRMT R3, R8, 0x5410, R9 ;  /* 0x0000541008037816 */ /* 0x002fca0000000009 */
[----:B--2---:R-:W-:Y:S01]  /*1cc0*/  HMUL2 R5, R22.H0_H0, R3 ;  /* 0x0000000316057232 */ /* 0x004fe20000000800 */
[----:B0-----:R-:W-:-:S03]  /*1cd0*/  I2FP.F32.S32 R22, R23 ;  /* 0x0000001700167245 */ /* 0x001fc60000201400 */
[C-C-:B-----5:R-:W-:Y:S02]  /*1ce0*/  HFMA2 R9, R10.reuse.H0_H0, R9.H0_H0, -R5.reuse.H0_H0 ;  /* 0x200000090a097231 */ /* 0x160fe40000140805 */
[----:B------:R-:W-:Y:S02]  /*1cf0*/  HFMA2 R8, R10.H0_H0, R8.H0_H0, R5.H1_H1 ;  /* 0x200000080a087231 */ /* 0x000fe40000060805 */
[C---:B------:R-:W-:Y:S01]  /*1d00*/  FFMA R3, R22.reuse, -1.5707962512969970703, R21 ;  /* 0xbfc90fda16037823 */ /* 0x040fe20000000015 */
[----:B------:R0:W-:Y:S03]  /*1d10*/  STS.U16 [R19+0x20], R9 ;  /* 0x0000200913007388 */ /* 0x0001e60000000400 */
[C---:B------:R-:W-:Y:S01]  /*1d20*/  FFMA R3, R22.reuse, -7.5497894158615963534e-08, R3 ;  /* 0xb3a2216816037823 */ /* 0x040fe20000000003 */
[----:B------:R0:W-:Y:S03]  /*1d30*/  STS.U16 [R19+0x2020], R8 ;  /* 0x0020200813007388 */ /* 0x0001e60000000400 */
[----:B------:R-:W-:Y:S01]  /*1d40*/  FFMA R22, R22, -5.3903029534742383927e-15, R3 ;  /* 0xa7c234c516167823 */ /* 0x000fe20000000003 */
[----:B------:R-:W-:-:S03]  /*1d50*/  IMAD.MOV.U32 R3, RZ, RZ, R23 ;  /* 0x000000ffff037224 */ /* 0x000fc600078e0017 */
[----:B------:R-:W-:Y:S01]  /*1d60*/  IMAD.MOV.U32 R5, RZ, RZ, R22 ;  /* 0x000000ffff057224 */ /* 0x000fe200078e0016 */
[----:B------:R-:W-:Y:S06]  /*1d70*/  @!P2 BRA `(.L_x_16) ;  /* 0x0000000000e0a947 */ /* 0x000fec0003800000 */
[----:B------:R-:W-:-:S13]  /*1d80*/  FSETP.NEU.AND P0, PT, |R21|, +INF , PT ;  /* 0x7f8000001500780b */ /* 0x000fda0003f0d200 */
[----:B------:R-:W-:Y:S05]  /*1d90*/  @!P0 BRA `(.L_x_17) ;  /* 0x0000000000d08947 */ /* 0x000fea0003800000 */
[----:B------:R-:W-:Y:S01]  /*1da0*/  IMAD.SHL.U32 R6, R21, 0x100, RZ ;  /* 0x0000010015067824 */ /* 0x000fe200078e00ff */
[----:B------:R-:W1:Y:S01]  /*1db0*/  LDCU.64 UR8, c[0x4][URZ] ;  /* 0x01000000ff0877ac */ /* 0x000e620008000a00 */
[----:B------:R-:W-:Y:S02]  /*1dc0*/  IMAD.MOV.U32 R10, RZ, RZ, RZ ;  /* 0x000000ffff0a7224 */ /* 0x000fe400078e00ff */
[----:B------:R-:W-:Y:S01]  /*1dd0*/  IMAD.MOV.U32 R5, RZ, RZ, R1 ;  /* 0x000000ffff057224 */ /* 0x000fe200078e0001 */
[----:B------:R-:W-:Y:S01]  /*1de0*/  LOP3.LUT R23, R6, 0x80000000, RZ, 0xfc, !PT ;  /* 0x8000000006177812 */ /* 0x000fe200078efcff */
[----:B------:R-:W-:Y:S01]  /*1df0*/  UMOV UR5, URZ ;  /* 0x000000ff00057c82 */ /* 0x000fe20008000000 */
[----:B------:R-:W-:-:S05]  /*1e00*/  UMOV UR4, URZ ;  /* 0x000000ff00047c82 */ /* 0x000fca0008000000 */
.L_x_18:
[----:B01----:R-:W-:Y:S02]  /*1e10*/  IMAD.U32 R8, RZ, RZ, UR8 ;  /* 0x00000008ff087e24 */ /* 0x003fe4000f8e00ff */
        /* <DEDUP_REMOVED lines=36> */
[----:B------:R-:W0:Y:S01]  /*2060*/  I2F.F64.S64 R24, R24 ;  /* 0x0000001800187312 */ /* 0x000e220000301c00 */
[----:B------:R-:W-:Y:S01]  /*2070*/  ISETP.GE.AND P1, PT, R5, RZ, PT ;  /* 0x000000ff0500720c */ /* 0x000fe20003f26270 */
[----:B------:R-:W-:-:S04]  /*2080*/  IMAD.MOV R5, RZ, RZ, -R23 ;  /* 0x000000ffff057224 */ /* 0x000fc800078e0a17 */
[----:B------:R-:W-:Y:S01]  /*2090*/  @!P0 IMAD.MOV.U32 R23, RZ, RZ, R5 ;  /* 0x000000ffff178224 */ /* 0x000fe200078e0005 */
[----:B0-----:R-:W-:-:S10]  /*20a0*/  DMUL R26, R24, UR4 ;  /* 0x00000004181a7c28 */ /* 0x001fd40008000000 */
[----:B------:R-:W0:Y:S02]  /*20b0*/  F2F.F32.F64 R26, R26 ;  /* 0x0000001a001a7310 */ /* 0x000e240000301000 */
[----:B0-----:R-:W-:Y:S01]  /*20c0*/  FSEL R5, -R26, R26, !P1 ;  /* 0x0000001a1a057208 */ /* 0x001fe20004800100 */
[----:B-1----:R-:W-:Y:S06]  /*20d0*/  BRA `(.L_x_16) ;  /* 0x0000000000087947 */ /* 0x002fec0003800000 */
.L_x_17:
[----:B------:R-:W-:Y:S01]  /*20e0*/  FMUL R5, RZ, R21 ;  /* 0x00000015ff057220 */ /* 0x000fe20000400000 */
[----:B------:R-:W-:-:S07]  /*20f0*/  IMAD.MOV.U32 R23, RZ, RZ, RZ ;  /* 0x000000ffff177224 */ /* 0x000fce00078e00ff */
.L_x_16:
[----:B------:R-:W-:Y:S05]  /*2100*/  BSYNC.RECONVERGENT B0 ;  /* 0x0000000000007941 */ /* 0x000fea0003800200 */
.L_x_15:
[----:B------:R-:W-:Y:S01]  /*2110*/  FMUL R6, R5, R5 ;  /* 0x0000000505067220 */ /* 0x000fe20000400000 */
[----:B0-----:R-:W-:Y:S01]  /*2120*/  LOP3.LUT R8, R23, 0x1, RZ, 0xc0, !PT ;  /* 0x0000000117087812 */ /* 0x001fe200078ec0ff */
[----:B------:R-:W-:Y:S01]  /*2130*/  BSSY.RECONVERGENT B0, `(.L_x_19) ;  /* 0x000004b000007945 */ /* 0x000fe20003800200 */
[----:B------:R-:W-:Y:S01]  /*2140*/  FSETP.GE.AND P2, PT, |R21|, 105615, PT ;  /* 0x47ce47801500780b */ /* 0x000fe20003f46200 */
[----:B------:R-:W-:Y:S01]  /*2150*/  FFMA R7, R6, R15, -0.0013887860113754868507 ;  /* 0xbab607ed06077423 */ /* 0x000fe2000000000f */
[----:B------:R-:W-:Y:S01]  /*2160*/  ISETP.NE.U32.AND P0, PT, R8, 0x1, PT ;  /* 0x000000010800780c */ /* 0x000fe20003f05070 */
[----:B------:R-:W-:-:S03]  /*2170*/  VIADD R8, R23, 0x1 ;  /* 0x0000000117087836 */ /* 0x000fc60000000000 */
[----:B------:R-:W-:Y:S02]  /*2180*/  FSEL R7, R7, -0.00019574658654164522886, P0 ;  /* 0xb94d415307077808 */ /* 0x000fe40000000000 */
        /* <DEDUP_REMOVED lines=22> */
.L_x_22:
        /* <DEDUP_REMOVED lines=28> */
[----:B-----5:R-:W-:-:S04]  /*24b0*/  @P0 SHF.L.W.U32.HI R6, R7, R8, R6 ;  /* 0x0000000807060219 */ /* 0x020fc80000010e06 */
[C-C-:B------:R-:W-:Y:S01]  /*24c0*/  SHF.L.W.U32.HI R8, R6.reuse, 0x2, R5.reuse ;  /* 0x0000000206087819 */ /* 0x140fe20000010e05 */
[----:B------:R-:W-:Y:S01]  /*24d0*/  IMAD.SHL.U32 R6, R6, 0x4, RZ ;  /* 0x0000000406067824 */ /* 0x000fe200078e00ff */
[----:B------:R-:W-:Y:S02]  /*24e0*/  SHF.R.U32.HI R5, RZ, 0x1e, R5 ;  /* 0x0000001eff057819 */ /* 0x000fe40000011605 */
[----:B------:R-:W-:Y:S02]  /*24f0*/  SHF.R.S32.HI R7, RZ, 0x1f, R8 ;  /* 0x0000001fff077819 */ /* 0x000fe40000011408 */
[----:B0-----:R-:W-:Y:S02]  /*2500*/  LOP3.LUT R10, R8, R21, RZ, 0x3c, !PT ;  /* 0x00000015080a7212 */ /* 0x001fe400078e3cff */
[C---:B------:R-:W-:Y:S02]  /*2510*/  LOP3.LUT R6, R7.reuse, R6, RZ, 0x3c, !PT ;  /* 0x0000000607067212 */ /* 0x040fe400078e3cff */
[----:B------:R-:W-:-:S02]  /*2520*/  LOP3.LUT R7, R7, R8, RZ, 0x3c, !PT ;  /* 0x0000000807077212 */ /* 0x000fc400078e3cff */
[----:B------:R-:W-:Y:S02]  /*2530*/  LEA.HI R8, R8, R5, RZ, 0x1 ;  /* 0x0000000508087211 */ /* 0x000fe400078f08ff */
[----:B------:R-:W-:Y:S02]  /*2540*/  ISETP.GE.AND P0, PT, R10, RZ, PT ;  /* 0x000000ff0a00720c */ /* 0x000fe40003f06270 */
[----:B------:R-:W0:Y:S01]  /*2550*/  I2F.F64.S64 R6, R6 ;  /* 0x0000000600067312 */ /* 0x000e220000301c00 */
[----:B------:R-:W-:-:S04]  /*2560*/  IMAD.MOV R5, RZ, RZ, -R8 ;  /* 0x000000ffff057224 */ /* 0x000fc800078e0a08 */
[----:B------:R-:W-:Y:S01]  /*2570*/  @!P1 IMAD.MOV.U32 R8, RZ, RZ, R5 ;  /* 0x000000ffff089224 */ /* 0x000fe200078e0005 */
[----:B0-----:R-:W-:-:S10]  /*2580*/  DMUL R24, R6, UR4 ;  /* 0x0000000406187c28 */ /* 0x001fd40008000000 */
[----:B------:R-:W0:Y:S02]  /*2590*/  F2F.F32.F64 R24, R24 ;  /* 0x0000001800187310 */ /* 0x000e240000301000 */
[----:B0-----:R-:W-:Y:S01]  /*25a0*/  FSEL R5, -R24, R24, !P0 ;  /* 0x0000001818057208 */ /* 0x001fe20004000100 */
[----:B------:R-:W-:Y:S06]  /*25b0*/  BRA `(.L_x_20) ;  /* 0x0000000000087947 */ /* 0x000fec0003800000 */
.L_x_21:
[----:B------:R-:W-:Y:S01]  /*25c0*/  FMUL R5, RZ, R21 ;  /* 0x00000015ff057220 */ /* 0x000fe20000400000 */
[----:B------:R-:W-:-:S07]  /*25d0*/  IMAD.MOV.U32 R8, RZ, RZ, RZ ;  /* 0x000000ffff087224 */ /* 0x000fce00078e00ff */
.L_x_20:
[----:B------:R-:W-:Y:S05]  /*25e0*/  BSYNC.RECONVERGENT B0 ;  /* 0x0000000000007941 */ /* 0x000fea0003800200 */
.L_x_19:
[----:B------:R-:W2:Y:S04]  /*25f0*/  LDG.E.U16 R26, desc[UR6][R32.64+0x40] ;  /* 0x00004006201a7981 */ /* 0x000ea8000c1e1500 */
[----:B------:R-:W5:Y:S01]  /*2600*/  LDG.E.U16 R24, desc[UR6][R34.64+0x40] ;  /* 0x0000400622187981 */ /* 0x000f62000c1e1500 */
[----:B------:R-:W-:Y:S01]  /*2610*/  FMUL R10, R5, R5 ;  /* 0x00000005050a7220 */ /* 0x000fe20000400000 */
[----:B------:R-:W-:Y:S01]  /*2620*/  LOP3.LUT R6, R8, 0x1, RZ, 0xc0, !PT ;  /* 0x0000000108067812 */ /* 0x000fe200078ec0ff */
        /* <DEDUP_REMOVED lines=9> */
[----:B------:R-:W-:-:S03]  /*26c0*/  FSEL R5, R5, 1, P0 ;  /* 0x3f80000005057808 */ /* 0x000fc60000000000 */
[----:B------:R-:W-:Y:S01]  /*26d0*/  FFMA R23, R10, R23, R25 ;  /* 0x000000170a177223 */ /* 0x000fe20000000019 */
[----:B------:R-:W-:Y:S01]  /*26e0*/  FSEL R25, -R73, -0.16666662693023681641, !P0 ;  /* 0xbe2aaaa849197808 */ /* 0x000fe20004000100 */
[----:B------:R-:W-:-:S04]  /*26f0*/  DMUL R6, R6, 0.00390625 ;  /* 0x3f70000006067828 */ /* 0x000fc80000000000 */
[C---:B------:R-:W-:Y:S01]  /*2700*/  FFMA R25, R10.reuse, R23, R25 ;  /* 0x000000170a197223 */ /* 0x040fe20000000019 */
[----:B------:R-:W-:Y:S01]  /*2710*/  FFMA R10, R10, R5, RZ ;  /* 0x000000050a0a7223 */ /* 0x000fe200000000ff */
[----:B------:R-:W0:Y:S03]  /*2720*/  F2F.F32.F64 R23, R6 ;  /* 0x0000000600177310 */ /* 0x000e260000301000 */
        /* <DEDUP_REMOVED lines=8> */
[----:B--2---:R-:W-:-:S04]  /*27b0*/  HMUL2 R26, R26.H0_H0, R5 ;  /* 0x000000051a1a7232 */ /* 0x004fc80000000800 */
[C-C-:B-----5:R-:W-:Y:S02]  /*27c0*/  HFMA2 R9, R24.reuse.H0_H0, R9.H0_H0, -R26.reuse.H0_H0 ;  /* 0x2000000918097231 */ /* 0x160fe4000014081a */
[----:B------:R-:W-:Y:S01]  /*27d0*/  HFMA2 R8, R24.H0_H0, R8.H0_H0, R26.H1_H1 ;  /* 0x2000000818087231 */ /* 0x000fe2000006081a */
[----:B0-----:R-:W-:Y:S02]  /*27e0*/  I2FP.F32.S32 R24, R10 ;  /* 0x0000000a00187245 */ /* 0x001fe40000201400 */
[----:B------:R0:W-:Y:S03]  /*27f0*/  STS.U16 [R19+0x40], R9 ;  /* 0x0000400913007388 */ /* 0x0001e60000000400 */
[C---:B------:R-:W-:Y:S01]  /*2800*/  FFMA R5, R24.reuse, -1.5707962512969970703, R23 ;  /* 0xbfc90fda18057823 */ /* 0x040fe20000000017 */
[----:B------:R0:W-:Y:S03]  /*2810*/  STS.U16 [R19+0x2040], R8 ;  /* 0x0020400813007388 */ /* 0x0001e60000000400 */
[----:B------:R-:W-:-:S04]  /*2820*/  FFMA R5, R24, -7.5497894158615963534e-08, R5 ;  /* 0xb3a2216818057823 */ /* 0x000fc80000000005 */
[----:B------:R-:W-:Y:S01]  /*2830*/  FFMA R24, R24, -5.3903029534742383927e-15, R5 ;  /* 0xa7c234c518187823 */ /* 0x000fe20000000005 */
[----:B------:R-:W-:-:S03]  /*2840*/  IMAD.MOV.U32 R5, RZ, RZ, R10 ;  /* 0x000000ffff057224 */ /* 0x000fc600078e000a */
[----:B------:R-:W-:Y:S01]  /*2850*/  IMAD.MOV.U32 R6, RZ, RZ, R24 ;  /* 0x000000ffff067224 */ /* 0x000fe200078e0018 */
[----:B0-----:R-:W-:Y:S06]  /*2860*/  @!P2 BRA `(.L_x_24) ;  /* 0x0000000000e0a947 */ /* 0x001fec0003800000 */
        /* <DEDUP_REMOVED lines=9> */
.L_x_26:
        /* <DEDUP_REMOVED lines=33> */
[C---:B0-----:R-:W-:Y:S02]  /*2b10*/  LEA.HI R10, R6.reuse, R7, RZ, 0x1 ;  /* 0x00000007060a7211 */ /* 0x041fe400078f08ff */
[C---:B------:R-:W-:Y:S02]  /*2b20*/  LOP3.LUT R8, R9.reuse, R8, RZ, 0x3c, !PT ;  /* 0x0000000809087212 */ /* 0x040fe400078e3cff */
[----:B------:R-:W-:Y:S02]  /*2b30*/  LOP3.LUT R9, R9, R6, RZ, 0x3c, !PT ;  /* 0x0000000609097212 */ /* 0x000fe400078e3cff */
[----:B------:R-:W-:Y:S01]  /*2b40*/  LOP3.LUT R25, R6, R23, RZ, 0x3c, !PT ;  /* 0x0000001706197212 */ /* 0x000fe200078e3cff */
[----:B------:R-:W-:-:S03]  /*2b50*/  IMAD.MOV R6, RZ, RZ, -R10 ;  /* 0x000000ffff067224 */ /* 0x000fc600078e0a0a */
[----:B------:R-:W0:Y:S01]  /*2b60*/  I2F.F64.S64 R8, R8 ;  /* 0x0000000800087312 */ /* 0x000e220000301c00 */
[----:B------:R-:W-:Y:S01]  /*2b70*/  ISETP.GE.AND P1, PT, R25, RZ, PT ;  /* 0x000000ff1900720c */ /* 0x000fe20003f26270 */
[----:B------:R-:W-:Y:S01]  /*2b80*/  @!P0 IMAD.MOV.U32 R10, RZ, RZ, R6 ;  /* 0x000000ffff0a8224 */ /* 0x000fe200078e0006 */
[----:B0-----:R-:W-:-:S10]  /*2b90*/  DMUL R26, R8, UR4 ;  /* 0x00000004081a7c28 */ /* 0x001fd40008000000 */
[----:B------:R-:W0:Y:S02]  /*2ba0*/  F2F.F32.F64 R26, R26 ;  /* 0x0000001a001a7310 */ /* 0x000e240000301000 */
[----:B0-----:R-:W-:Y:S01]  /*2bb0*/  FSEL R6, -R26, R26, !P1 ;  /* 0x0000001a1a067208 */ /* 0x001fe20004800100 */
[----:B------:R-:W-:Y:S06]  /*2bc0*/  BRA `(.L_x_24) ;  /* 0x0000000000087947 */ /* 0x000fec0003800000 */
.L_x_25:
[----:B------:R-:W-:Y:S01]  /*2bd0*/  FMUL R6, RZ, R23 ;  /* 0x00000017ff067220 */ /* 0x000fe20000400000 */
[----:B------:R-:W-:-:S07]  /*2be0*/  IMAD.MOV.U32 R10, RZ, RZ, RZ ;  /* 0x000000ffff0a7224 */ /* 0x000fce00078e00ff */
.L_x_24:
[----:B------:R-:W-:Y:S05]  /*2bf0*/  BSYNC.RECONVERGENT B0 ;  /* 0x0000000000007941 */ /* 0x000fea0003800200 */
.L_x_23:
[----:B------:R-:W-:Y:S01]  /*2c00*/  FMUL R7, R6, R6 ;  /* 0x0000000606077220 */ /* 0x000fe20000400000 */
[C---:B------:R-:W-:Y:S01]  /*2c10*/  LOP3.LUT R9, R10.reuse, 0x1, RZ, 0xc0, !PT ;  /* 0x000000010a097812 */ /* 0x040fe200078ec0ff */
        /* <DEDUP_REMOVED lines=12> */
[----:B------:R-:W-:Y:S01]  /*2ce0*/  FFMA R8, R7, R8, R25 ;  /* 0x0000000807087223 */ /* 0x000fe20000000019 */
[----:B------:R-:W-:-:S03]  /*2cf0*/  IMAD.MOV.U32 R7, RZ, RZ, R24 ;  /* 0x000000ffff077224 */ /* 0x000fc600078e0018 */
        /* <DEDUP_REMOVED lines=14> */
.L_x_30:
        /* <DEDUP_REMOVED lines=29> */
[C---:B------:R-:W-:Y:S01]  /*2fb0*/  SHF.L.W.U32.HI R8, R7.reuse, 0x2, R6 ;  /* 0x0000000207087819 */ /* 0x040fe20000010e06 */
[----:B------:R-:W-:-:S03]  /*2fc0*/  IMAD.SHL.U32 R7, R7, 0x4, RZ ;  /* 0x0000000407077824 */ /* 0x000fc600078e00ff */
[----:B------:R-:W-:-:S04]  /*2fd0*/  SHF.R.S32.HI R9, RZ, 0x1f, R8 ;  /* 0x0000001fff097819 */ /* 0x000fc80000011408 */
[C---:B------:R-:W-:Y:S02]  /*2fe0*/  LOP3.LUT R26, R9.reuse, R7, RZ, 0x3c, !PT ;  /* 0x00000007091a7212 */ /* 0x040fe400078e3cff */
[----:B------:R-:W-:Y:S02]  /*2ff0*/  LOP3.LUT R27, R9, R8, RZ, 0x3c, !PT ;  /* 0x00000008091b7212 */ /* 0x000fe400078e3cff */
[----:B------:R-:W-:Y:S02]  /*3000*/  SHF.R.U32.HI R7, RZ, 0x1e, R6 ;  /* 0x0000001eff077819 */ /* 0x000fe40000011606 */
[C---:B------:R-:W-:Y:S02]  /*3010*/  LOP3.LUT R9, R8.reuse, R23, RZ, 0x3c, !PT ;  /* 0x0000001708097212 */ /* 0x040fe400078e3cff */
[----:B------:R-:W1:Y:S01]  /*3020*/  I2F.F64.S64 R26, R26 ;  /* 0x0000001a001a7312 */ /* 0x000e620000301c00 */
[----:B------:R-:W-:Y:S02]  /*3030*/  LEA.HI R6, R8, R7, RZ, 0x1 ;  /* 0x0000000708067211 */ /* 0x000fe400078f08ff */
[----:B------:R-:W-:-:S03]  /*3040*/  ISETP.GE.AND P0, PT, R9, RZ, PT ;  /* 0x000000ff0900720c */ /* 0x000fc60003f06270 */
[----:B------:R-:W-:-:S04]  /*3050*/  IMAD.MOV R7, RZ, RZ, -R6 ;  /* 0x000000ffff077224 */ /* 0x000fc800078e0a06 */
[----:B------:R-:W-:Y:S01]  /*3060*/  @!P1 IMAD.MOV.U32 R6, RZ, RZ, R7 ;  /* 0x000000ffff069224 */ /* 0x000fe200078e0007 */
[----:B-1----:R-:W-:-:S10]  /*3070*/  DMUL R30, R26, UR4 ;  /* 0x000000041a1e7c28 */ /* 0x002fd40008000000 */
[----:B------:R-:W1:Y:S02]  /*3080*/  F2F.F32.F64 R30, R30 ;  /* 0x0000001e001e7310 */ /* 0x000e640000301000 */
[----:B-1----:R-:W-:Y:S01]  /*3090*/  FSEL R7, -R30, R30, !P0 ;  /* 0x0000001e1e077208 */ /* 0x002fe20004000100 */
[----:B0-----:R-:W-:Y:S06]  /*30a0*/  BRA `(.L_x_28) ;  /* 0x0000000000087947 */ /* 0x001fec0003800000 */
.L_x_29:
[----:B------:R-:W-:Y:S01]  /*30b0*/  FMUL R7, RZ, R23 ;  /* 0x00000017ff077220 */ /* 0x000fe20000400000 */
[----:B------:R-:W-:-:S07]  /*30c0*/  IMAD.MOV.U32 R6, RZ, RZ, RZ ;  /* 0x000000ffff067224 */ /* 0x000fce00078e00ff */
.L_x_28:
[----:B------:R-:W-:Y:S05]  /*30d0*/  BSYNC.RECONVERGENT B0 ;  /* 0x0000000000007941 */ /* 0x000fea0003800200 */
.L_x_27:
[----:B------:R-:W2:Y:S04]  /*30e0*/  LDG.E.U16 R26, desc[UR6][R32.64+0x60] ;  /* 0x00006006201a7981 */ /* 0x000ea8000c1e1500 */
[----:B------:R-:W5:Y:S01]  /*30f0*/  LDG.E.U16 R29, desc[UR6][R34.64+0x60] ;  /* 0x00006006221d7981 */ /* 0x000f62000c1e1500 */
[----:B------:R-:W-:Y:S01]  /*3100*/  FMUL R10, R7, R7 ;  /* 0x00000007070a7220 */ /* 0x000fe20000400000 */
[C---:B------:R-:W-:Y:S01]  /*3110*/  LOP3.LUT R8, R6.reuse, 0x1, RZ, 0xc0, !PT ;  /* 0x0000000106087812 */ /* 0x040fe200078ec0ff */
[----:B------:R-:W-:Y:S01]  /*3120*/  UMOV UR4, 0x54442d18 ;  /* 0x54442d1800047882 */ /* 0x000fe20000000000 */
[----:B------:R-:W-:Y:S01]  /*3130*/  LOP3.LUT P1, RZ, R6, 0x2, RZ, 0xc0, !PT ;  /* 0x0000000206ff7812 */ /* 0x000fe2000782c0ff */
[----:B------:R-:W-:Y:S01]  /*3140*/  FFMA R9, R10, R15, -0.0013887860113754868507 ;  /* 0xbab607ed0a097423 */ /* 0x000fe2000000000f */
[----:B------:R-:W-:Y:S01]  /*3150*/  ISETP.NE.U32.AND P0, PT, R8, 0x1, PT ;  /* 0x000000010800780c */ /* 0x000fe20003f05070 */
[----:B------:R-:W-:Y:S01]  /*3160*/  UMOV UR5, 0x403921fb ;  /* 0x403921fb00057882 */ /* 0x000fe20000000000 */
[----:B------:R-:W-:Y:S02]  /*3170*/  BSSY.RECONVERGENT B0, `(.L_x_31) ;  /* 0x0000057000007945 */ /* 0x000fe40003800200 */
[----:B------:R-:W-:Y:S01]  /*3180*/  FSEL R25, R9, -0.00019574658654164522886, !P0 ;  /* 0xb94d415309197808 */ /* 0x000fe20004000000 */
[----:B------:R-:W-:Y:S01]  /*3190*/  DMUL R8, R38, UR4 ;  /* 0x0000000426087c28 */ /* 0x000fe20008000000 */
[----:B------:R-:W-:-:S02]  /*31a0*/  FSEL R27, R69, 0.0083327032625675201416, !P0 ;  /* 0x3c0885e4451b7808 */ /* 0x000fc40004000000 */
[----:B------:R-:W-:-:S03]  /*31b0*/  FSEL R6, R7, 1, P0 ;  /* 0x3f80000007067808 */ /* 0x000fc60000000000 */
[C---:B------:R-:W-:Y:S01]  /*31c0*/  FFMA R25, R10.reuse, R25, R27 ;  /* 0x000000190a197223 */ /* 0x040fe2000000001b */
[----:B------:R-:W-:Y:S01]  /*31d0*/  FSEL R27, -R73, -0.16666662693023681641, !P0 ;  /* 0xbe2aaaa8491b7808 */ /* 0x000fe20004000100 */
[----:B------:R-:W-:Y:S01]  /*31e0*/  FFMA R7, R10, R6, RZ ;  /* 0x000000060a077223 */ /* 0x000fe200000000ff */
[----:B------:R-:W-:-:S03]  /*31f0*/  DMUL R8, R8, 0.00390625 ;  /* 0x3f70000008087828 */ /* 0x000fc60000000000 */
[----:B------:R-:W-:-:S03]  /*3200*/  FFMA R27, R10, R25, R27 ;  /* 0x000000190a1b7223 */ /* 0x000fc6000000001b */
[----:B------:R-:W0:Y:S01]  /*3210*/  F2F.F32.F64 R25, R8 ;  /* 0x0000000800197310 */ /* 0x000e220000301000 */
[----:B------:R-:W-:-:S04]  /*3220*/  FFMA R6, R7, R27, R6 ;  /* 0x0000001b07067223 */ /* 0x000fc80000000006 */
[----:B------:R-:W-:-:S06]  /*3230*/  @P1 FADD R6, RZ, -R6 ;  /* 0x80000006ff061221 */ /* 0x000fcc0000000000 */
[----:B------:R-:W1:Y:S01]  /*3240*/  F2F.F16.F32 R6, -R6 ;  /* 0x8000000600067304 */ /* 0x000e620000200800 */
[C---:B0-----:R-:W-:Y:S01]  /*3250*/  FMUL R7, R25.reuse, 0.63661974668502807617 ;  /* 0x3f22f98319077820 */ /* 0x041fe20000400000 */
[----:B------:R-:W-:-:S06]  /*3260*/  FSETP.GE.AND P2, PT, |R25|, 105615, PT ;  /* 0x47ce47801900780b */ /* 0x000fcc0003f46200 */
[----:B------:R-:W0:Y:S01]  /*3270*/  F2I.NTZ R7, R7 ;  /* 0x0000000700077305 */ /* 0x000e220000203100 */
[----:B-1----:R-:W-:-:S05]  /*3280*/  PRMT R9, R6, 0x5410, R28 ;  /* 0x0000541006097816 */ /* 0x002fca000000001c */
[----:B--2---:R-:W-:-:S04]  /*3290*/  HMUL2 R26, R26.H0_H0, R9 ;  /* 0x000000091a1a7232 */ /* 0x004fc80000000800 */
[C-C-:B-----5:R-:W-:Y:S02]  /*32a0*/  HFMA2 R28, R29.reuse.H0_H0, R28.H0_H0, -R26.reuse.H0_H0 ;  /* 0x2000001c1d1c7231 */ /* 0x160fe4000014081a */
[----:B------:R-:W-:Y:S01]  /*32b0*/  HFMA2 R29, R29.H0_H0, R6.H0_H0, R26.H1_H1 ;  /* 0x200000061d1d7231 */ /* 0x000fe2000006081a */
[----:B0-----:R-:W-:Y:S01]  /*32c0*/  I2FP.F32.S32 R26, R7 ;  /* 0x00000007001a7245 */ /* 0x001fe20000201400 */
[----:B------:R-:W-:Y:S01]  /*32d0*/  IMAD.MOV.U32 R6, RZ, RZ, R7 ;  /* 0x000000ffff067224 */ /* 0x000fe200078e0007 */
[----:B------:R0:W-:Y:S03]  /*32e0*/  STS.U16 [R19+0x60], R28 ;  /* 0x0000601c13007388 */ /* 0x0001e60000000400 */
[C---:B------:R-:W-:Y:S01]  /*32f0*/  FFMA R9, R26.reuse, -1.5707962512969970703, R25 ;  /* 0xbfc90fda1a097823 */ /* 0x040fe20000000019 */
[----:B------:R0:W-:Y:S03]  /*3300*/  STS.U16 [R19+0x2060], R29 ;  /* 0x0020601d13007388 */ /* 0x0001e60000000400 */
[----:B------:R-:W-:-:S04]  /*3310*/  FFMA R9, R26, -7.5497894158615963534e-08, R9 ;  /* 0xb3a221681a097823 */ /* 0x000fc80000000009 */
[----:B------:R-:W-:Y:S01]  /*3320*/  FFMA R26, R26, -5.3903029534742383927e-15, R9 ;  /* 0xa7c234c51a1a7823 */ /* 0x000fe20000000009 */
[----:B------:R-:W-:-:S03]  /*3330*/  P2R R9, PR, RZ, 0x4 ;  /* 0x00000004ff097803 */ /* 0x000fc60000000000 */
        /* <DEDUP_REMOVED lines=11> */
.L_x_34:
        /* <DEDUP_REMOVED lines=29> */
[C---:B------:R-:W-:Y:S01]  /*35c0*/  SHF.L.W.U32.HI R10, R9.reuse, 0x2, R8 ;  /* 0x00000002090a7819 */ /* 0x040fe20000010e08 */
[----:B------:R-:W-:-:S03]  /*35d0*/  IMAD.SHL.U32 R9, R9, 0x4, RZ ;  /* 0x0000000409097824 */ /* 0x000fc600078e00ff */
[----:B------:R-:W-:-:S04]  /*35e0*/  SHF.R.S32.HI R7, RZ, 0x1f, R10 ;  /* 0x0000001fff077819 */ /* 0x000fc8000001140a */
[C---:B------:R-:W-:Y:S02]  /*35f0*/  LOP3.LUT R30, R7.reuse, R9, RZ, 0x3c, !PT ;  /* 0x00000009071e7212 */ /* 0x040fe400078e3cff */
[----:B------:R-:W-:Y:S02]  /*3600*/  LOP3.LUT R31, R7, R10, RZ, 0x3c, !PT ;  /* 0x0000000a071f7212 */ /* 0x000fe400078e3cff */
[----:B------:R-:W-:Y:S02]  /*3610*/  SHF.R.U32.HI R7, RZ, 0x1e, R8 ;  /* 0x0000001eff077819 */ /* 0x000fe40000011608 */
[C---:B------:R-:W-:Y:S02]  /*3620*/  LOP3.LUT R8, R10.reuse, R25, RZ, 0x3c, !PT ;  /* 0x000000190a087212 */ /* 0x040fe400078e3cff */
[----:B------:R-:W0:Y:S01]  /*3630*/  I2F.F64.S64 R30, R30 ;  /* 0x0000001e001e7312 */ /* 0x000e220000301c00 */
[----:B------:R-:W-:Y:S02]  /*3640*/  LEA.HI R7, R10, R7, RZ, 0x1 ;  /* 0x000000070a077211 */ /* 0x000fe400078f08ff */
[----:B------:R-:W-:-:S03]  /*3650*/  ISETP.GE.AND P1, PT, R8, RZ, PT ;  /* 0x000000ff0800720c */ /* 0x000fc60003f26270 */
[----:B------:R-:W-:-:S04]  /*3660*/  IMAD.MOV R8, RZ, RZ, -R7 ;  /* 0x000000ffff087224 */ /* 0x000fc800078e0a07 */
[----:B------:R-:W-:Y:S01]  /*3670*/  @!P0 IMAD.MOV.U32 R7, RZ, RZ, R8 ;  /* 0x000000ffff078224 */ /* 0x000fe200078e0008 */
[----:B0-----:R-:W-:-:S10]  /*3680*/  DMUL R28, R30, UR4 ;  /* 0x000000041e1c7c28 */ /* 0x001fd40008000000 */
[----:B------:R-:W0:Y:S02]  /*3690*/  F2F.F32.F64 R28, R28 ;  /* 0x0000001c001c7310 */ /* 0x000e240000301000 */
[----:B0-----:R-:W-:Y:S01]  /*36a0*/  FSEL R8, -R28, R28, !P1 ;  /* 0x0000001c1c087208 */ /* 0x001fe20004800100 */
[----:B------:R-:W-:Y:S06]  /*36b0*/  BRA `(.L_x_32) ;  /* 0x0000000000087947 */ /* 0x000fec0003800000 */
.L_x_33:
[----:B------:R-:W-:Y:S01]  /*36c0*/  FMUL R8, RZ, R25 ;  /* 0x00000019ff087220 */ /* 0x000fe20000400000 */
[----:B------:R-:W-:-:S07]  /*36d0*/  IMAD.MOV.U32 R7, RZ, RZ, RZ ;  /* 0x000000ffff077224 */ /* 0x000fce00078e00ff */
.L_x_32:
[----:B------:R-:W-:Y:S05]  /*36e0*/  BSYNC.RECONVERGENT B0 ;  /* 0x0000000000007941 */ /* 0x000fea0003800200 */
.L_x_31:
        /* <DEDUP_REMOVED lines=10> */
[----:B------:R-:W-:Y:S02]  /*3790*/  FSEL R7, R8, 1, !P0 ;  /* 0x3f80000008077808 */ /* 0x000fe40004000000 */
[----:B------:R-:W-:Y:S01]  /*37a0*/  FSEL R28, -R17, -0.4999999701976776123, !P0 ;  /* 0xbeffffff111c7808 */ /* 0x000fe20004000100 */
[C---:B------:R-:W-:Y:S02]  /*37b0*/  FFMA R9, R10.reuse, R9, R27 ;  /* 0x000000090a097223 */ /* 0x040fe4000000001b */
        /* <DEDUP_REMOVED lines=17> */
.L_x_38:
        /* <DEDUP_REMOVED lines=33> */
[----:B------:R-:W-:Y:S02]  /*3ae0*/  LOP3.LUT R27, R10, R25, RZ, 0x3c, !PT ;  /* 0x000000190a1b7212 */ /* 0x000fe400078e3cff */
[C---:B------:R-:W-:Y:S02]  /*3af0*/  LOP3.LUT R8, R9.reuse, R8, RZ, 0x3c, !PT ;  /* 0x0000000809087212 */ /* 0x040fe400078e3cff */
[----:B------:R-:W-:-:S02]  /*3b00*/  LOP3.LUT R9, R9, R10, RZ, 0x3c, !PT ;  /* 0x0000000a09097212 */ /* 0x000fc400078e3cff */
[----:B------:R-:W-:Y:S02]  /*3b10*/  LEA.HI R10, R10, R7, RZ, 0x1 ;  /* 0x000000070a0a7211 */ /* 0x000fe400078f08ff */
[----:B------:R-:W-:Y:S02]  /*3b20*/  ISETP.GE.AND P0, PT, R27, RZ, PT ;  /* 0x000000ff1b00720c */ /* 0x000fe40003f06270 */
[----:B------:R-:W1:Y:S01]  /*3b30*/  I2F.F64.S64 R8, R8 ;  /* 0x0000000800087312 */ /* 0x000e620000301c00 */
[----:B------:R-:W-:-:S04]  /*3b40*/  IMAD.MOV R7, RZ, RZ, -R10 ;  /* 0x000000ffff077224 */ /* 0x000fc800078e0a0a */
[----:B------:R-:W-:Y:S01]  /*3b50*/  @!P1 IMAD.MOV.U32 R10, RZ, RZ, R7 ;  /* 0x000000ffff0a9224 */ /* 0x000fe200078e0007 */
[----:B-1----:R-:W-:-:S10]  /*3b60*/  DMUL R30, R8, UR4 ;  /* 0x00000004081e7c28 */ /* 0x002fd40008000000 */
[----:B------:R-:W1:Y:S02]  /*3b70*/  F2F.F32.F64 R30, R30 ;  /* 0x0000001e001e7310 */ /* 0x000e640000301000 */
[----:B-1----:R-:W-:Y:S01]  /*3b80*/  FSEL R7, -R30, R30, !P0 ;  /* 0x0000001e1e077208 */ /* 0x002fe20004000100 */
[----:B0-----:R-:W-:Y:S06]  /*3b90*/  BRA `(.L_x_36) ;  /* 0x0000000000087947 */ /* 0x001fec0003800000 */
.L_x_37:
[----:B------:R-:W-:Y:S01]  /*3ba0*/  FMUL R7, RZ, R25 ;  /* 0x00000019ff077220 */ /* 0x000fe20000400000 */
[----:B------:R-:W-:-:S07]  /*3bb0*/  IMAD.MOV.U32 R10, RZ, RZ, RZ ;  /* 0x000000ffff0a7224 */ /* 0x000fce00078e00ff */
.L_x_36:
[----:B------:R-:W-:Y:S05]  /*3bc0*/  BSYNC.RECONVERGENT B0 ;  /* 0x0000000000007941 */ /* 0x000fea0003800200 */
.L_x_35:
        /* <DEDUP_REMOVED lines=9> */
[----:B------:R-:W-:Y:S01]  /*3c60*/  BSSY.RECONVERGENT B0, `(.L_x_39) ;  /* 0x0000058000007945 */ /* 0x000fe20003800200 */
[----:B------:R-:W-:Y:S01]  /*3c70*/  DMUL R8, R38, UR4 ;  /* 0x0000000426087c28 */ /* 0x000fe20008000000 */
[----:B------:R-:W-:-:S02]  /*3c80*/  FSEL R27, R27, -0.00019574658654164522886, !P0 ;  /* 0xb94d41531b1b7808 */ /* 0x000fc40004000000 */
[----:B------:R-:W-:Y:S02]  /*3c90*/  FSEL R31, R69, 0.0083327032625675201416, !P0 ;  /* 0x3c0885e4451f7808 */ /* 0x000fe40004000000 */
[----:B------:R-:W-:Y:S02]  /*3ca0*/  FSEL R10, -R73, -0.16666662693023681641, !P0 ;  /* 0xbe2aaaa8490a7808 */ /* 0x000fe40004000100 */
[----:B------:R-:W-:Y:S01]  /*3cb0*/  FSEL R7, R7, 1, P0 ;  /* 0x3f80000007077808 */ /* 0x000fe20000000000 */
[----:B------:R-:W-:Y:S01]  /*3cc0*/  FFMA R27, R28, R27, R31 ;  /* 0x0000001b1c1b7223 */ /* 0x000fe2000000001f */
[----:B------:R-:W-:-:S03]  /*3cd0*/  DMUL R8, R8, 0.00390625 ;  /* 0x3f70000008087828 */ /* 0x000fc60000000000 */
[C---:B------:R-:W-:Y:S01]  /*3ce0*/  FFMA R10, R28.reuse, R27, R10 ;  /* 0x0000001b1c0a7223 */ /* 0x040fe2000000000a */
[----:B------:R-:W-:Y:S02]  /*3cf0*/  FFMA R28, R28, R7, RZ ;  /* 0x000000071c1c7223 */ /* 0x000fe400000000ff */
[----:B------:R-:W0:Y:S02]  /*3d00*/  F2F.F32.F64 R27, R8 ;  /* 0x00000008001b7310 */ /* 0x000e240000301000 */
[----:B------:R-:W-:-:S04]  /*3d10*/  FFMA R7, R28, R10, R7 ;  /* 0x0000000a1c077223 */ /* 0x000fc80000000007 */
[----:B------:R-:W-:-:S04]  /*3d20*/  @P1 FADD R7, RZ, -R7 ;  /* 0x80000007ff071221 */ /* 0x000fc80000000000 */
[----:B------:R-:W1:Y:S01]  /*3d30*/  F2F.F16.F32 R10, -R7 ;  /* 0x80000007000a7304 */ /* 0x000e620000200800 */
[C---:B0-----:R-:W-:Y:S01]  /*3d40*/  FMUL R28, R27.reuse, 0.63661974668502807617 ;  /* 0x3f22f9831b1c7820 */ /* 0x041fe20000400000 */
[----:B------:R-:W-:-:S06]  /*3d50*/  FSETP.GE.AND P2, PT, |R27|, 105615, PT ;  /* 0x47ce47801b00780b */ /* 0x000fcc0003f46200 */
[----:B------:R-:W0:Y:S01]  /*3d60*/  F2I.NTZ R40, R28 ;  /* 0x0000001c00287305 */ /* 0x000e220000203100 */
[----:B-1----:R-:W-:Y:S02]  /*3d70*/  PRMT R7, R10, 0x5410, R29 ;  /* 0x000054100a077816 */ /* 0x002fe4000000001d */
[----:B0-----:R-:W-:-:S03]  /*3d80*/  I2FP.F32.S32 R8, R40 ;  /* 0x0000002800087245 */ /* 0x001fc60000201400 */
[----:B--2---:R-:W-:Y:S02]  /*3d90*/  HMUL2 R36, R36.H0_H0, R7 ;  /* 0x0000000724247232 */ /* 0x004fe40000000800 */
[C---:B------:R-:W-:Y:S02]  /*3da0*/  FFMA R7, R8.reuse, -1.5707962512969970703, R27 ;  /* 0xbfc90fda08077823 */ /* 0x040fe4000000001b */
[C-C-:B-----5:R-:W-:Y:S02]  /*3db0*/  HFMA2 R10, R30.reuse.H0_H0, R10.H0_H0, R36.reuse.H1_H1 ;  /* 0x2000000a1e0a7231 */ /* 0x160fe40000060824 */
[----:B------:R-:W-:Y:S01]  /*3dc0*/  FFMA R7, R8, -7.5497894158615963534e-08, R7 ;  /* 0xb3a2216808077823 */ /* 0x000fe20000000007 */
[----:B------:R-:W-:Y:S02]  /*3dd0*/  HFMA2 R29, R30.H0_H0, R29.H0_H0, -R36.H0_H0 ;  /* 0x2000001d1e1d7231 */ /* 0x000fe40000140824 */
[----:B------:R-:W-:Y:S01]  /*3de0*/  PRMT R9, R10, 0x7610, R9 ;  /* 0x000076100a097816 */ /* 0x000fe20000000009 */
[----:B------:R-:W-:-:S02]  /*3df0*/  FFMA R28, R8, -5.3903029534742383927e-15, R7 ;  /* 0xa7c234c5081c7823 */ /* 0x000fc40000000007 */
[----:B------:R0:W-:Y:S01]  /*3e00*/  STS.U16 [R19+0x80], R29 ;  /* 0x0000801d13007388 */ /* 0x0001e20000000400 */
[----:B------:R-:W-:Y:S01]  /*3e10*/  IMAD.MOV.U32 R7, RZ, RZ, R40 ;  /* 0x000000ffff077224 */ /* 0x000fe200078e0028 */
[----:B------:R-:W-:Y:S01]  /*3e20*/  P2R R8, PR, RZ, 0x4 ;  /* 0x00000004ff087803 */ /* 0x000fe20000000000 */
[----:B------:R-:W-:Y:S01]  /*3e30*/  IMAD.MOV.U32 R10, RZ, RZ, R28 ;  /* 0x000000ffff0a7224 */ /* 0x000fe200078e001c */
[----:B------:R0:W-:Y:S01]  /*3e40*/  STS.U16 [R19+0x2080], R9 ;  /* 0x0020800913007388 */ /* 0x0001e20000000400 */
[----:B------:R-:W-:Y:S05]  /*3e50*/  @!P2 BRA `(.L_x_40) ;  /* 0x0000000000e0a947 */ /* 0x000fea0003800000 */
[----:B------:R-:W-:-:S13]  /*3e60*/  FSETP.NEU.AND P0, PT, |R27|, +INF , PT ;  /* 0x7f8000001b00780b */ /* 0x000fda0003f0d200 */
[----:B------:R-:W-:Y:S05]  /*3e70*/  @!P0 BRA `(.L_x_41) ;  /* 0x0000000000d08947 */ /* 0x000fea0003800000 */
[----:B0-----:R-:W-:Y:S01]  /*3e80*/  IMAD.SHL.U32 R9, R27, 0x100, RZ ;  /* 0x000001001b097824 */ /* 0x001fe200078e00ff */
[----:B------:R-:W0:Y:S01]  /*3e90*/  LDCU.64 UR8, c[0x4][URZ] ;  /* 0x01000000ff0877ac */ /* 0x000e220008000a00 */
[----:B------:R-:W-:Y:S02]  /*3ea0*/  IMAD.MOV.U32 R30, RZ, RZ, RZ ;  /* 0x000000ffff1e7224 */ /* 0x000fe400078e00ff */
[----:B------:R-:W-:Y:S01]  /*3eb0*/  IMAD.MOV.U32 R8, RZ, RZ, R1 ;  /* 0x000000ffff087224 */ /* 0x000fe200078e0001 */
[----:B------:R-:W-:Y:S01]  /*3ec0*/  LOP3.LUT R9, R9, 0x80000000, RZ, 0xfc, !PT ;  /* 0x8000000009097812 */ /* 0x000fe200078efcff */
[----:B------:R-:W-:Y:S01]  /*3ed0*/  UMOV UR5, URZ ;  /* 0x000000ff00057c82 */ /* 0x000fe20008000000 */
[----:B------:R-:W-:-:S05]  /*3ee0*/  UMOV UR4, URZ ;  /* 0x000000ff00047c82 */ /* 0x000fca0008000000 */
.L_x_42:
        /* <DEDUP_REMOVED lines=27> */
[----:B-----5:R-:W-:-:S04]  /*40a0*/  @P0 SHF.L.W.U32.HI R10, R29, R8, R10 ;  /* 0x000000081d0a0219 */ /* 0x020fc80000010e0a */
[C-C-:B------:R-:W-:Y:S01]  /*40b0*/  SHF.L.W.U32.HI R8, R10.reuse, 0x2, R9.reuse ;  /* 0x000000020a087819 */ /* 0x140fe20000010e09 */
[----:B------:R-:W-:Y:S01]  /*40c0*/  IMAD.SHL.U32 R10, R10, 0x4, RZ ;  /* 0x000000040a0a7824 */ /* 0x000fe200078e00ff */
[----:B------:R-:W-:Y:S02]  /*40d0*/  SHF.R.U32.HI R9, RZ, 0x1e, R9 ;  /* 0x0000001eff097819 */ /* 0x000fe40000011609 */
[----:B------:R-:W-:Y:S02]  /*40e0*/  SHF.R.S32.HI R29, RZ, 0x1f, R8 ;  /* 0x0000001fff1d7819 */ /* 0x000fe40000011408 */
[----:B------:R-:W-:Y:S02]  /*40f0*/  LEA.HI R40, R8, R9, RZ, 0x1 ;  /* 0x0000000908287211 */ /* 0x000fe400078f08ff */
[C---:B------:R-:W-:Y:S02]  /*4100*/  LOP3.LUT R36, R29.reuse, R10, RZ, 0x3c, !PT ;  /* 0x0000000a1d247212 */ /* 0x040fe400078e3cff */
[----:B------:R-:W-:-:S02]  /*4110*/  LOP3.LUT R37, R29, R8, RZ, 0x3c, !PT ;  /* 0x000000081d257212 */ /* 0x000fc400078e3cff */
[----:B------:R-:W-:Y:S01]  /*4120*/  LOP3.LUT R10, R8, R27, RZ, 0x3c, !PT ;  /* 0x0000001b080a7212 */ /* 0x000fe200078e3cff */
[----:B------:R-:W-:-:S03]  /*4130*/  IMAD.MOV R8, RZ, RZ, -R40 ;  /* 0x000000ffff087224 */ /* 0x000fc600078e0a28 */
[----:B------:R-:W0:Y:S01]  /*4140*/  I2F.F64.S64 R36, R36 ;  /* 0x0000002400247312 */ /* 0x000e220000301c00 */
[----:B------:R-:W-:Y:S01]  /*4150*/  ISETP.GE.AND P0, PT, R10, RZ, PT ;  /* 0x000000ff0a00720c */ /* 0x000fe20003f06270 */
[----:B0-----:R-:W-:-:S10]  /*4160*/  DMUL R30, R36, UR4 ;  /* 0x00000004241e7c28 */ /* 0x001fd40008000000 */
[----:B------:R-:W0:Y:S02]  /*4170*/  F2F.F32.F64 R30, R30 ;  /* 0x0000001e001e7310 */ /* 0x000e240000301000 */
[----:B0-----:R-:W-:Y:S02]  /*4180*/  FSEL R10, -R30, R30, !P0 ;  /* 0x0000001e1e0a7208 */ /* 0x001fe40004000100 */
[----:B------:R-:W-:-:S13]  /*4190*/  ISETP.GE.AND P0, PT, R27, RZ, PT ;  /* 0x000000ff1b00720c */ /* 0x000fda0003f06270 */
[----:B------:R-:W-:Y:S01]  /*41a0*/  @!P0 IMAD.MOV.U32 R40, RZ, RZ, R8 ;  /* 0x000000ffff288224 */ /* 0x000fe200078e0008 */
[----:B------:R-:W-:Y:S06]  /*41b0*/  BRA `(.L_x_40) ;  /* 0x0000000000087947 */ /* 0x000fec0003800000 */
.L_x_41:
[----:B------:R-:W-:Y:S01]  /*41c0*/  FMUL R10, RZ, R27 ;  /* 0x0000001bff0a7220 */ /* 0x000fe20000400000 */
[----:B------:R-:W-:-:S07]  /*41d0*/  IMAD.MOV.U32 R40, RZ, RZ, RZ ;  /* 0x000000ffff287224 */ /* 0x000fce00078e00ff */
.L_x_40:
[----:B------:R-:W-:Y:S05]  /*41e0*/  BSYNC.RECONVERGENT B0 ;  /* 0x0000000000007941 */ /* 0x000fea0003800200 */
.L_x_39:
[----:B0-----:R-:W-:Y:S01]  /*41f0*/  FMUL R9, R10, R10 ;  /* 0x0000000a0a097220 */ /* 0x001fe20000400000 */
        /* <DEDUP_REMOVED lines=8> */
[----:B------:R-:W-:Y:S01]  /*4280*/  FSEL R8, R10, 1, !P0 ;  /* 0x3f8000000a087808 */ /* 0x000fe20004000000 */
[----:B------:R-:W-:Y:S01]  /*4290*/  IMAD.MOV.U32 R10, RZ, RZ, R7 ;  /* 0x000000ffff0a7224 */ /* 0x000fe200078e0007 */
[----:B------:R-:W-:Y:S01]  /*42a0*/  FSEL R31, -R17, -0.4999999701976776123, !P0 ;  /* 0xbeffffff111f7808 */ /* 0x000fe20004000100 */
[----:B------:R-:W-:Y:S01]  /*42b0*/  FFMA R30, R9, R30, R36 ;  /* 0x0000001e091e7223 */ /* 0x000fe20000000024 */
[----:B------:R-:W-:Y:S01]  /*42c0*/  LOP3.LUT P0, RZ, R29, 0x2, RZ, 0xc0, !PT ;  /* 0x000000021dff7812 */ /* 0x000fe2000780c0ff */
[C---:B------:R-:W-:Y:S02]  /*42d0*/  FFMA R29, R9.reuse, R8, RZ ;  /* 0x00000008091d7223 */ /* 0x040fe400000000ff */
[----:B------:R-:W-:-:S04]  /*42e0*/  FFMA R30, R9, R30, R31 ;  /* 0x0000001e091e7223 */ /* 0x000fc8000000001f */
[----:B------:R-:W-:Y:S01]  /*42f0*/  FFMA R37, R29, R30, R8 ;  /* 0x0000001e1d257223 */ /* 0x000fe20000000008 */
[----:B------:R-:W-:-:S05]  /*4300*/  IMAD.MOV.U32 R29, RZ, RZ, R28 ;  /* 0x000000ffff1d7224 */ /* 0x000fca00078e001c */
        /* <DEDUP_REMOVED lines=12> */
.L_x_46:
        /* <DEDUP_REMOVED lines=28> */
[--C-:B------:R-:W-:Y:S02]  /*4590*/  SHF.R.U32.HI R31, RZ, 0x1e, R10.reuse ;  /* 0x0000001eff1f7819 */ /* 0x100fe4000001160a */
[C---:B------:R-:W-:Y:S01]  /*45a0*/  SHF.L.W.U32.HI R30, R9.reuse, 0x2, R10 ;  /* 0x00000002091e7819 */ /* 0x040fe20000010e0a */
[----:B------:R-:W-:-:S03]  /*45b0*/  IMAD.SHL.U32 R9, R9, 0x4, RZ ;  /* 0x0000000409097824 */ /* 0x000fc600078e00ff */
[----:B------:R-:W-:Y:S02]  /*45c0*/  SHF.R.S32.HI R29, RZ, 0x1f, R30 ;  /* 0x0000001fff1d7819 */ /* 0x000fe4000001141e */
[C---:B------:R-:W-:Y:S02]  /*45d0*/  LEA.HI R10, R30.reuse, R31, RZ, 0x1 ;  /* 0x0000001f1e0a7211 */ /* 0x040fe400078f08ff */
[C---:B------:R-:W-:Y:S02]  /*45e0*/  LOP3.LUT R8, R29.reuse, R9, RZ, 0x3c, !PT ;  /* 0x000000091d087212 */ /* 0x040fe400078e3cff */
[----:B------:R-:W-:Y:S02]  /*45f0*/  LOP3.LUT R9, R29, R30, RZ, 0x3c, !PT ;  /* 0x0000001e1d097212 */ /* 0x000fe400078e3cff */
[----:B------:R-:W-:Y:S01]  /*4600*/  LOP3.LUT R29, R30, R27, RZ, 0x3c, !PT ;  /* 0x0000001b1e1d7212 */ /* 0x000fe200078e3cff */
[----:B------:R-:W-:-:S03]  /*4610*/  IMAD.MOV R30, RZ, RZ, -R10 ;  /* 0x000000ffff1e7224 */ /* 0x000fc600078e0a0a */
[----:B------:R-:W1:Y:S01]  /*4620*/  I2F.F64.S64 R8, R8 ;  /* 0x0000000800087312 */ /* 0x000e620000301c00 */
[----:B------:R-:W-:Y:S01]  /*4630*/  ISETP.GE.AND P0, PT, R29, RZ, PT ;  /* 0x000000ff1d00720c */ /* 0x000fe20003f06270 */
[----:B-1----:R-:W-:-:S10]  /*4640*/  DMUL R40, R8, UR4 ;  /* 0x0000000408287c28 */ /* 0x002fd40008000000 */
[----:B------:R-:W1:Y:S02]  /*4650*/  F2F.F32.F64 R40, R40 ;  /* 0x0000002800287310 */ /* 0x000e640000301000 */
[----:B-1----:R-:W-:Y:S02]  /*4660*/  FSEL R29, -R40, R40, !P0 ;  /* 0x00000028281d7208 */ /* 0x002fe40004000100 */
[----:B------:R-:W-:-:S13]  /*4670*/  ISETP.GE.AND P0, PT, R27, RZ, PT ;  /* 0x000000ff1b00720c */ /* 0x000fda0003f06270 */
[----:B------:R-:W-:Y:S01]  /*4680*/  @!P0 IMAD.MOV.U32 R10, RZ, RZ, R30 ;  /* 0x000000ffff0a8224 */ /* 0x000fe200078e001e */
[----:B0-----:R-:W-:Y:S06]  /*4690*/  BRA `(.L_x_44) ;  /* 0x0000000000087947 */ /* 0x001fec0003800000 */
.L_x_45:
[----:B------:R-:W-:Y:S01]  /*46a0*/  FMUL R29, RZ, R27 ;  /* 0x0000001bff1d7220 */ /* 0x000fe20000400000 */
[----:B------:R-:W-:-:S07]  /*46b0*/  IMAD.MOV.U32 R10, RZ, RZ, RZ ;  /* 0x000000ffff0a7224 */ /* 0x000fce00078e00ff */
.L_x_44:
[----:B------:R-:W-:Y:S05]  /*46c0*/  BSYNC.RECONVERGENT B0 ;  /* 0x0000000000007941 */ /* 0x000fea0003800200 */
.L_x_43:
        /* <DEDUP_REMOVED lines=8> */
[----:B------:R-:W-:Y:S01]  /*4750*/  DMUL R30, R38, UR4 ;  /* 0x00000004261e7c28 */ /* 0x000fe20008000000 */
[----:B------:R-:W-:Y:S02]  /*4760*/  BSSY.RECONVERGENT B0, `(.L_x_47) ;  /* 0x0000057000007945 */ /* 0x000fe40003800200 */
[----:B------:R-:W-:-:S02]  /*4770*/  FSEL R36, R36, -0.00019574658654164522886, !P0 ;  /* 0xb94d415324247808 */ /* 0x000fc40004000000 */
[----:B------:R-:W-:Y:S02]  /*4780*/  FSEL R40, R69, 0.0083327032625675201416, !P0 ;  /* 0x3c0885e445287808 */ /* 0x000fe40004000000 */
[----:B------:R-:W-:Y:S01]  /*4790*/  FSEL R8, R29, 1, P0 ;  /* 0x3f8000001d087808 */ /* 0x000fe20000000000 */
[----:B------:R-:W-:Y:S01]  /*47a0*/  DMUL R30, R30, 0.00390625 ;  /* 0x3f7000001e1e7828 */ /* 0x000fe20000000000 */
[----:B------:R-:W-:Y:S01]  /*47b0*/  FSEL R29, -R73, -0.16666662693023681641, !P0 ;  /* 0xbe2aaaa8491d7808 */ /* 0x000fe20004000100 */
[----:B------:R-:W-:Y:S01]  /*47c0*/  FFMA R36, R9, R36, R40 ;  /* 0x0000002409247223 */ /* 0x000fe20000000028 */
[----:B------:R-:W-:-:S03]  /*47d0*/  LOP3.LUT P0, RZ, R10, 0x2, RZ, 0xc0, !PT ;  /* 0x000000020aff7812 */ /* 0x000fc6000780c0ff */
[C---:B------:R-:W-:Y:S01]  /*47e0*/  FFMA R36, R9.reuse, R36, R29 ;  /* 0x0000002409247223 */ /* 0x040fe2000000001d */
[----:B------:R-:W-:Y:S01]  /*47f0*/  FFMA R9, R9, R8, RZ ;  /* 0x0000000809097223 */ /* 0x000fe200000000ff */
[----:B------:R-:W0:Y:S03]  /*4800*/  F2F.F32.F64 R29, R30 ;  /* 0x0000001e001d7310 */ /* 0x000e260000301000 */
[----:B------:R-:W-:-:S05]  /*4810*/  FFMA R8, R9, R36, R8 ;  /* 0x0000002409087223 */ /* 0x000fca0000000008 */
[----:B------:R-:W-:-:S06]  /*4820*/  @P0 FADD R8, RZ, -R8 ;  /* 0x80000008ff080221 */ /* 0x000fcc0000000000 */
        /* <DEDUP_REMOVED lines=8> */
[C-C-:B-----5:R-:W-:Y:S02]  /*48b0*/  HFMA2 R37, R41.reuse.H0_H0, R37.H0_H0, -R42.reuse.H0_H0 ;  /* 0x2000002529257231 */ /* 0x160fe4000014082a */
[C---:B------:R-:W-:Y:S01]  /*48c0*/  FFMA R31, R30.reuse, -7.5497894158615963534e-08, R31 ;  /* 0xb3a221681e1f7823 */ /* 0x040fe2000000001f */
[----:B------:R-:W-:Y:S02]  /*48d0*/  HFMA2 R41, R41.H0_H0, R8.H0_H0, R42.H1_H1 ;  /* 0x2000000829297231 */ /* 0x000fe4000006082a */
[----:B------:R-:W-:Y:S01]  /*48e0*/  IMAD.MOV.U32 R8, RZ, RZ, R9 ;  /* 0x000000ffff087224 */ /* 0x000fe200078e0009 */
[----:B------:R0:W-:Y:S01]  /*48f0*/  STS.U16 [R19+0xa0], R37 ;  /* 0x0000a02513007388 */ /* 0x0001e20000000400 */
[----:B------:R-:W-:Y:S01]  /*4900*/  FFMA R30, R30, -5.3903029534742383927e-15, R31 ;  /* 0xa7c234c51e1e7823 */ /* 0x000fe2000000001f */
[----:B------:R-:W-:-:S02]  /*4910*/  P2R R31, PR, RZ, 0x2 ;  /* 0x00000002ff1f7803 */ /* 0x000fc40000000000 */
[----:B------:R0:W-:Y:S01]  /*4920*/  STS.U16 [R19+0x20a0], R41 ;  /* 0x0020a02913007388 */ /* 0x0001e20000000400 */
        /* <DEDUP_REMOVED lines=11> */
.L_x_50:
        /* <DEDUP_REMOVED lines=30> */
[----:B------:R-:W-:Y:S01]  /*4bc0*/  IMAD.SHL.U32 R31, R31, 0x4, RZ ;  /* 0x000000041f1f7824 */ /* 0x000fe200078e00ff */
[----:B------:R-:W-:Y:S02]  /*4bd0*/  ISETP.GE.AND P0, PT, R29, RZ, PT ;  /* 0x000000ff1d00720c */ /* 0x000fe40003f06270 */
[----:B------:R-:W-:-:S02]  /*4be0*/  LEA.HI R9, R10, R9, RZ, 0x1 ;  /* 0x000000090a097211 */ /* 0x000fc400078f08ff */
[----:B------:R-:W-:-:S03]  /*4bf0*/  SHF.R.S32.HI R37, RZ, 0x1f, R10 ;  /* 0x0000001fff257819 */ /* 0x000fc6000001140a */
[----:B------:R-:W-:-:S06]  /*4c00*/  IMAD.MOV R36, RZ, RZ, -R9 ;  /* 0x000000ffff247224 */ /* 0x000fcc00078e0a09 */
[----:B------:R-:W-:Y:S01]  /*4c10*/  @!P0 IMAD.MOV.U32 R9, RZ, RZ, R36 ;  /* 0x000000ffff098224 */ /* 0x000fe200078e0024 */
[C---:B------:R-:W-:Y:S02]  /*4c20*/  LOP3.LUT R36, R37.reuse, R31, RZ, 0x3c, !PT ;  /* 0x0000001f25247212 */ /* 0x040fe400078e3cff */
[----:B------:R-:W-:Y:S02]  /*4c30*/  LOP3.LUT R37, R37, R10, RZ, 0x3c, !PT ;  /* 0x0000000a25257212 */ /* 0x000fe400078e3cff */
[----:B------:R-:W-:-:S04]  /*4c40*/  LOP3.LUT R10, R10, R29, RZ, 0x3c, !PT ;  /* 0x0000001d0a0a7212 */ /* 0x000fc800078e3cff */
[----:B------:R-:W0:Y:S01]  /*4c50*/  I2F.F64.S64 R36, R36 ;  /* 0x0000002400247312 */ /* 0x000e220000301c00 */
[----:B------:R-:W-:Y:S01]  /*4c60*/  ISETP.GE.AND P0, PT, R10, RZ, PT ;  /* 0x000000ff0a00720c */ /* 0x000fe20003f06270 */
[----:B0-----:R-:W-:-:S10]  /*4c70*/  DMUL R40, R36, UR4 ;  /* 0x0000000424287c28 */ /* 0x001fd40008000000 */
[----:B------:R-:W0:Y:S02]  /*4c80*/  F2F.F32.F64 R40, R40 ;  /* 0x0000002800287310 */ /* 0x000e240000301000 */
[----:B0-----:R-:W-:Y:S01]  /*4c90*/  FSEL R10, -R40, R40, !P0 ;  /* 0x00000028280a7208 */ /* 0x001fe20004000100 */
[----:B-1----:R-:W-:Y:S06]  /*4ca0*/  BRA `(.L_x_48) ;  /* 0x0000000000087947 */ /* 0x002fec0003800000 */
.L_x_49:
[----:B------:R-:W-:Y:S01]  /*4cb0*/  FMUL R10, RZ, R29 ;  /* 0x0000001dff0a7220 */ /* 0x000fe20000400000 */
[----:B------:R-:W-:-:S07]  /*4cc0*/  IMAD.MOV.U32 R9, RZ, RZ, RZ ;  /* 0x000000ffff097224 */ /* 0x000fce00078e00ff */
.L_x_48:
[----:B------:R-:W-:Y:S05]  /*4cd0*/  BSYNC.RECONVERGENT B0 ;  /* 0x0000000000007941 */ /* 0x000fea0003800200 */
.L_x_47:
[----:B------:R-:W-:Y:S01]  /*4ce0*/  FMUL R31, R10, R10 ;  /* 0x0000000a0a1f7220 */ /* 0x000fe20000400000 */
[C---:B0-----:R-:W-:Y:S01]  /*4cf0*/  LOP3.LUT R37, R9.reuse, 0x1, RZ, 0xc0, !PT ;  /* 0x0000000109257812 */ /* 0x041fe200078ec0ff */
[----:B------:R-:W-:Y:S01]  /*4d00*/  VIADD R9, R9, 0x1 ;  /* 0x0000000109097836 */ /* 0x000fe20000000000 */
[----:B------:R-:W-:Y:S01]  /*4d10*/  FSETP.GE.AND P1, PT, |R29|, 105615, PT ;  /* 0x47ce47801d00780b */ /* 0x000fe20003f26200 */
[----:B------:R-:W-:Y:S01]  /*4d20*/  FFMA R36, R31, R15, -0.0013887860113754868507 ;  /* 0xbab607ed1f247423 */ /* 0x000fe2000000000f */
[----:B------:R-:W-:Y:S01]  /*4d30*/  ISETP.NE.U32.AND P0, PT, R37, 0x1, PT ;  /* 0x000000012500780c */ /* 0x000fe20003f05070 */
[----:B------:R-:W-:Y:S03]  /*4d40*/  BSSY.RECONVERGENT B0, `(.L_x_51) ;  /* 0x0000047000007945 */ /* 0x000fe60003800200 */
[----:B------:R-:W-:Y:S02]  /*4d50*/  FSEL R36, R36, -0.00019574658654164522886, P0 ;  /* 0xb94d415324247808 */ /* 0x000fe40000000000 */
[----:B------:R-:W-:-:S02]  /*4d60*/  FSEL R40, R16, 0.041666727513074874878, !P0 ;  /* 0x3d2aaabb10287808 */ /* 0x000fc40004000000 */
[----:B------:R-:W-:Y:S02]  /*4d70*/  FSEL R10, R10, 1, !P0 ;  /* 0x3f8000000a0a7808 */ /* 0x000fe40004000000 */
[----:B------:R-:W-:Y:S01]  /*4d80*/  FSEL R41, -R17, -0.4999999701976776123, !P0 ;  /* 0xbeffffff11297808 */ /* 0x000fe20004000100 */
[----:B------:R-:W-:Y:S01]  /*4d90*/  FFMA R36, R31, R36, R40 ;  /* 0x000000241f247223 */ /* 0x000fe20000000028 */
[----:B------:R-:W-:Y:S01]  /*4da0*/  LOP3.LUT P0, RZ, R9, 0x2, RZ, 0xc0, !PT ;  /* 0x0000000209ff7812 */ /* 0x000fe2000780c0ff */
[C---:B------:R-:W-:Y:S01]  /*4db0*/  FFMA R37, R31.reuse, R10, RZ ;  /* 0x0000000a1f257223 */ /* 0x040fe200000000ff */
[----:B------:R-:W-:Y:S02]  /*4dc0*/  IMAD.MOV.U32 R9, RZ, RZ, R8 ;  /* 0x000000ffff097224 */ /* 0x000fe400078e0008 */
[----:B------:R-:W-:-:S04]  /*4dd0*/  FFMA R36, R31, R36, R41 ;  /* 0x000000241f247223 */ /* 0x000fc80000000029 */
[----:B------:R-:W-:Y:S01]  /*4de0*/  FFMA R44, R37, R36, R10 ;  /* 0x00000024252c7223 */ /* 0x000fe2000000000a */
[----:B------:R-:W-:-:S04]  /*4df0*/  IMAD.MOV.U32 R10, RZ, RZ, R30 ;  /* 0x000000ffff0a7224 */ /* 0x000fc800078e001e */
        /* <DEDUP_REMOVED lines=12> */
.L_x_54:
        /* <DEDUP_REMOVED lines=32> */
[----:B------:R-:W-:-:S05]  /*50c0*/  LEA.HI R9, R42, R31, RZ, 0x1 ;  /* 0x0000001f2a097211 */ /* 0x000fca00078f08ff */
[----:B------:R-:W-:-:S06]  /*50d0*/  IMAD.MOV R31, RZ, RZ, -R9 ;  /* 0x000000ffff1f7224 */ /* 0x000fcc00078e0a09 */
[----:B------:R-:W-:Y:S01]  /*50e0*/  @!P0 IMAD.MOV.U32 R9, RZ, RZ, R31 ;  /* 0x000000ffff098224 */ /* 0x000fe200078e001f */
[----:B------:R-:W-:-:S04]  /*50f0*/  SHF.R.S32.HI R31, RZ, 0x1f, R42 ;  /* 0x0000001fff1f7819 */ /* 0x000fc8000001142a */
[C---:B------:R-:W-:Y:S02]  /*5100*/  LOP3.LUT R36, R31.reuse, R10, RZ, 0x3c, !PT ;  /* 0x0000000a1f247212 */ /* 0x040fe400078e3cff */
[----:B------:R-:W-:Y:S02]  /*5110*/  LOP3.LUT R37, R31, R42, RZ, 0x3c, !PT ;  /* 0x0000002a1f257212 */ /* 0x000fe400078e3cff */
[----:B------:R-:W-:-:S04]  /*5120*/  LOP3.LUT R42, R42, R29, RZ, 0x3c, !PT ;  /* 0x0000001d2a2a7212 */ /* 0x000fc800078e3cff */
[----:B------:R-:W1:Y:S01]  /*5130*/  I2F.F64.S64 R36, R36 ;  /* 0x0000002400247312 */ /* 0x000e620000301c00 */
[----:B------:R-:W-:Y:S01]  /*5140*/  ISETP.GE.AND P0, PT, R42, RZ, PT ;  /* 0x000000ff2a00720c */ /* 0x000fe20003f06270 */
[----:B-1----:R-:W-:-:S10]  /*5150*/  DMUL R40, R36, UR4 ;  /* 0x0000000424287c28 */ /* 0x002fd40008000000 */
[----:B------:R-:W1:Y:S02]  /*5160*/  F2F.F32.F64 R40, R40 ;  /* 0x0000002800287310 */ /* 0x000e640000301000 */
[----:B-1----:R-:W-:Y:S01]  /*5170*/  FSEL R10, -R40, R40, !P0 ;  /* 0x00000028280a7208 */ /* 0x002fe20004000100 */
[----:B0-----:R-:W-:Y:S06]  /*5180*/  BRA `(.L_x_52) ;  /* 0x0000000000087947 */ /* 0x001fec0003800000 */
.L_x_53:
[----:B------:R-:W-:Y:S01]  /*5190*/  FMUL R10, RZ, R29 ;  /* 0x0000001dff0a7220 */ /* 0x000fe20000400000 */
[----:B------:R-:W-:-:S07]  /*51a0*/  IMAD.MOV.U32 R9, RZ, RZ, RZ ;  /* 0x000000ffff097224 */ /* 0x000fce00078e00ff */
.L_x_52:
[----:B------:R-:W-:Y:S05]  /*51b0*/  BSYNC.RECONVERGENT B0 ;  /* 0x0000000000007941 */ /* 0x000fea0003800200 */
.L_x_51:
[----:B------:R-:W-:Y:S01]  /*51c0*/  FMUL R31, R10, R10 ;  /* 0x0000000a0a1f7220 */ /* 0x000fe20000400000 */
[----:B------:R-:W-:-:S03]  /*51d0*/  LOP3.LUT R37, R9, 0x1, RZ, 0xc0, !PT ;  /* 0x0000000109257812 */ /* 0x000fc600078ec0ff */
[----:B------:R-:W-:Y:S01]  /*51e0*/  FFMA R36, R31, R15, -0.0013887860113754868507 ;  /* 0xbab607ed1f247423 */ /* 0x000fe2000000000f */
[----:B------:R-:W-:-:S04]  /*51f0*/  ISETP.NE.U32.AND P0, PT, R37, 0x1, PT ;  /* 0x000000012500780c */ /* 0x000fc80003f05070 */
[----:B------:R-:W-:Y:S02]  /*5200*/  FSEL R36, R36, -0.00019574658654164522886, !P0 ;  /* 0xb94d415324247808 */ /* 0x000fe40004000000 */
[----:B------:R-:W-:Y:S02]  /*5210*/  FSEL R40, R69, 0.0083327032625675201416, !P0 ;  /* 0x3c0885e445287808 */ /* 0x000fe40004000000 */
[----:B------:R-:W-:Y:S02]  /*5220*/  FSEL R41, -R73, -0.16666662693023681641, !P0 ;  /* 0xbe2aaaa849297808 */ /* 0x000fe40004000100 */
[----:B------:R-:W-:Y:S01]  /*5230*/  FSEL R10, R10, 1, P0 ;  /* 0x3f8000000a0a7808 */ /* 0x000fe20000000000 */
[----:B------:R-:W-:Y:S01]  /*5240*/  FFMA R36, R31, R36, R40 ;  /* 0x000000241f247223 */ /* 0x000fe20000000028 */
[----:B------:R-:W-:Y:S02]  /*5250*/  LOP3.LUT P0, RZ, R9, 0x2, RZ, 0xc0, !PT ;  /* 0x0000000209ff7812 */ /* 0x000fe4000780c0ff */
[----:B------:R-:W2:Y:S01]  /*5260*/  LDG.E.U16 R9, desc[UR6][R34.64+0xc0] ;  /* 0x0000c00622097981 */ /* 0x000ea2000c1e1500 */
[C---:B------:R-:W-:Y:S01]  /*5270*/  FFMA R36, R31.reuse, R36, R41 ;  /* 0x000000241f247223 */ /* 0x040fe20000000029 */
[----:B------:R-:W-:-:S02]  /*5280*/  FFMA R37, R31, R10, RZ ;  /* 0x0000000a1f257223 */ /* 0x000fc400000000ff */
[----:B------:R-:W5:Y:S01]  /*5290*/  LDG.E.U16 R41, desc[UR6][R32.64+0xc0] ;  /* 0x0000c00620297981 */ /* 0x000f62000c1e1500 */
[----:B------:R-:W-:Y:S01]  /*52a0*/  UMOV UR4, 0xe9bba775 ;  /* 0xe9bba77500047882 */ /* 0x000fe20000000000 */
[----:B------:R-:W-:Y:S01]  /*52b0*/  UMOV UR5, 0x4045fdbb ;  /* 0x4045fdbb00057882 */ /* 0x000fe20000000000 */
[----:B------:R-:W-:Y:S01]  /*52c0*/  FFMA R40, R37, R36, R10 ;  /* 0x0000002425287223 */ /* 0x000fe2000000000a */
[----:B------:R-:W-:-:S03]  /*52d0*/  DMUL R36, R38, UR4 ;  /* 0x0000000426247c28 */ /* 0x000fc60008000000 */
[----:B------:R-:W-:-:S05]  /*52e0*/  @P0 FADD R40, RZ, -R40 ;  /* 0x80000028ff280221 */ /* 0x000fca0000000000 */
[----:B------:R-:W-:Y:S01]  /*52f0*/  DMUL R36, R36, 0.00390625 ;  /* 0x3f70000024247828 */ /* 0x000fe20000000000 */
[----:B------:R-:W0:Y:S08]  /*5300*/  F2F.F16.F32 R40, -R40 ;  /* 0x8000002800287304 */ /* 0x000e300000200800 */
[----:B------:R0:W1:Y:S02]  /*5310*/  F2F.F32.F64 R31, R36 ;  /* 0x00000024001f7310 */ /* 0x0000640000301000 */
[----:B0-----:R-:W-:Y:S01]  /*5320*/  PRMT R36, R40, 0x5410, R44 ;  /* 0x0000541028247816 */ /* 0x001fe2000000002c */
[----:B-1----:R-:W-:-:S06]  /*5330*/  FMUL R10, R31, 0.63661974668502807617 ;  /* 0x3f22f9831f0a7820 */ /* 0x002fcc0000400000 */
[----:B------:R-:W0:Y:S01]  /*5340*/  F2I.NTZ R10, R10 ;  /* 0x0000000a000a7305 */ /* 0x000e220000203100 */
[----:B------:R-:W-:Y:S02]  /*5350*/  FSETP.GE.AND P1, PT, |R31|, 105615, PT ;  /* 0x47ce47801f00780b */ /* 0x000fe40003f26200 */
[----:B0-----:R-:W-:Y:S01]  /*5360*/  I2FP.F32.S32 R42, R10 ;  /* 0x0000000a002a7245 */ /* 0x001fe20000201400 */
[----:B------:R-:W-:Y:S01]  /*5370*/  BSSY.RECONVERGENT B0, `(.L_x_55) ;  /* 0x0000046000007945 */ /* 0x000fe20003800200 */
[----:B-----5:R-:W-:-:S04]  /*5380*/  HMUL2 R41, R41.H0_H0, R36 ;  /* 0x0000002429297232 */ /* 0x020fc80000000800 */
[C-C-:B--2---:R-:W-:Y:S02]  /*5390*/  HFMA2 R44, R9.reuse.H0_H0, R44.H0_H0, -R41.reuse.H0_H0 ;  /* 0x2000002c092c7231 */ /* 0x144fe40000140829 */
[----:B------:R-:W-:-:S05]  /*53a0*/  HFMA2 R9, R9.H0_H0, R40.H0_H0, R41.H1_H1 ;  /* 0x2000002809097231 */ /* 0x000fca0000060829 */
[----:B------:R-:W-:Y:S01]  /*53b0*/  PRMT R37, R9, 0x7610, R37 ;  /* 0x0000761009257816 */ /* 0x000fe20000000025 */
[----:B------:R0:W-:Y:S04]  /*53c0*/  STS.U16 [R19+0xc0], R44 ;  /* 0x0000c02c13007388 */ /* 0x0001e80000000400 */
[----:B------:R0:W-:Y:S01]  /*53d0*/  STS.U16 [R19+0x20c0], R37 ;  /* 0x0020c02513007388 */ /* 0x0001e20000000400 */
[----:B------:R-:W-:-:S04]  /*53e0*/  FFMA R9, R42, -1.5707962512969970703, R31 ;  /* 0xbfc90fda2a097823 */ /* 0x000fc8000000001f */
[----:B------:R-:W-:-:S04]  /*53f0*/  FFMA R9, R42, -7.5497894158615963534e-08, R9 ;  /* 0xb3a221682a097823 */ /* 0x000fc80000000009 */
[----:B------:R-:W-:Y:S01]  /*5400*/  FFMA R40, R42, -5.3903029534742383927e-15, R9 ;  /* 0xa7c234c52a287823 */ /* 0x000fe20000000009 */
[----:B------:R-:W-:Y:S01]  /*5410*/  IMAD.MOV.U32 R9, RZ, RZ, R10 ;  /* 0x000000ffff097224 */ /* 0x000fe200078e000a */
[----:B------:R-:W-:Y:S02]  /*5420*/  P2R R36, PR, RZ, 0x2 ;  /* 0x00000002ff247803 */ /* 0x000fe40000000000 */
        /* <DEDUP_REMOVED lines=11> */
.L_x_58:
        /* <DEDUP_REMOVED lines=45> */
.L_x_57:
[----:B------:R-:W-:Y:S01]  /*57b0*/  FMUL R41, RZ, R31 ;  /* 0x0000001fff297220 */ /* 0x000fe20000400000 */
[----:B------:R-:W-:-:S07]  /*57c0*/  IMAD.MOV.U32 R10, RZ, RZ, RZ ;  /* 0x000000ffff0a7224 */ /* 0x000fce00078e00ff */
.L_x_56:
[----:B------:R-:W-:Y:S05]  /*57d0*/  BSYNC.RECONVERGENT B0 ;  /* 0x0000000000007941 */ /* 0x000fea0003800200 */
.L_x_55:
[----:B------:R-:W-:Y:S01]  /*57e0*/  FMUL R37, R41, R41 ;  /* 0x0000002929257220 */ /* 0x000fe20000400000 */
[C---:B------:R-:W-:Y:S01]  /*57f0*/  LOP3.LUT R42, R10.reuse, 0x1, RZ, 0xc0, !PT ;  /* 0x000000010a2a7812 */ /* 0x040fe200078ec0ff */
        /* <DEDUP_REMOVED lines=9> */
[C---:B------:R-:W-:Y:S01]  /*5890*/  FFMA R42, R37.reuse, R42, R44 ;  /* 0x0000002a252a7223 */ /* 0x040fe2000000002c */
        /* <DEDUP_REMOVED lines=18> */
.L_x_62:
        /* <DEDUP_REMOVED lines=45> */
.L_x_61:
[----:B------:R-:W-:Y:S01]  /*5c90*/  FMUL R41, RZ, R31 ;  /* 0x0000001fff297220 */ /* 0x000fe20000400000 */
[----:B------:R-:W-:-:S07]  /*5ca0*/  IMAD.MOV.U32 R10, RZ, RZ, RZ ;  /* 0x000000ffff0a7224 */ /* 0x000fce00078e00ff */
.L_x_60:
[----:B------:R-:W-:Y:S05]  /*5cb0*/  BSYNC.RECONVERGENT B0 ;  /* 0x0000000000007941 */ /* 0x000fea0003800200 */
.L_x_59:
[----:B------:R-:W-:Y:S01]  /*5cc0*/  FMUL R37, R41, R41 ;  /* 0x0000002929257220 */ /* 0x000fe20000400000 */
[----:B------:R-:W-:-:S03]  /*5cd0*/  LOP3.LUT R42, R10, 0x1, RZ, 0xc0, !PT ;  /* 0x000000010a2a7812 */ /* 0x000fc600078ec0ff */
[----:B------:R-:W-:Y:S01]  /*5ce0*/  FFMA R36, R37, R15, -0.0013887860113754868507 ;  /* 0xbab607ed25247423 */ /* 0x000fe2000000000f */
[----:B------:R-:W-:-:S04]  /*5cf0*/  ISETP.NE.U32.AND P0, PT, R42, 0x1, PT ;  /* 0x000000012a00780c */ /* 0x000fc80003f05070 */
[----:B------:R-:W-:Y:S02]  /*5d00*/  FSEL R42, R36, -0.00019574658654164522886, !P0 ;  /* 0xb94d4153242a7808 */ /* 0x000fe40004000000 */
[----:B------:R-:W-:Y:S02]  /*5d10*/  FSEL R44, R69, 0.0083327032625675201416, !P0 ;  /* 0x3c0885e4452c7808 */ /* 0x000fe40004000000 */
[----:B------:R-:W-:Y:S02]  /*5d20*/  FSEL R36, R41, 1, P0 ;  /* 0x3f80000029247808 */ /* 0x000fe40000000000 */
[----:B------:R-:W-:Y:S01]  /*5d30*/  FSEL R43, -R73, -0.16666662693023681641, !P0 ;  /* 0xbe2aaaa8492b7808 */ /* 0x000fe20004000100 */
[C---:B------:R-:W-:Y:S01]  /*5d40*/  FFMA R42, R37.reuse, R42, R44 ;  /* 0x0000002a252a7223 */ /* 0x040fe2000000002c */
[----:B------:R-:W-:Y:S01]  /*5d50*/  LOP3.LUT P0, RZ, R10, 0x2, RZ, 0xc0, !PT ;  /* 0x000000020aff7812 */ /* 0x000fe2000780c0ff */
[----:B------:R-:W2:Y:S01]  /*5d60*/  LDG.E.U16 R44, desc[UR6][R32.64+0xe0] ;  /* 0x0000e006202c7981 */ /* 0x000ea2000c1e1500 */
[C---:B------:R-:W-:Y:S01]  /*5d70*/  FFMA R41, R37.reuse, R36, RZ ;  /* 0x0000002425297223 */ /* 0x040fe200000000ff */
[----:B------:R-:W-:-:S02]  /*5d80*/  FFMA R42, R37, R42, R43 ;  /* 0x0000002a252a7223 */ /* 0x000fc4000000002b */
[----:B------:R-:W5:Y:S01]  /*5d90*/  LDG.E.U16 R10, desc[UR6][R34.64+0xe0] ;  /* 0x0000e006220a7981 */ /* 0x000f62000c1e1500 */
[----:B------:R-:W-:Y:S01]  /*5da0*/  UMOV UR4, 0x54442d18 ;  /* 0x54442d1800047882 */ /* 0x000fe20000000000 */
[----:B------:R-:W-:Y:S01]  /*5db0*/  UMOV UR5, 0x404921fb ;  /* 0x404921fb00057882 */ /* 0x000fe20000000000 */
[----:B------:R-:W-:Y:S01]  /*5dc0*/  FFMA R42, R41, R42, R36 ;  /* 0x0000002a292a7223 */ /* 0x000fe20000000024 */
[----:B------:R-:W-:-:S04]  /*5dd0*/  DMUL R36, R38, UR4 ;  /* 0x0000000426247c28 */ /* 0x000fc80008000000 */
[----:B------:R-:W-:-:S04]  /*5de0*/  @P0 FADD R42, RZ, -R42 ;  /* 0x8000002aff2a0221 */ /* 0x000fc80000000000 */
[----:B------:R-:W-:Y:S02]  /*5df0*/  DMUL R36, R36, 0.00390625 ;  /* 0x3f70000024247828 */ /* 0x000fe40000000000 */
[----:B------:R-:W0:Y:S08]  /*5e00*/  F2F.F16.F32 R42, -R42 ;  /* 0x8000002a002a7304 */ /* 0x000e300000200800 */
[----:B------:R0:W1:Y:S02]  /*5e10*/  F2F.F32.F64 R41, R36 ;  /* 0x0000002400297310 */ /* 0x0000640000301000 */
[----:B0-----:R-:W-:Y:S01]  /*5e20*/  PRMT R37, R42, 0x5410, R45 ;  /* 0x000054102a257816 */ /* 0x001fe2000000002d */
[----:B-1----:R-:W-:-:S06]  /*5e30*/  FMUL R43, R41, 0.63661974668502807617 ;  /* 0x3f22f983292b7820 */ /* 0x002fcc0000400000 */
[----:B------:R-:W0:Y:S01]  /*5e40*/  F2I.NTZ R43, R43 ;  /* 0x0000002b002b7305 */ /* 0x000e220000203100 */
[----:B------:R-:W-:Y:S01]  /*5e50*/  FSETP.GE.AND P1, PT, |R41|, 105615, PT ;  /* 0x47ce47802900780b */ /* 0x000fe20003f26200 */
[----:B------:R-:W-:Y:S03]  /*5e60*/  BSSY.RECONVERGENT B0, `(.L_x_63) ;  /* 0x0000047000007945 */ /* 0x000fe60003800200 */
[----:B------:R-:W-:Y:S01]  /*5e70*/  P2R R36, PR, RZ, 0x2 ;  /* 0x00000002ff247803 */ /* 0x000fe20000000000 */
[----:B--2---:R-:W-:-:S04]  /*5e80*/  HMUL2 R44, R44.H0_H0, R37 ;  /* 0x000000252c2c7232 */ /* 0x004fc80000000800 */
[C-C-:B-----5:R-:W-:Y:S02]  /*5e90*/  HFMA2 R45, R10.reuse.H0_H0, R45.H0_H0, -R44.reuse.H0_H0 ;  /* 0x2000002d0a2d7231 */ /* 0x160fe4000014082c */
[----:B------:R-:W-:-:S05]  /*5ea0*/  HFMA2 R10, R10.H0_H0, R42.H0_H0, R44.H1_H1 ;  /* 0x2000002a0a0a7231 */ /* 0x000fca000006082c */
[----:B------:R-:W-:Y:S01]  /*5eb0*/  PRMT R47, R10, 0x7610, R47 ;  /* 0x000076100a2f7816 */ /* 0x000fe2000000002f */
[----:B------:R1:W-:Y:S01]  /*5ec0*/  STS.U16 [R19+0xe0], R45 ;  /* 0x0000e02d13007388 */ /* 0x0003e20000000400 */
[----:B0-----:R-:W-:-:S03]  /*5ed0*/  I2FP.F32.S32 R44, R43 ;  /* 0x0000002b002c7245 */ /* 0x001fc60000201400 */
[----:B------:R1:W-:Y:S02]  /*5ee0*/  STS.U16 [R19+0x20e0], R47 ;  /* 0x0020e02f13007388 */ /* 0x0003e40000000400 */
[----:B------:R-:W-:-:S04]  /*5ef0*/  FFMA R37, R44, -1.5707962512969970703, R41 ;  /* 0xbfc90fda2c257823 */ /* 0x000fc80000000029 */
[----:B------:R-:W-:-:S04]  /*5f00*/  FFMA R37, R44, -7.5497894158615963534e-08, R37 ;  /* 0xb3a221682c257823 */ /* 0x000fc80000000025 */
[----:B------:R-:W-:Y:S01]  /*5f10*/  FFMA R42, R44, -5.3903029534742383927e-15, R37 ;  /* 0xa7c234c52c2a7823 */ /* 0x000fe20000000025 */
[----:B------:R-:W-:-:S03]  /*5f20*/  IMAD.MOV.U32 R10, RZ, RZ, R43 ;  /* 0x000000ffff0a7224 */ /* 0x000fc600078e002b */
[----:B------:R-:W-:Y:S01]  /*5f30*/  IMAD.MOV.U32 R46, RZ, RZ, R42 ;  /* 0x000000ffff2e7224 */ /* 0x000fe200078e002a */
[----:B-1----:R-:W-:Y:S06]  /*5f40*/  @!P1 BRA `(.L_x_64) ;  /* 0x0000000000e09947 */ /* 0x002fec0003800000 */
        /* <DEDUP_REMOVED lines=9> */
.L_x_66:
        /* <DEDUP_REMOVED lines=29> */
[----:B------:R-:W-:Y:S02]  /*61b0*/  SHF.L.W.U32.HI R46, R44, 0x2, R37 ;  /* 0x000000022c2e7819 */ /* 0x000fe40000010e25 */
[----:B------:R-:W-:Y:S02]  /*61c0*/  ISETP.GE.AND P0, PT, R41, RZ, PT ;  /* 0x000000ff2900720c */ /* 0x000fe40003f06270 */
[----:B------:R-:W-:-:S02]  /*61d0*/  LEA.HI R43, R46, R43, RZ, 0x1 ;  /* 0x0000002b2e2b7211 */ /* 0x000fc400078f08ff */
[----:B------:R-:W-:-:S03]  /*61e0*/  SHF.R.S32.HI R37, RZ, 0x1f, R46 ;  /* 0x0000001fff257819 */ /* 0x000fc6000001142e */
[----:B------:R-:W-:-:S06]  /*61f0*/  IMAD.MOV R36, RZ, RZ, -R43 ;  /* 0x000000ffff247224 */ /* 0x000fcc00078e0a2b */
[----:B------:R-:W-:Y:S02]  /*6200*/  @!P0 IMAD.MOV.U32 R43, RZ, RZ, R36 ;  /* 0x000000ffff2b8224 */ /* 0x000fe400078e0024 */
[----:B------:R-:W-:-:S05]  /*6210*/  IMAD.SHL.U32 R36, R44, 0x4, RZ ;  /* 0x000000042c247824 */ /* 0x000fca00078e00ff */
        /* <DEDUP_REMOVED lines=9> */
.L_x_65:
[----:B------:R-:W-:Y:S01]  /*62b0*/  FMUL R46, RZ, R41 ;  /* 0x00000029ff2e7220 */ /* 0x000fe20000400000 */
[----:B------:R-:W-:-:S07]  /*62c0*/  IMAD.MOV.U32 R43, RZ, RZ, RZ ;  /* 0x000000ffff2b7224 */ /* 0x000fce00078e00ff */
.L_x_64:
[----:B------:R-:W-:Y:S05]  /*62d0*/  BSYNC.RECONVERGENT B0 ;  /* 0x0000000000007941 */ /* 0x000fea0003800200 */
.L_x_63:
[----:B------:R-:W-:Y:S01]  /*62e0*/  FMUL R37, R46, R46 ;  /* 0x0000002e2e257220 */ /* 0x000fe20000400000 */
[----:B------:R-:W-:Y:S01]  /*62f0*/  LOP3.LUT R44, R43, 0x1, RZ, 0xc0, !PT ;  /* 0x000000012b2c7812 */ /* 0x000fe200078ec0ff */
[----:B------:R-:W-:Y:S01]  /*6300*/  BSSY.RECONVERGENT B0, `(.L_x_67) ;  /* 0x000004b000007945 */ /* 0x000fe20003800200 */
[----:B------:R-:W-:Y:S01]  /*6310*/  FSETP.GE.AND P1, PT, |R41|, 105615, PT ;  /* 0x47ce47802900780b */ /* 0x000fe20003f26200 */
[----:B------:R-:W-:Y:S01]  /*6320*/  FFMA R36, R37, R15, -0.0013887860113754868507 ;  /* 0xbab607ed25247423 */ /* 0x000fe2000000000f */
[----:B------:R-:W-:-:S04]  /*6330*/  ISETP.NE.U32.AND P0, PT, R44, 0x1, PT ;  /* 0x000000012c00780c */ /* 0x000fc80003f05070 */
[----:B------:R-:W-:Y:S02]  /*6340*/  FSEL R44, R36, -0.00019574658654164522886, P0 ;  /* 0xb94d4153242c7808 */ /* 0x000fe40000000000 */
[----:B------:R-:W-:Y:S02]  /*6350*/  FSEL R48, R16, 0.041666727513074874878, !P0 ;  /* 0x3d2aaabb10307808 */ /* 0x000fe40004000000 */
[----:B------:R-:W-:Y:S01]  /*6360*/  FSEL R36, R46, 1, !P0 ;  /* 0x3f8000002e247808 */ /* 0x000fe20004000000 */
[----:B------:R-:W-:Y:S01]  /*6370*/  IMAD.MOV.U32 R46, RZ, RZ, R42 ;  /* 0x000000ffff2e7224 */ /* 0x000fe200078e002a */
[----:B------:R-:W-:Y:S01]  /*6380*/  FSEL R47, -R17, -0.4999999701976776123, !P0 ;  /* 0xbeffffff112f7808 */ /* 0x000fe20004000100 */
[C---:B------:R-:W-:Y:S02]  /*6390*/  FFMA R44, R37.reuse, R44, R48 ;  /* 0x0000002c252c7223 */ /* 0x040fe40000000030 */
[C---:B------:R-:W-:Y:S02]  /*63a0*/  FFMA R45, R37.reuse, R36, RZ ;  /* 0x00000024252d7223 */ /* 0x040fe400000000ff */
[----:B------:R-:W-:Y:S01]  /*63b0*/  FFMA R44, R37, R44, R47 ;  /* 0x0000002c252c7223 */ /* 0x000fe2000000002f */
[----:B------:R-:W-:-:S02]  /*63c0*/  VIADD R37, R43, 0x1 ;  /* 0x000000012b257836 */ /* 0x000fc40000000000 */
[----:B------:R-:W-:Y:S02]  /*63d0*/  IMAD.MOV.U32 R43, RZ, RZ, R10 ;  /* 0x000000ffff2b7224 */ /* 0x000fe400078e000a */
[----:B------:R-:W-:Y:S01]  /*63e0*/  FFMA R49, R45, R44, R36 ;  /* 0x0000002c2d317223 */ /* 0x000fe20000000024 */
[----:B------:R-:W-:-:S13]  /*63f0*/  LOP3.LUT P0, RZ, R37, 0x2, RZ, 0xc0, !PT ;  /* 0x0000000225ff7812 */ /* 0x000fda000780c0ff */
        /* <DEDUP_REMOVED lines=12> */
.L_x_70:
        /* <DEDUP_REMOVED lines=45> */
.L_x_69:
[----:B------:R-:W-:Y:S01]  /*6790*/  FMUL R46, RZ, R41 ;  /* 0x00000029ff2e7220 */ /* 0x000fe20000400000 */
[----:B------:R-:W-:-:S07]  /*67a0*/  IMAD.MOV.U32 R43, RZ, RZ, RZ ;  /* 0x000000ffff2b7224 */ /* 0x000fce00078e00ff */
.L_x_68:
[----:B------:R-:W-:Y:S05]  /*67b0*/  BSYNC.RECONVERGENT B0 ;  /* 0x0000000000007941 */ /* 0x000fea0003800200 */
.L_x_67:
        /* <DEDUP_REMOVED lines=9> */
[----:B------:R-:W2:Y:S01]  /*6850*/  LDG.E.U16 R46, desc[UR6][R32.64+0x100] ;  /* 0x00010006202e7981 */ /* 0x000ea2000c1e1500 */
[----:B------:R-:W-:Y:S01]  /*6860*/  FFMA R45, R37, R36, RZ ;  /* 0x00000024252d7223 */ /* 0x000fe200000000ff */
[----:B------:R-:W-:Y:S01]  /*6870*/  LOP3.LUT P0, RZ, R43, 0x2, RZ, 0xc0, !PT ;  /* 0x000000022bff7812 */ /* 0x000fe2000780c0ff */
[----:B------:R-:W-:-:S04]  /*6880*/  FFMA R44, R37, R44, R47 ;  /* 0x0000002c252c7223 */ /* 0x000fc8000000002f */
[----:B------:R-:W-:Y:S02]  /*6890*/  FFMA R44, R45, R44, R36 ;  /* 0x0000002c2d2c7223 */ /* 0x000fe40000000024 */
[----:B------:R-:W5:Y:S01]  /*68a0*/  LDG.E.U16 R45, desc[UR6][R34.64+0x100] ;  /* 0x00010006222d7981 */ /* 0x000f62000c1e1500 */
[----:B------:R-:W-:Y:S01]  /*68b0*/  UMOV UR4, 0xbeccb2bb ;  /* 0xbeccb2bb00047882 */ /* 0x000fe20000000000 */
[----:B------:R-:W-:Y:S02]  /*68c0*/  UMOV UR5, 0x404c463a ;  /* 0x404c463a00057882 */ /* 0x000fe40000000000 */
[----:B------:R-:W-:Y:S02]  /*68d0*/  DMUL R36, R38, UR4 ;  /* 0x0000000426247c28 */ /* 0x000fe40008000000 */
[----:B------:R-:W-:-:S06]  /*68e0*/  @P0 FADD R44, RZ, -R44 ;  /* 0x8000002cff2c0221 */ /* 0x000fcc0000000000 */
[----:B------:R-:W-:Y:S01]  /*68f0*/  DMUL R36, R36, 0.00390625 ;  /* 0x3f70000024247828 */ /* 0x000fe20000000000 */
        /* <DEDUP_REMOVED lines=10> */
[----:B------:R-:W-:-:S03]  /*69a0*/  HFMA2 R45, R45.H0_H0, R44.H0_H0, R46.H1_H1 ;  /* 0x2000002c2d2d7231 */ /* 0x000fc6000006082e */
[----:B------:R-:W-:Y:S02]  /*69b0*/  PRMT R47, R49, 0x7610, R47 ;  /* 0x00007610312f7816 */ /* 0x000fe4000000002f */
[----:B------:R-:W-:-:S03]  /*69c0*/  PRMT R50, R45, 0x7610, R50 ;  /* 0x000076102d327816 */ /* 0x000fc60000000032 */
        /* <DEDUP_REMOVED lines=18> */
.L_x_74:
        /* <DEDUP_REMOVED lines=45> */
.L_x_73:
[----:B------:R-:W-:Y:S01]  /*6dc0*/  FMUL R49, RZ, R43 ;  /* 0x0000002bff317220 */ /* 0x000fe20000400000 */
[----:B------:R-:W-:-:S07]  /*6dd0*/  IMAD.MOV.U32 R48, RZ, RZ, RZ ;  /* 0x000000ffff307224 */ /* 0x000fce00078e00ff */
.L_x_72:
[----:B------:R-:W-:Y:S05]  /*6de0*/  BSYNC.RECONVERGENT B0 ;  /* 0x0000000000007941 */ /* 0x000fea0003800200 */
.L_x_71:
        /* <DEDUP_REMOVED lines=8> */
[----:B------:R-:W-:Y:S02]  /*6e70*/  FSEL R36, R49, 1, !P0 ;  /* 0x3f80000031247808 */ /* 0x000fe40004000000 */
[----:B------:R-:W-:Y:S01]  /*6e80*/  FSEL R49, -R17, -0.4999999701976776123, !P0 ;  /* 0xbeffffff11317808 */ /* 0x000fe20004000100 */
[C---:B------:R-:W-:Y:S02]  /*6e90*/  FFMA R46, R37.reuse, R46, R50 ;  /* 0x0000002e252e7223 */ /* 0x040fe40000000032 */
[C---:B------:R-:W-:Y:S02]  /*6ea0*/  FFMA R47, R37.reuse, R36, RZ ;  /* 0x00000024252f7223 */ /* 0x040fe400000000ff */
[----:B------:R-:W-:Y:S01]  /*6eb0*/  FFMA R46, R37, R46, R49 ;  /* 0x0000002e252e7223 */ /* 0x000fe20000000031 */
[----:B------:R-:W-:-:S02]  /*6ec0*/  VIADD R37, R48, 0x1 ;  /* 0x0000000130257836 */ /* 0x000fc40000000000 */
[----:B------:R-:W-:Y:S02]  /*6ed0*/  IMAD.MOV.U32 R48, RZ, RZ, R45 ;  /* 0x000000ffff307224 */ /* 0x000fe400078e002d */
[----:B------:R-:W-:Y:S01]  /*6ee0*/  FFMA R50, R47, R46, R36 ;  /* 0x0000002e2f327223 */ /* 0x000fe20000000024 */
[----:B------:R-:W-:Y:S01]  /*6ef0*/  IMAD.MOV.U32 R49, RZ, RZ, R44 ;  /* 0x000000ffff317224 */ /* 0x000fe200078e002c */
        /* <DEDUP_REMOVED lines=13> */
.L_x_78:
        /* <DEDUP_REMOVED lines=45> */
.L_x_77:
[----:B------:R-:W-:Y:S01]  /*72a0*/  FMUL R49, RZ, R43 ;  /* 0x0000002bff317220 */ /* 0x000fe20000400000 */
[----:B------:R-:W-:-:S07]  /*72b0*/  IMAD.MOV.U32 R48, RZ, RZ, RZ ;  /* 0x000000ffff307224 */ /* 0x000fce00078e00ff */
.L_x_76:
[----:B------:R-:W-:Y:S05]  /*72c0*/  BSYNC.RECONVERGENT B0 ;  /* 0x0000000000007941 */ /* 0x000fea0003800200 */
.L_x_75:
        /* <DEDUP_REMOVED lines=10> */
[C---:B------:R-:W-:Y:S01]  /*7370*/  FFMA R47, R37.reuse, R36, RZ ;  /* 0x00000024252f7223 */ /* 0x040fe200000000ff */
[----:B------:R-:W2:Y:S01]  /*7380*/  LDG.E.U16 R48, desc[UR6][R32.64+0x120] ;  /* 0x0001200620307981 */ /* 0x000ea2000c1e1500 */
[----:B------:R-:W-:-:S03]  /*7390*/  FFMA R46, R37, R46, R49 ;  /* 0x0000002e252e7223 */ /* 0x000fc60000000031 */
[----:B------:R-:W5:Y:S01]  /*73a0*/  LDG.E.U16 R37, desc[UR6][R34.64+0x120] ;  /* 0x0001200622257981 */ /* 0x000f62000c1e1500 */
[----:B------:R-:W-:Y:S01]  /*73b0*/  UMOV UR4, 0x2955385e ;  /* 0x2955385e00047882 */ /* 0x000fe20000000000 */
[----:B------:R-:W-:Y:S01]  /*73c0*/  UMOV UR5, 0x404f6a7a ;  /* 0x404f6a7a00057882 */ /* 0x000fe20000000000 */
[----:B------:R-:W-:Y:S01]  /*73d0*/  FFMA R36, R47, R46, R36 ;  /* 0x0000002e2f247223 */ /* 0x000fe20000000024 */
[----:B------:R-:W-:-:S03]  /*73e0*/  DMUL R46, R38, UR4 ;  /* 0x00000004262e7c28 */ /* 0x000fc60008000000 */
[----:B------:R-:W-:-:S05]  /*73f0*/  @P0 FADD R36, RZ, -R36 ;  /* 0x80000024ff240221 */ /* 0x000fca0000000000 */
[----:B------:R-:W-:Y:S01]  /*7400*/  DMUL R46, R46, 0.00390625 ;  /* 0x3f7000002e2e7828 */ /* 0x000fe20000000000 */
[----:B------:R-:W0:Y:S09]  /*7410*/  F2F.F16.F32 R36, -R36 ;  /* 0x8000002400247304 */ /* 0x000e320000200800 */
[----:B------:R0:W1:Y:S02]  /*7420*/  F2F.F32.F64 R46, R46 ;  /* 0x0000002e002e7310 */ /* 0x0000640000301000 */
[----:B0-----:R-:W-:Y:S01]  /*7430*/  PRMT R47, R36, 0x5410, R50 ;  /* 0x00005410242f7816 */ /* 0x001fe20000000032 */
[----:B-1----:R-:W-:-:S06]  /*7440*/  FMUL R49, R46, 0.63661974668502807617 ;  /* 0x3f22f9832e317820 */ /* 0x002fcc0000400000 */
[----:B------:R-:W0:Y:S01]  /*7450*/  F2I.NTZ R49, R49 ;  /* 0x0000003100317305 */ /* 0x000e220000203100 */
[----:B------:R-:W-:Y:S02]  /*7460*/  FSETP.GE.AND P0, PT, |R46|, 105615, PT ;  /* 0x47ce47802e00780b */ /* 0x000fe40003f06200 */
[----:B0-----:R-:W-:Y:S01]  /*7470*/  I2FP.F32.S32 R51, R49 ;  /* 0x0000003100337245 */ /* 0x001fe20000201400 */
[----:B------:R-:W-:Y:S01]  /*7480*/  BSSY.RECONVERGENT B0, `(.L_x_79) ;  /* 0x0000044000007945 */ /* 0x000fe20003800200 */
[----:B--2---:R-:W-:-:S04]  /*7490*/  HMUL2 R48, R48.H0_H0, R47 ;  /* 0x0000002f30307232 */ /* 0x004fc80000000800 */
[C-C-:B-----5:R-:W-:Y:S02]  /*74a0*/  HFMA2 R50, R37.reuse.H0_H0, R50.H0_H0, -R48.reuse.H0_H0 ;  /* 0x2000003225327231 */ /* 0x160fe40000140830 */
[----:B------:R-:W-:-:S03]  /*74b0*/  HFMA2 R37, R37.H0_H0, R36.H0_H0, R48.H1_H1 ;  /* 0x2000002425257231 */ /* 0x000fc60000060830 */
[----:B------:R0:W-:Y:S04]  /*74c0*/  STS.U16 [R19+0x120], R50 ;  /* 0x0001203213007388 */ /* 0x0001e80000000400 */
[----:B------:R0:W-:Y:S01]  /*74d0*/  STS.U16 [R19+0x2120], R37 ;  /* 0x0021202513007388 */ /* 0x0001e20000000400 */
[----:B------:R-:W-:-:S04]  /*74e0*/  FFMA R48, R51, -1.5707962512969970703, R46 ;  /* 0xbfc90fda33307823 */ /* 0x000fc8000000002e */
        /* <DEDUP_REMOVED lines=14> */
.L_x_82:
        /* <DEDUP_REMOVED lines=45> */
.L_x_81:
[----:B------:R-:W-:Y:S01]  /*78a0*/  FMUL R60, RZ, R46 ;  /* 0x0000002eff3c7220 */ /* 0x000fe20000400000 */
[----:B------:R-:W-:-:S07]  /*78b0*/  IMAD.MOV.U32 R49, RZ, RZ, RZ ;  /* 0x000000ffff317224 */ /* 0x000fce00078e00ff */
.L_x_80:
[----:B------:R-:W-:Y:S05]  /*78c0*/  BSYNC.RECONVERGENT B0 ;  /* 0x0000000000007941 */ /* 0x000fea0003800200 */
.L_x_79:
[----:B------:R-:W-:Y:S01]  /*78d0*/  FMUL R37, R60, R60 ;  /* 0x0000003c3c257220 */ /* 0x000fe20000400000 */
[----:B------:R-:W-:Y:S01]  /*78e0*/  LOP3.LUT R50, R49, 0x1, RZ, 0xc0, !PT ;  /* 0x0000000131327812 */ /* 0x000fe200078ec0ff */
[----:B------:R-:W-:Y:S02]  /*78f0*/  BSSY.RECONVERGENT B0, `(.L_x_83) ;  /* 0x000004a000007945 */ /* 0x000fe40003800200 */
        /* <DEDUP_REMOVED lines=26> */
.L_x_86:
        /* <DEDUP_REMOVED lines=45> */
.L_x_85:
[----:B------:R-:W-:Y:S01]  /*7d70*/  FMUL R61, RZ, R46 ;  /* 0x0000002eff3d7220 */ /* 0x000fe20000400000 */
[----:B------:R-:W-:-:S07]  /*7d80*/  IMAD.MOV.U32 R49, RZ, RZ, RZ ;  /* 0x000000ffff317224 */ /* 0x000fce00078e00ff */
.L_x_84:
[----:B------:R-:W-:Y:S05]  /*7d90*/  BSYNC.RECONVERGENT B0 ;  /* 0x0000000000007941 */ /* 0x000fea0003800200 */
.L_x_83:
        /* <DEDUP_REMOVED lines=8> */
[----:B------:R-:W-:Y:S01]  /*7e20*/  FFMA R50, R37, R50, R62 ;  /* 0x0000003225327223 */ /* 0x000fe2000000003e */
[----:B------:R-:W-:Y:S01]  /*7e30*/  LOP3.LUT P1, RZ, R49, 0x2, RZ, 0xc0, !PT ;  /* 0x0000000231ff7812 */ /* 0x000fe2000782c0ff */
[C---:B------:R-:W-:Y:S02]  /*7e40*/  FFMA R51, R37.reuse, R36, RZ ;  /* 0x0000002425337223 */ /* 0x040fe400000000ff */
[----:B------:R-:W-:-:S02]  /*7e50*/  FFMA R50, R37, R50, R61 ;  /* 0x0000003225327223 */ /* 0x000fc4000000003d */
[----:B------:R-:W2:Y:S02]  /*7e60*/  LDG.E.U16 R61, desc[UR6][R32.64+0x140] ;  /* 0x00014006203d7981 */ /* 0x000ea4000c1e1500 */
[----:B------:R-:W-:Y:S02]  /*7e70*/  FFMA R50, R51, R50, R36 ;  /* 0x0000003233327223 */ /* 0x000fe40000000024 */
[----:B------:R-:W5:Y:S01]  /*7e80*/  LDG.E.U16 R51, desc[UR6][R34.64+0x140] ;  /* 0x0001400622337981 */ /* 0x000f62000c1e1500 */
[----:B------:R-:W-:Y:S01]  /*7e90*/  UMOV UR4, 0xc9eedf00 ;  /* 0xc9eedf0000047882 */ /* 0x000fe20000000000 */
[----:B------:R-:W-:Y:S02]  /*7ea0*/  UMOV UR5, 0x4051475c ;  /* 0x4051475c00057882 */ /* 0x000fe40000000000 */
[----:B------:R-:W-:Y:S01]  /*7eb0*/  DMUL R36, R38, UR4 ;  /* 0x0000000426247c28 */ /* 0x000fe20008000000 */
[----:B------:R-:W-:-:S07]  /*7ec0*/  @P1 FADD R50, RZ, -R50 ;  /* 0x80000032ff321221 */ /* 0x000fce0000000000 */
[----:B------:R-:W-:Y:S01]  /*7ed0*/  DMUL R36, R36, 0.00390625 ;  /* 0x3f70000024247828 */ /* 0x000fe20000000000 */
[----:B------:R-:W0:Y:S08]  /*7ee0*/  F2F.F16.F32 R50, -R50 ;  /* 0x8000003200327304 */ /* 0x000e300000200800 */
[----:B------:R0:W1:Y:S02]  /*7ef0*/  F2F.F32.F64 R49, R36 ;  /* 0x0000002400317310 */ /* 0x0000640000301000 */
[----:B0-----:R-:W-:Y:S01]  /*7f00*/  PRMT R36, R50, 0x5410, R60 ;  /* 0x0000541032247816 */ /* 0x001fe2000000003c */
[----:B-1----:R-:W-:-:S06]  /*7f10*/  FMUL R62, R49, 0.63661974668502807617 ;  /* 0x3f22f983313e7820 */ /* 0x002fcc0000400000 */
[----:B------:R-:W0:Y:S01]  /*7f20*/  F2I.NTZ R62, R62 ;  /* 0x0000003e003e7305 */ /* 0x000e220000203100 */
[----:B------:R-:W-:Y:S02]  /*7f30*/  FSETP.GE.AND P1, PT, |R49|, 105615, PT ;  /* 0x47ce47803100780b */ /* 0x000fe40003f26200 */
[----:B0-----:R-:W-:-:S05]  /*7f40*/  I2FP.F32.S32 R64, R62 ;  /* 0x0000003e00407245 */ /* 0x001fca0000201400 */
[----:B------:R-:W-:-:S04]  /*7f50*/  FFMA R37, R64, -1.5707962512969970703, R49 ;  /* 0xbfc90fda40257823 */ /* 0x000fc80000000031 */
[----:B------:R-:W-:Y:S01]  /*7f60*/  FFMA R37, R64, -7.5497894158615963534e-08, R37 ;  /* 0xb3a2216840257823 */ /* 0x000fe20000000025 */
[----:B------:R-:W-:Y:S01]  /*7f70*/  BSSY.RECONVERGENT B0, `(.L_x_87) ;  /* 0x0000043000007945 */ /* 0x000fe20003800200 */
[----:B--2---:R-:W-:-:S04]  /*7f80*/  HMUL2 R61, R61.H0_H0, R36 ;  /* 0x000000243d3d7232 */ /* 0x004fc80000000800 */
[C-C-:B-----5:R-:W-:Y:S02]  /*7f90*/  HFMA2 R60, R51.reuse.H0_H0, R60.H0_H0, -R61.reuse.H0_H0 ;  /* 0x2000003c333c7231 */ /* 0x160fe4000014083d */
[----:B------:R-:W-:-:S05]  /*7fa0*/  HFMA2 R51, R51.H0_H0, R50.H0_H0, R61.H1_H1 ;  /* 0x2000003233337231 */ /* 0x000fca000006083d */
[----:B------:R-:W-:Y:S01]  /*7fb0*/  PRMT R61, R51, 0x7610, R61 ;  /* 0x00007610333d7816 */ /* 0x000fe2000000003d */
[----:B------:R0:W-:Y:S04]  /*7fc0*/  STS.U16 [R19+0x140], R60 ;  /* 0x0001403c13007388 */ /* 0x0001e80000000400 */
[----:B------:R0:W-:Y:S01]  /*7fd0*/  STS.U16 [R19+0x2140], R61 ;  /* 0x0021403d13007388 */ /* 0x0001e20000000400 */
        /* <DEDUP_REMOVED lines=13> */
.L_x_90:
[----:B-1----:R-:W-:Y:S02]  /*80b0*/  IMAD.U32 R36, RZ, RZ, UR8 ;  /* 0x00000008ff247e24 */ /* 0x002fe4000f8e00ff */
[----:B------:R-:W-:-:S05]  /*80c0*/  IMAD.U32 R37, RZ, RZ, UR9 ;  /* 0x00000009ff257e24 */ /* 0x000fca000f8e00ff */
[----:B------:R-:W0:Y:S01]  /*80d0*/  LDG.E.CONSTANT R36, desc[UR6][R36.64] ;  /* 0x0000000624247981 */ /* 0x000e22000c1e9900 */
[----:B------:R-:W-:Y:S02]  /*80e0*/  UIADD3 UR8, UP0, UPT, UR8, 0x4, URZ ;  /* 0x0000000408087890 */ /* 0x000fe4000ff1e0ff */
[----:B------:R-:W-:Y:S02]  /*80f0*/  UIADD3 UR4, UPT, UPT, UR4, 0x1, URZ ;  /* 0x0000000104047890 */ /* 0x000fe4000fffe0ff */
[----:B------:R-:W-:Y:S02]  /*8100*/  UIADD3.X UR9, UPT, UPT, URZ, UR9, URZ, UP0, !UPT ;  /* 0x00000009ff097290 */ /* 0x000fe400087fe4ff */
[----:B------:R-:W-:Y:S01]  /*8110*/  UISETP.NE.AND UP0, UPT, UR4, 0x6, UPT ;  /* 0x000000060400788c */ /* 0x000fe2000bf05270 */
[----:B0-----:R-:W-:-:S03]  /*8120*/  IMAD.WIDE.U32 R60, R36, R63, RZ ;  /* 0x0000003f243c7225 */ /* 0x001fc600078e00ff */
        /* <DEDUP_REMOVED lines=37> */
.L_x_89:
[----:B------:R-:W-:Y:S01]  /*8380*/  FMUL R63, RZ, R49 ;  /* 0x00000031ff3f7220 */ /* 0x000fe20000400000 */
[----:B------:R-:W-:-:S07]  /*8390*/  IMAD.MOV.U32 R62, RZ, RZ, RZ ;  /* 0x000000ffff3e7224 */ /* 0x000fce00078e00ff */
.L_x_88:
[----:B------:R-:W-:Y:S05]  /*83a0*/  BSYNC.RECONVERGENT B0 ;  /* 0x0000000000007941 */ /* 0x000fea0003800200 */
.L_x_87:
[----:B------:R-:W-:Y:S01]  /*83b0*/  FMUL R37, R63, R63 ;  /* 0x0000003f3f257220 */ /* 0x000fe20000400000 */
[----:B0-----:R-:W-:Y:S01]  /*83c0*/  LOP3.LUT R60, R62, 0x1, RZ, 0xc0, !PT ;  /* 0x000000013e3c7812 */ /* 0x001fe200078ec0ff */
        /* <DEDUP_REMOVED lines=27> */
.L_x_94:
        /* <DEDUP_REMOVED lines=45> */
.L_x_93:
[----:B------:R-:W-:Y:S01]  /*8850*/  FMUL R63, RZ, R49 ;  /* 0x00000031ff3f7220 */ /* 0x000fe20000400000 */
[----:B------:R-:W-:-:S07]  /*8860*/  IMAD.MOV.U32 R62, RZ, RZ, RZ ;  /* 0x000000ffff3e7224 */ /* 0x000fce00078e00ff */
.L_x_92:
[----:B------:R-:W-:Y:S05]  /*8870*/  BSYNC.RECONVERGENT B0 ;  /* 0x0000000000007941 */ /* 0x000fea0003800200 */
.L_x_91:
        /* <DEDUP_REMOVED lines=48> */
.L_x_98:
        /* <DEDUP_REMOVED lines=45> */
.L_x_97:
[----:B------:R-:W-:Y:S01]  /*8e50*/  FMUL R66, RZ, R60 ;  /* 0x0000003cff427220 */ /* 0x000fe20000400000 */
[----:B------:R-:W-:-:S07]  /*8e60*/  IMAD.MOV.U32 R63, RZ, RZ, RZ ;  /* 0x000000ffff3f7224 */ /* 0x000fce00078e00ff */
.L_x_96:
[----:B------:R-:W-:Y:S05]  /*8e70*/  BSYNC.RECONVERGENT B0 ;  /* 0x0000000000007941 */ /* 0x000fea0003800200 */
.L_x_95:
        /* <DEDUP_REMOVED lines=29> */
.L_x_102:
        /* <DEDUP_REMOVED lines=42> */
[----:B------:R-:W0:Y:S02]  /*92f0*/  F2F.F32.F64 R64, R64 ;  /* 0x0000004000407310 */ /* 0x000e240000301000 */
[----:B0-----:R-:W-:Y:S01]  /*9300*/  FSEL R67, -R64, R64, !P3 ;  /* 0x0000004040437208 */ /* 0x001fe20005800100 */
[----:B------:R-:W-:Y:S06]  /*9310*/  BRA `(.L_x_100) ;  /* 0x0000000000087947 */ /* 0x000fec0003800000 */
.L_x_101:
[----:B------:R-:W-:Y:S01]  /*9320*/  FMUL R67, RZ, R60 ;  /* 0x0000003cff437220 */ /* 0x000fe20000400000 */
[----:B------:R-:W-:-:S07]  /*9330*/  IMAD.MOV.U32 R63, RZ, RZ, RZ ;  /* 0x000000ffff3f7224 */ /* 0x000fce00078e00ff */
.L_x_100:
[----:B------:R-:W-:Y:S05]  /*9340*/  BSYNC.RECONVERGENT B0 ;  /* 0x0000000000007941 */ /* 0x000fea0003800200 */
.L_x_99:
        /* <DEDUP_REMOVED lines=49> */
.L_x_106:
        /* <DEDUP_REMOVED lines=23> */
[----:B------:R-:W-:Y:S01]  /*97d0*/  @P4 LOP3.LUT R36, R67, 0x1f, RZ, 0xc0, !PT ;  /* 0x0000001f43244812 */ /* 0x000fe200078ec0ff */
        /* <DEDUP_REMOVED lines=21> */
.L_x_105:
[----:B------:R-:W-:Y:S01]  /*9930*/  FMUL R70, RZ, R63 ;  /* 0x0000003fff467220 */ /* 0x000fe20000400000 */
[----:B------:R-:W-:-:S07]  /*9940*/  IMAD.MOV.U32 R68, RZ, RZ, RZ ;  /* 0x000000ffff447224 */ /* 0x000fce00078e00ff */
.L_x_104:
[----:B------:R-:W-:Y:S05]  /*9950*/  BSYNC.RECONVERGENT B0 ;  /* 0x0000000000007941 */ /* 0x000fea0003800200 */
.L_x_103:
[----:B------:R-:W-:Y:S01]  /*9960*/  FMUL R37, R70, R70 ;  /* 0x0000004646257220 */ /* 0x000fe20000400000 */
[----:B0-----:R-:W-:Y:S01]  /*9970*/  LOP3.LUT R66, R68, 0x1, RZ, 0xc0, !PT ;  /* 0x0000000144427812 */ /* 0x001fe200078ec0ff */
[----:B------:R-:W-:Y:S01]  /*9980*/  BSSY.RECONVERGENT B0, `(.L_x_107) ;  /* 0x000004a000007945 */ /* 0x000fe20003800200 */
[----:B------:R-:W-:Y:S02]  /*9990*/  IMAD.MOV.U32 R71, RZ, RZ, R64 ;  /* 0x000000ffff477224 */ /* 0x000fe400078e0040 */
[----:B------:R-:W-:Y:S01]  /*99a0*/  FFMA R36, R37, R15, -0.0013887860113754868507 ;  /* 0xbab607ed25247423 */ /* 0x000fe2000000000f */
[----:B------:R-:W-:-:S04]  /*99b0*/  ISETP.NE.U32.AND P4, PT, R66, 0x1, PT ;  /* 0x000000014200780c */ /* 0x000fc80003f85070 */
[----:B------:R-:W-:Y:S02]  /*99c0*/  FSEL R66, R36, -0.00019574658654164522886, P4 ;  /* 0xb94d415324427808 */ /* 0x000fe40002000000 */
[----:B------:R-:W-:Y:S02]  /*99d0*/  FSEL R72, R16, 0.041666727513074874878, !P4 ;  /* 0x3d2aaabb10487808 */ /* 0x000fe40006000000 */
[----:B------:R-:W-:Y:S02]  /*99e0*/  FSEL R67, -R17, -0.4999999701976776123, !P4 ;  /* 0xbeffffff11437808 */ /* 0x000fe40006000100 */
[----:B------:R-:W-:Y:S01]  /*99f0*/  FSEL R36, R70, 1, !P4 ;  /* 0x3f80000046247808 */ /* 0x000fe20006000000 */
[----:B------:R-:W-:Y:S01]  /*9a00*/  FFMA R66, R37, R66, R72 ;  /* 0x0000004225427223 */ /* 0x000fe20000000048 */
[----:B------:R-:W-:-:S03]  /*9a10*/  IMAD.MOV.U32 R70, RZ, RZ, R65 ;  /* 0x000000ffff467224 */ /* 0x000fc600078e0041 */
[C---:B------:R-:W-:Y:S01]  /*9a20*/  FFMA R66, R37.reuse, R66, R67 ;  /* 0x0000004225427223 */ /* 0x040fe20000000043 */
[----:B------:R-:W-:Y:S02]  /*9a30*/  VIADD R67, R68, 0x1 ;  /* 0x0000000144437836 */ /* 0x000fe40000000000 */
[----:B------:R-:W-:-:S03]  /*9a40*/  FFMA R37, R37, R36, RZ ;  /* 0x0000002425257223 */ /* 0x000fc600000000ff */
[----:B------:R-:W-:Y:S01]  /*9a50*/  LOP3.LUT P4, RZ, R67, 0x2, RZ, 0xc0, !PT ;  /* 0x0000000243ff7812 */ /* 0x000fe2000788c0ff */
[----:B------:R-:W-:-:S12]  /*9a60*/  FFMA R68, R37, R66, R36 ;  /* 0x0000004225447223 */ /* 0x000fd80000000024 */
        /* <DEDUP_REMOVED lines=12> */
.L_x_110:
        /* <DEDUP_REMOVED lines=45> */
.L_x_109:
[----:B------:R-:W-:Y:S01]  /*9e00*/  FMUL R71, RZ, R63 ;  /* 0x0000003fff477220 */ /* 0x000fe20000400000 */
[----:B------:R-:W-:-:S07]  /*9e10*/  IMAD.MOV.U32 R70, RZ, RZ, RZ ;  /* 0x000000ffff467224 */ /* 0x000fce00078e00ff */
.L_x_108:
[----:B------:R-:W-:Y:S05]  /*9e20*/  BSYNC.RECONVERGENT B0 ;  /* 0x0000000000007941 */ /* 0x000fea0003800200 */
.L_x_107:
        /* <DEDUP_REMOVED lines=8> */
[C---:B------:R-:W-:Y:S01]  /*9eb0*/  FFMA R66, R37.reuse, R66, R72 ;  /* 0x0000004225427223 */ /* 0x040fe20000000048 */
[----:B------:R-:W-:Y:S01]  /*9ec0*/  UMOV UR4, 0xe9bba775 ;  /* 0xe9bba77500047882 */ /* 0x000fe20000000000 */
[----:B------:R-:W-:Y:S01]  /*9ed0*/  UMOV UR5, 0x4055fdbb ;  /* 0x4055fdbb00057882 */ /* 0x000fe20000000000 */
[----:B------:R-:W-:Y:S01]  /*9ee0*/  LOP3.LUT P4, RZ, R70, 0x2, RZ, 0xc0, !PT ;  /* 0x0000000246ff7812 */ /* 0x000fe2000788c0ff */
[C---:B------:R-:W-:Y:S01]  /*9ef0*/  FFMA R66, R37.reuse, R66, R67 ;  /* 0x0000004225427223 */ /* 0x040fe20000000043 */
[----:B------:R-:W-:-:S04]  /*9f00*/  FFMA R37, R37, R36, RZ ;  /* 0x0000002425257223 */ /* 0x000fc800000000ff */
[----:B------:R-:W-:Y:S02]  /*9f10*/  FFMA R71, R37, R66, R36 ;  /* 0x0000004225477223 */ /* 0x000fe40000000024 */
[----:B------:R-:W2:Y:S04]  /*9f20*/  LDG.E.U16 R36, desc[UR6][R32.64+0x1a0] ;  /* 0x0001a00620247981 */ /* 0x000ea8000c1e1500 */
[----:B------:R-:W5:Y:S01]  /*9f30*/  LDG.E.U16 R37, desc[UR6][R34.64+0x1a0] ;  /* 0x0001a00622257981 */ /* 0x000f62000c1e1500 */
[----:B------:R-:W-:Y:S01]  /*9f40*/  DMUL R66, R38, UR4 ;  /* 0x0000000426427c28 */ /* 0x000fe20008000000 */
[----:B------:R-:W-:-:S07]  /*9f50*/  @P4 FADD R71, RZ, -R71 ;  /* 0x80000047ff474221 */ /* 0x000fce0000000000 */
        /* <DEDUP_REMOVED lines=12> */
[----:B------:R-:W-:Y:S02]  /*a020*/  PRMT R70, R68, 0x7610, R70 ;  /* 0x0000761044467816 */ /* 0x000fe40000000046 */
        /* <DEDUP_REMOVED lines=17> */
.L_x_114:
        /* <DEDUP_REMOVED lines=45> */
.L_x_113:
[----:B------:R-:W-:Y:S01]  /*a410*/  FMUL R74, RZ, R66 ;  /* 0x00000042ff4a7220 */ /* 0x000fe20000400000 */
[----:B------:R-:W-:-:S07]  /*a420*/  IMAD.MOV.U32 R72, RZ, RZ, RZ ;  /* 0x000000ffff487224 */ /* 0x000fce00078e00ff */
.L_x_112:
[----:B------:R-:W-:Y:S05]  /*a430*/  BSYNC.RECONVERGENT B0 ;  /* 0x0000000000007941 */ /* 0x000fea0003800200 */
.L_x_111:
[----:B------:R-:W-:Y:S01]  /*a440*/  FMUL R37, R74, R74 ;  /* 0x0000004a4a257220 */ /* 0x000fe20000400000 */
[----:B------:R-:W-:Y:S01]  /*a450*/  LOP3.LUT R70, R72, 0x1, RZ, 0xc0, !PT ;  /* 0x0000000148467812 */ /* 0x000fe200078ec0ff */
        /* <DEDUP_REMOVED lines=11> */
[----:B------:R-:W-:-:S04]  /*a510*/  FFMA R37, R37, R36, RZ ;  /* 0x0000002425257223 */ /* 0x000fc800000000ff */
[----:B------:R-:W-:Y:S01]  /*a520*/  FFMA R36, R37, R70, R36 ;  /* 0x0000004625247223 */ /* 0x000fe20000000024 */
[----:B------:R-:W-:-:S05]  /*a530*/  VIADD R37, R72, 0x1 ;  /* 0x0000000148257836 */ /* 0x000fca0000000000 */
        /* <DEDUP_REMOVED lines=13> */
.L_x_118:
        /* <DEDUP_REMOVED lines=45> */
.L_x_117:
[----:B------:R-:W-:Y:S01]  /*a8e0*/  FMUL R75, RZ, R66 ;  /* 0x00000042ff4b7220 */ /* 0x000fe20000400000 */
[----:B------:R-:W-:-:S07]  /*a8f0*/  IMAD.MOV.U32 R74, RZ, RZ, RZ ;  /* 0x000000ffff4a7224 */ /* 0x000fce00078e00ff */
.L_x_116:
[----:B------:R-:W-:Y:S05]  /*a900*/  BSYNC.RECONVERGENT B0 ;  /* 0x0000000000007941 */ /* 0x000fea0003800200 */
.L_x_115:
[----:B------:R-:W-:Y:S01]  /*a910*/  FMUL R37, R75, R75 ;  /* 0x0000004b4b257220 */ /* 0x000fe20000400000 */
[----:B------:R-:W-:Y:S01]  /*a920*/  LOP3.LUT R70, R74, 0x1, RZ, 0xc0, !PT ;  /* 0x000000014a467812 */ /* 0x000fe200078ec0ff */
[----:B------:R-:W2:Y:S02]  /*a930*/  LDG.E.U16 R71, desc[UR6][R34.64+0x1c0] ;  /* 0x0001c00622477981 */ /* 0x000ea4000c1e1500 */
[----:B------:R-:W-:Y:S01]  /*a940*/  FFMA R36, R37, R15, -0.0013887860113754868507 ;  /* 0xbab607ed25247423 */ /* 0x000fe2000000000f */
[----:B------:R-:W-:-:S04]  /*a950*/  ISETP.NE.U32.AND P5, PT, R70, 0x1, PT ;  /* 0x000000014600780c */ /* 0x000fc80003fa5070 */
[----:B------:R-:W-:Y:S02]  /*a960*/  FSEL R76, R69, 0.0083327032625675201416, !P5 ;  /* 0x3c0885e4454c7808 */ /* 0x000fe40006800000 */
[----:B------:R-:W-:Y:S02]  /*a970*/  FSEL R70, R36, -0.00019574658654164522886, !P5 ;  /* 0xb94d415324467808 */ /* 0x000fe40006800000 */
[----:B------:R-:W-:Y:S02]  /*a980*/  FSEL R73, -R73, -0.16666662693023681641, !P5 ;  /* 0xbe2aaaa849497808 */ /* 0x000fe40006800100 */
[----:B------:R-:W-:Y:S01]  /*a990*/  FSEL R36, R75, 1, P5 ;  /* 0x3f8000004b247808 */ /* 0x000fe20002800000 */
[----:B------:R-:W-:Y:S01]  /*a9a0*/  FFMA R70, R37, R70, R76 ;  /* 0x0000004625467223 */ /* 0x000fe2000000004c */
[----:B------:R-:W-:-:S03]  /*a9b0*/  LOP3.LUT P5, RZ, R74, 0x2, RZ, 0xc0, !PT ;  /* 0x000000024aff7812 */ /* 0x000fc600078ac0ff */
[C---:B------:R-:W-:Y:S01]  /*a9c0*/  FFMA R70, R37.reuse, R70, R73 ;  /* 0x0000004625467223 */ /* 0x040fe20000000049 */
[----:B------:R-:W-:-:S04]  /*a9d0*/  FFMA R37, R37, R36, RZ ;  /* 0x0000002425257223 */ /* 0x000fc800000000ff */
[----:B------:R-:W-:Y:S02]  /*a9e0*/  FFMA R75, R37, R70, R36 ;  /* 0x00000046254b7223 */ /* 0x000fe40000000024 */
[----:B------:R-:W5:Y:S01]  /*a9f0*/  LDG.E.U16 R70, desc[UR6][R32.64+0x1c0] ;  /* 0x0001c00620467981 */ /* 0x000f62000c1e1500 */
[----:B------:R-:W-:Y:S01]  /*aa00*/  UMOV UR4, 0x9effea46 ;  /* 0x9effea4600047882 */ /* 0x000fe20000000000 */
[----:B------:R-:W-:Y:S01]  /*aa10*/  UMOV UR5, 0x40578fdb ;  /* 0x40578fdb00057882 */ /* 0x000fe20000000000 */
[----:B------:R-:W-:Y:S01]  /*aa20*/  @P5 FADD R75, RZ, -R75 ;  /* 0x8000004bff4b5221 */ /* 0x000fe20000000000 */
[----:B------:R-:W-:-:S03]  /*aa30*/  DMUL R36, R38, UR4 ;  /* 0x0000000426247c28 */ /* 0x000fc60008000000 */
[----:B------:R-:W0:Y:S05]  /*aa40*/  F2F.F16.F32 R38, -R75 ;  /* 0x8000004b00267304 */ /* 0x000e2a0000200800 */
[----:B------:R-:W-:-:S06]  /*aa50*/  DMUL R36, R36, 0.00390625 ;  /* 0x3f70000024247828 */ /* 0x000fcc0000000000 */
[----:B------:R0:W1:Y:S02]  /*aa60*/  F2F.F32.F64 R69, R36 ;  /* 0x0000002400457310 */ /* 0x0000640000301000 */
[----:B0-----:R-:W-:Y:S01]  /*aa70*/  PRMT R37, R38, 0x5410, R72 ;  /* 0x0000541026257816 */ /* 0x001fe20000000048 */
[----:B-1----:R-:W-:-:S06]  /*aa80*/  FMUL R73, R69, 0.63661974668502807617 ;  /* 0x3f22f98345497820 */ /* 0x002fcc0000400000 */
[----:B------:R-:W0:Y:S01]  /*aa90*/  F2I.NTZ R73, R73 ;  /* 0x0000004900497305 */ /* 0x000e220000203100 */
[----:B------:R-:W-:Y:S01]  /*aaa0*/  FSETP.GE.AND P5, PT, |R69|, 105615, PT ;  /* 0x47ce47804500780b */ /* 0x000fe20003fa6200 */
[----:B------:R-:W-:Y:S01]  /*aab0*/  BSSY.RECONVERGENT B0, `(.L_x_119) ;  /* 0x0000046000007945 */ /* 0x000fe20003800200 */
[----:B-----5:R-:W-:-:S04]  /*aac0*/  HMUL2 R70, R70.H0_H0, R37 ;  /* 0x0000002546467232 */ /* 0x020fc80000000800 */
[C-C-:B--2---:R-:W-:Y:S02]  /*aad0*/  HFMA2 R72, R71.reuse.H0_H0, R72.H0_H0, -R70.reuse.H0_H0 ;  /* 0x2000004847487231 */ /* 0x144fe40000140846 */
[----:B------:R-:W-:-:S03]  /*aae0*/  HFMA2 R38, R71.H0_H0, R38.H0_H0, R70.H1_H1 ;  /* 0x2000002647267231 */ /* 0x000fc60000060846 */
[----:B------:R-:W-:Y:S02]  /*aaf0*/  PRMT R39, R72, 0x7610, R39 ;  /* 0x0000761048277816 */ /* 0x000fe40000000027 */
        /* <DEDUP_REMOVED lines=18> */
.L_x_122:
        /* <DEDUP_REMOVED lines=45> */
.L_x_121:
[----:B------:R-:W-:Y:S01]  /*aef0*/  FMUL R72, RZ, R69 ;  /* 0x00000045ff487220 */ /* 0x000fe20000400000 */
[----:B------:R-:W-:-:S07]  /*af00*/  IMAD.MOV.U32 R73, RZ, RZ, RZ ;  /* 0x000000ffff497224 */ /* 0x000fce00078e00ff */
.L_x_120:
[----:B------:R-:W-:Y:S05]  /*af10*/  BSYNC.RECONVERGENT B0 ;  /* 0x0000000000007941 */ /* 0x000fea0003800200 */
.L_x_119:
[----:B------:R-:W-:Y:S01]  /*af20*/  FMUL R37, R72, R72 ;  /* 0x0000004848257220 */ /* 0x000fe20000400000 */
[----:B------:R-:W-:Y:S01]  /*af30*/  LOP3.LUT R38, R73, 0x1, RZ, 0xc0, !PT ;  /* 0x0000000149267812 */ /* 0x000fe200078ec0ff */
[----:B------:R-:W-:Y:S02]  /*af40*/  BSSY.RECONVERGENT B0, `(.L_x_123) ;  /* 0x000004a000007945 */ /* 0x000fe40003800200 */
        /* <DEDUP_REMOVED lines=11> */
[----:B------:R-:W-:Y:S02]  /*b000*/  VIADD R36, R73, 0x1 ;  /* 0x0000000149247836 */ /* 0x000fe40000000000 */
[----:B------:R-:W-:-:S03]  /*b010*/  IMAD.MOV.U32 R73, RZ, RZ, R71 ;  /* 0x000000ffff497224 */ /* 0x000fc600078e0047 */
        /* <DEDUP_REMOVED lines=13> */
.L_x_126:
        /* <DEDUP_REMOVED lines=45> */
.L_x_125:
[----:B------:R-:W-:Y:S01]  /*b3c0*/  FMUL R74, RZ, R69 ;  /* 0x00000045ff4a7220 */ /* 0x000fe20000400000 */
[----:B------:R-:W-:-:S07]  /*b3d0*/  IMAD.MOV.U32 R73, RZ, RZ, RZ ;  /* 0x000000ffff497224 */ /* 0x000fce00078e00ff */
.L_x_124:
[----:B------:R-:W-:Y:S05]  /*b3e0*/  BSYNC.RECONVERGENT B0 ;  /* 0x0000000000007941 */ /* 0x000fea0003800200 */
.L_x_123:
[----:B------:R-:W-:Y:S01]  /*b3f0*/  FMUL R37, R74, R74 ;  /* 0x0000004a4a257220 */ /* 0x000fe20000400000 */
[----:B------:R-:W-:Y:S01]  /*b400*/  LOP3.LUT R38, R73, 0x1, RZ, 0xc0, !PT ;  /* 0x0000000149267812 */ /* 0x000fe200078ec0ff */
[----:B------:R-:W-:Y:S02]  /*b410*/  IMAD.MOV.U32 R76, RZ, RZ, 0x3d2aaabb ;  /* 0x3d2aaabbff4c7424 */ /* 0x000fe400078e00ff */
[----:B------:R-:W-:Y:S01]  /*b420*/  FFMA R36, R37, R15, -0.0013887860113754868507 ;  /* 0xbab607ed25247423 */ /* 0x000fe2000000000f */
[----:B------:R-:W-:Y:S01]  /*b430*/  ISETP.NE.U32.AND P6, PT, R38, 0x1, PT ;  /* 0x000000012600780c */ /* 0x000fe20003fc5070 */
[----:B------:R-:W-:-:S03]  /*b440*/  IMAD.MOV.U32 R39, RZ, RZ, 0x3effffff ;  /* 0x3effffffff277424 */ /* 0x000fc600078e00ff */
[----:B------:R-:W-:Y:S02]  /*b450*/  FSEL R38, R36, -0.00019574658654164522886, !P6 ;  /* 0xb94d415324267808 */ /* 0x000fe40007000000 */
[----:B------:R-:W-:Y:S02]  /*b460*/  FSEL R76, R76, 0.0083327032625675201416, !P6 ;  /* 0x3c0885e44c4c7808 */ /* 0x000fe40007000000 */
[----:B------:R-:W-:Y:S02]  /*b470*/  FSEL R39, -R39, -0.16666662693023681641, !P6 ;  /* 0xbe2aaaa827277808 */ /* 0x000fe40007000100 */
[----:B------:R-:W-:Y:S01]  /*b480*/  FSEL R36, R74, 1, P6 ;  /* 0x3f8000004a247808 */ /* 0x000fe20003000000 */
[----:B------:R-:W-:Y:S01]  /*b490*/  FFMA R38, R37, R38, R76 ;  /* 0x0000002625267223 */ /* 0x000fe2000000004c */
[----:B------:R-:W-:-:S03]  /*b4a0*/  LOP3.LUT P6, RZ, R73, 0x2, RZ, 0xc0, !PT ;  /* 0x0000000249ff7812 */ /* 0x000fc600078cc0ff */
[C---:B------:R-:W-:Y:S01]  /*b4b0*/  FFMA R38, R37.reuse, R38, R39 ;  /* 0x0000002625267223 */ /* 0x040fe20000000027 */
[----:B------:R-:W-:-:S04]  /*b4c0*/  FFMA R37, R37, R36, RZ ;  /* 0x0000002425257223 */ /* 0x000fc800000000ff */
[----:B------:R-:W-:Y:S02]  /*b4d0*/  FFMA R36, R37, R38, R36 ;  /* 0x0000002625247223 */ /* 0x000fe40000000024 */
[----:B------:R-:W2:Y:S03]  /*b4e0*/  LDG.E.U16 R38, desc[UR6][R32.64+0x1e0] ;  /* 0x0001e00620267981 */ /* 0x000ea6000c1e1500 */
[----:B------:R-:W-:Y:S01]  /*b4f0*/  @P6 FADD R36, RZ, -R36 ;  /* 0x80000024ff246221 */ /* 0x000fe20000000000 */
[----:B------:R-:W5:Y:S01]  /*b500*/  LDG.E.U16 R37, desc[UR6][R34.64+0x1e0] ;  /* 0x0001e00622257981 */ /* 0x000f62000c1e1500 */
[----:B------:R-:W-:-:S04]  /*b510*/  ISETP.NE.AND P6, PT, R14, RZ, PT ;  /* 0x000000ff0e00720c */ /* 0x000fc80003fc5270 */
[----:B------:R-:W0:Y:S02]  /*b520*/  F2F.F16.F32 R36, -R36 ;  /* 0x8000002400247304 */ /* 0x000e240000200800 */
[----:B0-----:R-:W-:Y:S01]  /*b530*/  PRMT R39, R36, 0x5410, R72 ;  /* 0x0000541024277816 */ /* 0x001fe20000000048 */
[----:B------:R-:W-:Y:S01]  /*b540*/  BSSY.RECONVERGENT B0, `(.L_x_127) ;  /* 0x0000042000007945 */ /* 0x000fe20003800200 */
[----:B------:R-:W-:-:S03]  /*b550*/  IMAD.MOV.U32 R73, RZ, RZ, R13 ;  /* 0x000000ffff497224 */ /* 0x000fc600078e000d */
[----:B--2---:R-:W-:-:S04]  /*b560*/  HMUL2 R38, R38.H0_H0, R39 ;  /* 0x0000002726267232 */ /* 0x004fc80000000800 */
[C-C-:B-----5:R-:W-:Y:S02]  /*b570*/  HFMA2 R72, R37.reuse.H0_H0, R72.H0_H0, -R38.reuse.H0_H0 ;  /* 0x2000004825487231 */ /* 0x160fe40000140826 */
[----:B------:R-:W-:-:S03]  /*b580*/  HFMA2 R37, R37.H0_H0, R36.H0_H0, R38.H1_H1 ;  /* 0x2000002425257231 */ /* 0x000fc60000060826 */
[----:B------:R-:W-:Y:S02]  /*b590*/  PRMT R38, R72, 0x7610, R38 ;  /* 0x0000761048267816 */ /* 0x000fe40000000026 */
[----:B------:R0:W-:Y:S04]  /*b5a0*/  STS.U16 [R19+0x21e0], R37 ;  /* 0x0021e02513007388 */ /* 0x0001e80000000400 */
        /* <DEDUP_REMOVED lines=12> */
.L_x_130:
[----:B-1----:R-:W-:Y:S02]  /*b670*/  IMAD.U32 R36, RZ, RZ, UR8 ;  /* 0x00000008ff247e24 */ /* 0x002fe4000f8e00ff */
[----:B0-----:R-:W-:-:S05]  /*b680*/  IMAD.U32 R37, RZ, RZ, UR9 ;  /* 0x00000009ff257e24 */ /* 0x001fca000f8e00ff */
        /* <DEDUP_REMOVED lines=43> */
.L_x_129:
[----:B------:R-:W-:Y:S01]  /*b940*/  FMUL R73, RZ, R12 ;  /* 0x0000000cff497220 */ /* 0x000fe20000400000 */
[----:B------:R-:W-:-:S07]  /*b950*/  IMAD.MOV.U32 R72, RZ, RZ, RZ ;  /* 0x000000ffff487224 */ /* 0x000fce00078e00ff */
.L_x_128:
[----:B------:R-:W-:Y:S05]  /*b960*/  BSYNC.RECONVERGENT B0 ;  /* 0x0000000000007941 */ /* 0x000fea0003800200 */
.L_x_127:
[----:B0-----:R-:W-:Y:S01]  /*b970*/  FMUL R37, R73, R73 ;  /* 0x0000004949257220 */ /* 0x001fe20000400000 */
        /* <DEDUP_REMOVED lines=9> */
[----:B------:R-:W-:Y:S02]  /*ba10*/  IMAD.MOV.U32 R73, RZ, RZ, R0 ;  /* 0x000000ffff497224 */ /* 0x000fe400078e0000 */
[----:B------:R-:W-:-:S02]  /*ba20*/  IMAD.MOV.U32 R74, RZ, RZ, R13 ;  /* 0x000000ffff4a7224 */ /* 0x000fc400078e000d */
[C---:B------:R-:W-:Y:S01]  /*ba30*/  FFMA R38, R37.reuse, R38, R39 ;  /* 0x0000002625267223 */ /* 0x040fe20000000027 */
[----:B------:R-:W-:-:S04]  /*ba40*/  FFMA R37, R37, R36, RZ ;  /* 0x0000002425257223 */ /* 0x000fc800000000ff */
[----:B------:R-:W-:Y:S01]  /*ba50*/  FFMA R36, R37, R38, R36 ;  /* 0x0000002625247223 */ /* 0x000fe20000000024 */
[----:B------:R-:W-:-:S05]  /*ba60*/  VIADD R37, R72, 0x1 ;  /* 0x0000000148257836 */ /* 0x000fca0000000000 */
[----:B------:R-:W-:-:S13]  /*ba70*/  LOP3.LUT P6, RZ, R37, 0x2, RZ, 0xc0, !PT ;  /* 0x0000000225ff7812 */ /* 0x000fda00078cc0ff */
[----:B------:R-:W-:Y:S01]  /*ba80*/  @P6 FADD R36, RZ, -R36 ;  /* 0x80000024ff246221 */ /* 0x000fe20000000000 */
[----:B------:R-:W-:-:S04]  /*ba90*/  ISETP.NE.AND P6, PT, R14, RZ, PT ;  /* 0x000000ff0e00720c */ /* 0x000fc80003fc5270 */
[----:B------:R-:W-:-:S09]  /*baa0*/  F2FP.F16.F32.PACK_AB R72, RZ, R36 ;  /* 0x00000024ff48723e */ /* 0x000fd200000000ff */
[----:B------:R-:W-:Y:S05]  /*bab0*/  @!P6 BRA `(.L_x_132) ;  /* 0x0000000000e0e947 */ /* 0x000fea0003800000 */
        /* <DEDUP_REMOVED lines=9> */
.L_x_134:
        /* <DEDUP_REMOVED lines=45> */
.L_x_133:
[----:B------:R-:W-:Y:S01]  /*be20*/  FMUL R74, RZ, R12 ;  /* 0x0000000cff4a7220 */ /* 0x000fe20000400000 */
[----:B------:R-:W-:-:S07]  /*be30*/  IMAD.MOV.U32 R73, RZ, RZ, RZ ;  /* 0x000000ffff497224 */ /* 0x000fce00078e00ff */
.L_x_132:
[----:B------:R-:W-:Y:S05]  /*be40*/  BSYNC.RECONVERGENT B0 ;  /* 0x0000000000007941 */ /* 0x000fea0003800200 */
.L_x_131:
        /* <DEDUP_REMOVED lines=17> */
[----:B------:R-:W5:Y:S05]  /*bf60*/  LDG.E.U16 R37, desc[UR6][R34.64+0x200] ;  /* 0x0002000622257981 */ /* 0x000f6a000c1e1500 */
[----:B------:R-:W0:Y:S02]  /*bf70*/  F2F.F16.F32 R36, -R36 ;  /* 0x8000002400247304 */ /* 0x000e240000200800 */
[----:B0-----:R-:W-:-:S02]  /*bf80*/  PRMT R39, R36, 0x5410, R72 ;  /* 0x0000541024277816 */ /* 0x001fc40000000048 */
[----:B------:R-:W-:Y:S01]  /*bf90*/  FSETP.GE.AND P6, PT, |R18|, 105615, PT ;  /* 0x47ce47801200780b */ /* 0x000fe20003fc6200 */
[----:B------:R-:W-:Y:S01]  /*bfa0*/  BSSY.RECONVERGENT B0, `(.L_x_135) ;  /* 0x0000042000007945 */ /* 0x000fe20003800200 */
[----:B------:R-:W-:Y:S02]  /*bfb0*/  IMAD.MOV.U32 R73, RZ, RZ, R20 ;  /* 0x000000ffff497224 */ /* 0x000fe400078e0014 */
        /* <DEDUP_REMOVED lines=17> */
.L_x_138:
        /* <DEDUP_REMOVED lines=45> */
.L_x_137:
[----:B------:R-:W-:Y:S01]  /*c3a0*/  FMUL R73, RZ, R18 ;  /* 0x00000012ff497220 */ /* 0x000fe20000400000 */
[----:B------:R-:W-:-:S07]  /*c3b0*/  IMAD.MOV.U32 R72, RZ, RZ, RZ ;  /* 0x000000ffff487224 */ /* 0x000fce00078e00ff */
.L_x_136:
[----:B------:R-:W-:Y:S05]  /*c3c0*/  BSYNC.RECONVERGENT B0 ;  /* 0x0000000000007941 */ /* 0x000fea0003800200 */
.L_x_135:
        /* <DEDUP_REMOVED lines=18> */
[----:B------:R-:W-:-:S04]  /*c4f0*/  FSETP.GE.AND P6, PT, |R18|, 105615, PT ;  /* 0x47ce47801200780b */ /* 0x000fc80003fc6200 */
        /* <DEDUP_REMOVED lines=11> */
.L_x_142:
        /* <DEDUP_REMOVED lines=45> */
.L_x_141:
[----:B------:R-:W-:Y:S01]  /*c880*/  FMUL R74, RZ, R18 ;  /* 0x00000012ff4a7220 */ /* 0x000fe20000400000 */
[----:B------:R-:W-:-:S07]  /*c890*/  IMAD.MOV.U32 R73, RZ, RZ, RZ ;  /* 0x000000ffff497224 */ /* 0x000fce00078e00ff */
.L_x_140:
[----:B------:R-:W-:Y:S05]  /*c8a0*/  BSYNC.RECONVERGENT B0 ;  /* 0x0000000000007941 */ /* 0x000fea0003800200 */
.L_x_139:
        /* <DEDUP_REMOVED lines=40> */
.L_x_146:
        /* <DEDUP_REMOVED lines=45> */
.L_x_145:
[----:B------:R-:W-:Y:S01]  /*ce00*/  FMUL R73, RZ, R21 ;  /* 0x00000015ff497220 */ /* 0x000fe20000400000 */
[----:B------:R-:W-:-:S07]  /*ce10*/  IMAD.MOV.U32 R72, RZ, RZ, RZ ;  /* 0x000000ffff487224 */ /* 0x000fce00078e00ff */
.L_x_144:
[----:B------:R-:W-:Y:S05]  /*ce20*/  BSYNC.RECONVERGENT B0 ;  /* 0x0000000000007941 */ /* 0x000fea0003800200 */
.L_x_143:
        /* <DEDUP_REMOVED lines=30> */
.L_x_150:
        /* <DEDUP_REMOVED lines=45> */
.L_x_149:
[----:B------:R-:W-:Y:S01]  /*d2e0*/  FMUL R74, RZ, R21 ;  /* 0x00000015ff4a7220 */ /* 0x000fe20000400000 */
[----:B------:R-:W-:-:S07]  /*d2f0*/  IMAD.MOV.U32 R73, RZ, RZ, RZ ;  /* 0x000000ffff497224 */ /* 0x000fce00078e00ff */
.L_x_148:
[----:B------:R-:W-:Y:S05]  /*d300*/  BSYNC.RECONVERGENT B0 ;  /* 0x0000000000007941 */ /* 0x000fea0003800200 */
.L_x_147:
        /* <DEDUP_REMOVED lines=40> */
.L_x_154:
        /* <DEDUP_REMOVED lines=45> */
.L_x_153:
[----:B------:R-:W-:Y:S01]  /*d860*/  FMUL R73, RZ, R23 ;  /* 0x00000017ff497220 */ /* 0x000fe20000400000 */
[----:B------:R-:W-:-:S07]  /*d870*/  IMAD.MOV.U32 R72, RZ, RZ, RZ ;  /* 0x000000ffff487224 */ /* 0x000fce00078e00ff */
.L_x_152:
[----:B------:R-:W-:Y:S05]  /*d880*/  BSYNC.RECONVERGENT B0 ;  /* 0x0000000000007941 */ /* 0x000fea0003800200 */
.L_x_151:
        /* <DEDUP_REMOVED lines=30> */
.L_x_158:
        /* <DEDUP_REMOVED lines=45> */
.L_x_157:
[----:B------:R-:W-:Y:S01]  /*dd40*/  FMUL R74, RZ, R23 ;  /* 0x00000017ff4a7220 */ /* 0x000fe20000400000 */
[----:B------:R-:W-:-:S07]  /*dd50*/  IMAD.MOV.U32 R73, RZ, RZ, RZ ;  /* 0x000000ffff497224 */ /* 0x000fce00078e00ff */
.L_x_156:
[----:B------:R-:W-:Y:S05]  /*dd60*/  BSYNC.RECONVERGENT B0 ;  /* 0x0000000000007941 */ /* 0x000fea0003800200 */
.L_x_155:
        /* <DEDUP_REMOVED lines=40> */
.L_x_162:
        /* <DEDUP_REMOVED lines=45> */
.L_x_161:
[----:B------:R-:W-:Y:S01]  /*e2c0*/  FMUL R73, RZ, R25 ;  /* 0x00000019ff497220 */ /* 0x000fe20000400000 */
[----:B------:R-:W-:-:S07]  /*e2d0*/  IMAD.MOV.U32 R72, RZ, RZ, RZ ;  /* 0x000000ffff487224 */ /* 0x000fce00078e00ff */
.L_x_160:
[----:B------:R-:W-:Y:S05]  /*e2e0*/  BSYNC.RECONVERGENT B0 ;  /* 0x0000000000007941 */ /* 0x000fea0003800200 */
.L_x_159:
        /* <DEDUP_REMOVED lines=30> */
.L_x_166:
        /* <DEDUP_REMOVED lines=45> */
.L_x_165:
[----:B------:R-:W-:Y:S01]  /*e7a0*/  FMUL R74, RZ, R25 ;  /* 0x00000019ff4a7220 */ /* 0x000fe20000400000 */
[----:B------:R-:W-:-:S07]  /*e7b0*/  IMAD.MOV.U32 R73, RZ, RZ, RZ ;  /* 0x000000ffff497224 */ /* 0x000fce00078e00ff */
.L_x_164:
[----:B------:R-:W-:Y:S05]  /*e7c0*/  BSYNC.RECONVERGENT B0 ;  /* 0x0000000000007941 */ /* 0x000fea0003800200 */
.L_x_163:
        /* <DEDUP_REMOVED lines=40> */
.L_x_170:
        /* <DEDUP_REMOVED lines=45> */
.L_x_169:
[----:B------:R-:W-:Y:S01]  /*ed20*/  FMUL R73, RZ, R27 ;  /* 0x0000001bff497220 */ /* 0x000fe20000400000 */
[----:B------:R-:W-:-:S07]  /*ed30*/  IMAD.MOV.U32 R72, RZ, RZ, RZ ;  /* 0x000000ffff487224 */ /* 0x000fce00078e00ff */
.L_x_168:
[----:B------:R-:W-:Y:S05]  /*ed40*/  BSYNC.RECONVERGENT B0 ;  /* 0x0000000000007941 */ /* 0x000fea0003800200 */
.L_x_167:
        /* <DEDUP_REMOVED lines=30> */
.L_x_174:
        /* <DEDUP_REMOVED lines=45> */
.L_x_173:
[----:B------:R-:W-:Y:S01]  /*f200*/  FMUL R74, RZ, R27 ;  /* 0x0000001bff4a7220 */ /* 0x000fe20000400000 */
[----:B------:R-:W-:-:S07]  /*f210*/  IMAD.MOV.U32 R73, RZ, RZ, RZ ;  /* 0x000000ffff497224 */ /* 0x000fce00078e00ff */
.L_x_172:
[----:B------:R-:W-:Y:S05]  /*f220*/  BSYNC.RECONVERGENT B0 ;  /* 0x0000000000007941 */ /* 0x000fea0003800200 */
.L_x_171:
        /* <DEDUP_REMOVED lines=40> */
.L_x_178:
        /* <DEDUP_REMOVED lines=45> */
.L_x_177:
[----:B------:R-:W-:Y:S01]  /*f780*/  FMUL R73, RZ, R29 ;  /* 0x0000001dff497220 */ /* 0x000fe20000400000 */
[----:B------:R-:W-:-:S07]  /*f790*/  IMAD.MOV.U32 R72, RZ, RZ, RZ ;  /* 0x000000ffff487224 */ /* 0x000fce00078e00ff */
.L_x_176:
[----:B------:R-:W-:Y:S05]  /*f7a0*/  BSYNC.RECONVERGENT B0 ;  /* 0x0000000000007941 */ /* 0x000fea0003800200 */
.L_x_175:
        /* <DEDUP_REMOVED lines=30> */
.L_x_182:
        /* <DEDUP_REMOVED lines=45> */
.L_x_181:
[----:B------:R-:W-:Y:S01]  /*fc60*/  FMUL R74, RZ, R29 ;  /* 0x0000001dff4a7220 */ /* 0x000fe20000400000 */
[----:B------:R-:W-:-:S07]  /*fc70*/  IMAD.MOV.U32 R73, RZ, RZ, RZ ;  /* 0x000000ffff497224 */ /* 0x000fce00078e00ff */
.L_x_180:
[----:B------:R-:W-:Y:S05]  /*fc80*/  BSYNC.RECONVERGENT B0 ;  /* 0x0000000000007941 */ /* 0x000fea0003800200 */
.L_x_179:
        /* <DEDUP_REMOVED lines=40> */
.L_x_186:
        /* <DEDUP_REMOVED lines=45> */
.L_x_185:
[----:B------:R-:W-:Y:S01]  /*101e0*/  FMUL R73, RZ, R31 ;  /* 0x0000001fff497220 */ /* 0x000fe20000400000 */
[----:B------:R-:W-:-:S07]  /*101f0*/  IMAD.MOV.U32 R72, RZ, RZ, RZ ;  /* 0x000000ffff487224 */ /* 0x000fce00078e00ff */
.L_x_184:
[----:B------:R-:W-:Y:S05]  /*10200*/  BSYNC.RECONVERGENT B0 ;  /* 0x0000000000007941 */ /* 0x000fea0003800200 */
.L_x_183:
        /* <DEDUP_REMOVED lines=30> */
.L_x_190:
        /* <DEDUP_REMOVED lines=45> */
.L_x_189:
[----:B------:R-:W-:Y:S01]  /*106c0*/  FMUL R74, RZ, R31 ;  /* 0x0000001fff4a7220 */ /* 0x000fe20000400000 */
[----:B------:R-:W-:-:S07]  /*106d0*/  IMAD.MOV.U32 R73, RZ, RZ, RZ ;  /* 0x000000ffff497224 */ /* 0x000fce00078e00ff */
.L_x_188:
[----:B------:R-:W-:Y:S05]  /*106e0*/  BSYNC.RECONVERGENT B0 ;  /* 0x0000000000007941 */ /* 0x000fea0003800200 */
.L_x_187:
        /* <DEDUP_REMOVED lines=40> */
.L_x_194:
        /* <DEDUP_REMOVED lines=45> */
.L_x_193:
[----:B------:R-:W-:Y:S01]  /*10c40*/  FMUL R73, RZ, R41 ;  /* 0x00000029ff497220 */ /* 0x000fe20000400000 */
[----:B------:R-:W-:-:S07]  /*10c50*/  IMAD.MOV.U32 R72, RZ, RZ, RZ ;  /* 0x000000ffff487224 */ /* 0x000fce00078e00ff */
.L_x_192:
[----:B------:R-:W-:Y:S05]  /*10c60*/  BSYNC.RECONVERGENT B0 ;  /* 0x0000000000007941 */ /* 0x000fea0003800200 */
.L_x_191:
        /* <DEDUP_REMOVED lines=30> */
.L_x_198:
        /* <DEDUP_REMOVED lines=45> */
.L_x_197:
[----:B------:R-:W-:Y:S01]  /*11120*/  FMUL R74, RZ, R41 ;  /* 0x00000029ff4a7220 */ /* 0x000fe20000400000 */
[----:B------:R-:W-:-:S07]  /*11130*/  IMAD.MOV.U32 R73, RZ, RZ, RZ ;  /* 0x000000ffff497224 */ /* 0x000fce00078e00ff */
.L_x_196:
[----:B------:R-:W-:Y:S05]  /*11140*/  BSYNC.RECONVERGENT B0 ;  /* 0x0000000000007941 */ /* 0x000fea0003800200 */
.L_x_195:
        /* <DEDUP_REMOVED lines=40> */
.L_x_202:
        /* <DEDUP_REMOVED lines=45> */
.L_x_201:
[----:B------:R-:W-:Y:S01]  /*116a0*/  FMUL R73, RZ, R43 ;  /* 0x0000002bff497220 */ /* 0x000fe20000400000 */
[----:B------:R-:W-:-:S07]  /*116b0*/  IMAD.MOV.U32 R72, RZ, RZ, RZ ;  /* 0x000000ffff487224 */ /* 0x000fce00078e00ff */
.L_x_200:
[----:B------:R-:W-:Y:S05]  /*116c0*/  BSYNC.RECONVERGENT B0 ;  /* 0x0000000000007941 */ /* 0x000fea0003800200 */
.L_x_199:
        /* <DEDUP_REMOVED lines=30> */
.L_x_206:
        /* <DEDUP_REMOVED lines=45> */
.L_x_205:
[----:B------:R-:W-:Y:S01]  /*11b80*/  FMUL R74, RZ, R43 ;  /* 0x0000002bff4a7220 */ /* 0x000fe20000400000 */
[----:B------:R-:W-:-:S07]  /*11b90*/  IMAD.MOV.U32 R73, RZ, RZ, RZ ;  /* 0x000000ffff497224 */ /* 0x000fce00078e00ff */
.L_x_204:
[----:B------:R-:W-:Y:S05]  /*11ba0*/  BSYNC.RECONVERGENT B0 ;  /* 0x0000000000007941 */ /* 0x000fea0003800200 */
.L_x_203:
        /* <DEDUP_REMOVED lines=39> */
.L_x_210:
        /* <DEDUP_REMOVED lines=45> */
.L_x_209:
[----:B------:R-:W-:Y:S01]  /*120f0*/  FMUL R73, RZ, R46 ;  /* 0x0000002eff497220 */ /* 0x000fe20000400000 */
[----:B------:R-:W-:-:S07]  /*12100*/  IMAD.MOV.U32 R72, RZ, RZ, RZ ;  /* 0x000000ffff487224 */ /* 0x000fce00078e00ff */
.L_x_208:
[----:B------:R-:W-:Y:S05]  /*12110*/  BSYNC.RECONVERGENT B0 ;  /* 0x0000000000007941 */ /* 0x000fea0003800200 */
.L_x_207:
        /* <DEDUP_REMOVED lines=29> */
.L_x_214:
        /* <DEDUP_REMOVED lines=45> */
.L_x_213:
[----:B------:R-:W-:Y:S01]  /*125c0*/  FMUL R74, RZ, R46 ;  /* 0x0000002eff4a7220 */ /* 0x000fe20000400000 */
[----:B------:R-:W-:-:S07]  /*125d0*/  IMAD.MOV.U32 R73, RZ, RZ, RZ ;  /* 0x000000ffff497224 */ /* 0x000fce00078e00ff */
.L_x_212:
[----:B------:R-:W-:Y:S05]  /*125e0*/  BSYNC.RECONVERGENT B0 ;  /* 0x0000000000007941 */ /* 0x000fea0003800200 */
.L_x_211:
        /* <DEDUP_REMOVED lines=39> */
.L_x_218:
        /* <DEDUP_REMOVED lines=45> */
.L_x_217:
[----:B------:R-:W-:Y:S01]  /*12b30*/  FMUL R73, RZ, R49 ;  /* 0x00000031ff497220 */ /* 0x000fe20000400000 */
[----:B------:R-:W-:-:S07]  /*12b40*/  IMAD.MOV.U32 R72, RZ, RZ, RZ ;  /* 0x000000ffff487224 */ /* 0x000fce00078e00ff */
.L_x_216:
[----:B------:R-:W-:Y:S05]  /*12b50*/  BSYNC.RECONVERGENT B0 ;  /* 0x0000000000007941 */ /* 0x000fea0003800200 */
.L_x_215:
        /* <DEDUP_REMOVED lines=29> */
.L_x_222:
        /* <DEDUP_REMOVED lines=45> */
.L_x_221:
[----:B------:R-:W-:Y:S01]  /*13000*/  FMUL R74, RZ, R49 ;  /* 0x00000031ff4a7220 */ /* 0x000fe20000400000 */
[----:B------:R-:W-:-:S07]  /*13010*/  IMAD.MOV.U32 R73, RZ, RZ, RZ ;  /* 0x000000ffff497224 */ /* 0x000fce00078e00ff */
.L_x_220:
[----:B------:R-:W-:Y:S05]  /*13020*/  BSYNC.RECONVERGENT B0 ;  /* 0x0000000000007941 */ /* 0x000fea0003800200 */
.L_x_219:
        /* <DEDUP_REMOVED lines=39> */
.L_x_226:
        /* <DEDUP_REMOVED lines=45> */
.L_x_225:
[----:B------:R-:W-:Y:S01]  /*13570*/  FMUL R73, RZ, R60 ;  /* 0x0000003cff497220 */ /* 0x000fe20000400000 */
[----:B------:R-:W-:-:S07]  /*13580*/  IMAD.MOV.U32 R72, RZ, RZ, RZ ;  /* 0x000000ffff487224 */ /* 0x000fce00078e00ff */
.L_x_224:
[----:B------:R-:W-:Y:S05]  /*13590*/  BSYNC.RECONVERGENT B0 ;  /* 0x0000000000007941 */ /* 0x000fea0003800200 */
.L_x_223:
        /* <DEDUP_REMOVED lines=29> */
.L_x_230:
        /* <DEDUP_REMOVED lines=45> */
.L_x_229:
[----:B------:R-:W-:Y:S01]  /*13a40*/  FMUL R74, RZ, R60 ;  /* 0x0000003cff4a7220 */ /* 0x000fe20000400000 */
[----:B------:R-:W-:-:S07]  /*13a50*/  IMAD.MOV.U32 R73, RZ, RZ, RZ ;  /* 0x000000ffff497224 */ /* 0x000fce00078e00ff */
.L_x_228:
[----:B------:R-:W-:Y:S05]  /*13a60*/  BSYNC.RECONVERGENT B0 ;  /* 0x0000000000007941 */ /* 0x000fea0003800200 */
.L_x_227:
        /* <DEDUP_REMOVED lines=39> */
.L_x_234:
        /* <DEDUP_REMOVED lines=45> */
.L_x_233:
[----:B------:R-:W-:Y:S01]  /*13fb0*/  FMUL R73, RZ, R63 ;  /* 0x0000003fff497220 */ /* 0x000fe20000400000 */
[----:B------:R-:W-:-:S07]  /*13fc0*/  IMAD.MOV.U32 R72, RZ, RZ, RZ ;  /* 0x000000ffff487224 */ /* 0x000fce00078e00ff */
.L_x_232:
[----:B------:R-:W-:Y:S05]  /*13fd0*/  BSYNC.RECONVERGENT B0 ;  /* 0x0000000000007941 */ /* 0x000fea0003800200 */
.L_x_231:
        /* <DEDUP_REMOVED lines=29> */
.L_x_238:
        /* <DEDUP_REMOVED lines=45> */
.L_x_237:
[----:B------:R-:W-:Y:S01]  /*14480*/  FMUL R74, RZ, R63 ;  /* 0x0000003fff4a7220 */ /* 0x000fe20000400000 */
[----:B------:R-:W-:-:S07]  /*14490*/  IMAD.MOV.U32 R73, RZ, RZ, RZ ;  /* 0x000000ffff497224 */ /* 0x000fce00078e00ff */
.L_x_236:
[----:B------:R-:W-:Y:S05]  /*144a0*/  BSYNC.RECONVERGENT B0 ;  /* 0x0000000000007941 */ /* 0x000fea0003800200 */
.L_x_235:
        /* <DEDUP_REMOVED lines=39> */
.L_x_242:
        /* <DEDUP_REMOVED lines=45> */
.L_x_241:
[----:B------:R-:W-:Y:S01]  /*149f0*/  FMUL R73, RZ, R66 ;  /* 0x00000042ff497220 */ /* 0x000fe20000400000 */
[----:B------:R-:W-:-:S07]  /*14a00*/  IMAD.MOV.U32 R72, RZ, RZ, RZ ;  /* 0x000000ffff487224 */ /* 0x000fce00078e00ff */
.L_x_240:
[----:B------:R-:W-:Y:S05]  /*14a10*/  BSYNC.RECONVERGENT B0 ;  /* 0x0000000000007941 */ /* 0x000fea0003800200 */
.L_x_239:
        /* <DEDUP_REMOVED lines=29> */
.L_x_246:
        /* <DEDUP_REMOVED lines=45> */
.L_x_245:
[----:B------:R-:W-:Y:S01]  /*14ec0*/  FMUL R74, RZ, R66 ;  /* 0x00000042ff4a7220 */ /* 0x000fe20000400000 */
[----:B------:R-:W-:-:S07]  /*14ed0*/  IMAD.MOV.U32 R73, RZ, RZ, RZ ;  /* 0x000000ffff497224 */ /* 0x000fce00078e00ff */
.L_x_244:
[----:B------:R-:W-:Y:S05]  /*14ee0*/  BSYNC.RECONVERGENT B0 ;  /* 0x0000000000007941 */ /* 0x000fea0003800200 */
.L_x_243:
        /* <DEDUP_REMOVED lines=39> */
.L_x_250:
        /* <DEDUP_REMOVED lines=45> */
.L_x_249:
[----:B------:R-:W-:Y:S01]  /*15430*/  FMUL R73, RZ, R69 ;  /* 0x00000045ff497220 */ /* 0x000fe20000400000 */
[----:B------:R-:W-:-:S07]  /*15440*/  IMAD.MOV.U32 R72, RZ, RZ, RZ ;  /* 0x000000ffff487224 */ /* 0x000fce00078e00ff */
.L_x_248:
[----:B------:R-:W-:Y:S05]  /*15450*/  BSYNC.RECONVERGENT B0 ;  /* 0x0000000000007941 */ /* 0x000fea0003800200 */
.L_x_247:
        /* <DEDUP_REMOVED lines=29> */
.L_x_254:
        /* <DEDUP_REMOVED lines=45> */
.L_x_253:
[----:B------:R-:W-:Y:S01]  /*15900*/  FMUL R74, RZ, R69 ;  /* 0x00000045ff4a7220 */ /* 0x000fe20000400000 */
[----:B------:R-:W-:-:S07]  /*15910*/  IMAD.MOV.U32 R73, RZ, RZ, RZ ;  /* 0x000000ffff497224 */ /* 0x000fce00078e00ff */
.L_x_252:
[----:B------:R-:W-:Y:S05]  /*15920*/  BSYNC.RECONVERGENT B0 ;  /* 0x0000000000007941 */ /* 0x000fea0003800200 */
.L_x_251:
        /* <DEDUP_REMOVED lines=40> */
.L_x_258:
        /* <DEDUP_REMOVED lines=45> */
.L_x_257:
[----:B------:R-:W-:Y:S01]  /*15e80*/  FMUL R73, RZ, R12 ;  /* 0x0000000cff497220 */ /* 0x000fe20000400000 */
[----:B------:R-:W-:-:S07]  /*15e90*/  IMAD.MOV.U32 R72, RZ, RZ, RZ ;  /* 0x000000ffff487224 */ /* 0x000fce00078e00ff */
.L_x_256:
[----:B------:R-:W-:Y:S05]  /*15ea0*/  BSYNC.RECONVERGENT B0 ;  /* 0x0000000000007941 */ /* 0x000fea0003800200 */
.L_x_255:
        /* <DEDUP_REMOVED lines=30> */
.L_x_262:
        /* <DEDUP_REMOVED lines=45> */
.L_x_261:
[----:B------:R-:W-:Y:S01]  /*16360*/  FMUL R74, RZ, R12 ;  /* 0x0000000cff4a7220 */ /* 0x000fe20000400000 */
[----:B------:R-:W-:-:S07]  /*16370*/  IMAD.MOV.U32 R73, RZ, RZ, RZ ;  /* 0x000000ffff497224 */ /* 0x000fce00078e00ff */
.L_x_260:
[----:B------:R-:W-:Y:S05]  /*16380*/  BSYNC.RECONVERGENT B0 ;  /* 0x0000000000007941 */ /* 0x000fea0003800200 */
.L_x_259:
        /* <DEDUP_REMOVED lines=40> */
.L_x_266:
        /* <DEDUP_REMOVED lines=45> */
.L_x_265:
[----:B------:R-:W-:Y:S01]  /*168e0*/  FMUL R73, RZ, R18 ;  /* 0x00000012ff497220 */ /* 0x000fe20000400000 */
[----:B------:R-:W-:-:S07]  /*168f0*/  IMAD.MOV.U32 R72, RZ, RZ, RZ ;  /* 0x000000ffff487224 */ /* 0x000fce00078e00ff */
.L_x_264:
[----:B------:R-:W-:Y:S05]  /*16900*/  BSYNC.RECONVERGENT B0 ;  /* 0x0000000000007941 */ /* 0x000fea0003800200 */
.L_x_263:
        /* <DEDUP_REMOVED lines=30> */
.L_x_270:
        /* <DEDUP_REMOVED lines=45> */
.L_x_269:
[----:B------:R-:W-:Y:S01]  /*16dc0*/  FMUL R74, RZ, R18 ;  /* 0x00000012ff4a7220 */ /* 0x000fe20000400000 */
[----:B------:R-:W-:-:S07]  /*16dd0*/  IMAD.MOV.U32 R73, RZ, RZ, RZ ;  /* 0x000000ffff497224 */ /* 0x000fce00078e00ff */
.L_x_268:
[----:B------:R-:W-:Y:S05]  /*16de0*/  BSYNC.RECONVERGENT B0 ;  /* 0x0000000000007941 */ /* 0x000fea0003800200 */
.L_x_267:
        /* <DEDUP_REMOVED lines=40> */
.L_x_274:
        /* <DEDUP_REMOVED lines=45> */
.L_x_273:
[----:B------:R-:W-:Y:S01]  /*17340*/  FMUL R73, RZ, R21 ;  /* 0x00000015ff497220 */ /* 0x000fe20000400000 */
[----:B------:R-:W-:-:S07]  /*17350*/  IMAD.MOV.U32 R72, RZ, RZ, RZ ;  /* 0x000000ffff487224 */ /* 0x000fce00078e00ff */
.L_x_272:
[----:B------:R-:W-:Y:S05]  /*17360*/  BSYNC.RECONVERGENT B0 ;  /* 0x0000000000007941 */ /* 0x000fea0003800200 */
.L_x_271:
        /* <DEDUP_REMOVED lines=30> */
.L_x_278:
        /* <DEDUP_REMOVED lines=45> */
.L_x_277:
[----:B------:R-:W-:Y:S01]  /*17820*/  FMUL R74, RZ, R21 ;  /* 0x00000015ff4a7220 */ /* 0x000fe20000400000 */
[----:B------:R-:W-:-:S07]  /*17830*/  IMAD.MOV.U32 R73, RZ, RZ, RZ ;  /* 0x000000ffff497224 */ /* 0x000fce00078e00ff */
.L_x_276:
[----:B------:R-:W-:Y:S05]  /*17840*/  BSYNC.RECONVERGENT B0 ;  /* 0x0000000000007941 */ /* 0x000fea0003800200 */
.L_x_275:
        /* <DEDUP_REMOVED lines=40> */
.L_x_282:
        /* <DEDUP_REMOVED lines=45> */
.L_x_281:
[----:B------:R-:W-:Y:S01]  /*17da0*/  FMUL R73, RZ, R23 ;  /* 0x00000017ff497220 */ /* 0x000fe20000400000 */
[----:B------:R-:W-:-:S07]  /*17db0*/  IMAD.MOV.U32 R72, RZ, RZ, RZ ;  /* 0x000000ffff487224 */ /* 0x000fce00078e00ff */
.L_x_280:
[----:B------:R-:W-:Y:S05]  /*17dc0*/  BSYNC.RECONVERGENT B0 ;  /* 0x0000000000007941 */ /* 0x000fea0003800200 */
.L_x_279:
        /* <DEDUP_REMOVED lines=30> */
.L_x_286:
        /* <DEDUP_REMOVED lines=45> */
.L_x_285:
[----:B------:R-:W-:Y:S01]  /*18280*/  FMUL R74, RZ, R23 ;  /* 0x00000017ff4a7220 */ /* 0x000fe20000400000 */
[----:B------:R-:W-:-:S07]  /*18290*/  IMAD.MOV.U32 R73, RZ, RZ, RZ ;  /* 0x000000ffff497224 */ /* 0x000fce00078e00ff */
.L_x_284:
[----:B------:R-:W-:Y:S05]  /*182a0*/  BSYNC.RECONVERGENT B0 ;  /* 0x0000000000007941 */ /* 0x000fea0003800200 */
.L_x_283:
        /* <DEDUP_REMOVED lines=40> */
.L_x_290:
        /* <DEDUP_REMOVED lines=45> */
.L_x_289:
[----:B------:R-:W-:Y:S01]  /*18800*/  FMUL R73, RZ, R25 ;  /* 0x00000019ff497220 */ /* 0x000fe20000400000 */
[----:B------:R-:W-:-:S07]  /*18810*/  IMAD.MOV.U32 R72, RZ, RZ, RZ ;  /* 0x000000ffff487224 */ /* 0x000fce00078e00ff */
.L_x_288:
[----:B------:R-:W-:Y:S05]  /*18820*/  BSYNC.RECONVERGENT B0 ;  /* 0x0000000000007941 */ /* 0x000fea0003800200 */
.L_x_287:
        /* <DEDUP_REMOVED lines=30> */
.L_x_294:
        /* <DEDUP_REMOVED lines=45> */
.L_x_293:
[----:B------:R-:W-:Y:S01]  /*18ce0*/  FMUL R74, RZ, R25 ;  /* 0x00000019ff4a7220 */ /* 0x000fe20000400000 */
[----:B------:R-:W-:-:S07]  /*18cf0*/  IMAD.MOV.U32 R73, RZ, RZ, RZ ;  /* 0x000000ffff497224 */ /* 0x000fce00078e00ff */
.L_x_292:
[----:B------:R-:W-:Y:S05]  /*18d00*/  BSYNC.RECONVERGENT B0 ;  /* 0x0000000000007941 */ /* 0x000fea0003800200 */
.L_x_291:
        /* <DEDUP_REMOVED lines=40> */
.L_x_298:
        /* <DEDUP_REMOVED lines=45> */
.L_x_297:
[----:B------:R-:W-:Y:S01]  /*19260*/  FMUL R73, RZ, R27 ;  /* 0x0000001bff497220 */ /* 0x000fe20000400000 */
[----:B------:R-:W-:-:S07]  /*19270*/  IMAD.MOV.U32 R72, RZ, RZ, RZ ;  /* 0x000000ffff487224 */ /* 0x000fce00078e00ff */
.L_x_296:
[----:B------:R-:W-:Y:S05]  /*19280*/  BSYNC.RECONVERGENT B0 ;  /* 0x0000000000007941 */ /* 0x000fea0003800200 */
.L_x_295:
        /* <DEDUP_REMOVED lines=30> */
.L_x_302:
        /* <DEDUP_REMOVED lines=45> */
.L_x_301:
[----:B------:R-:W-:Y:S01]  /*19740*/  FMUL R74, RZ, R27 ;  /* 0x0000001bff4a7220 */ /* 0x000fe20000400000 */
[----:B------:R-:W-:-:S07]  /*19750*/  IMAD.MOV.U32 R73, RZ, RZ, RZ ;  /* 0x000000ffff497224 */ /* 0x000fce00078e00ff */
.L_x_300:
[----:B------:R-:W-:Y:S05]  /*19760*/  BSYNC.RECONVERGENT B0 ;  /* 0x0000000000007941 */ /* 0x000fea0003800200 */
.L_x_299:
        /* <DEDUP_REMOVED lines=40> */
.L_x_306:
        /* <DEDUP_REMOVED lines=45> */
.L_x_305:
[----:B------:R-:W-:Y:S01]  /*19cc0*/  FMUL R73, RZ, R29 ;  /* 0x0000001dff497220 */ /* 0x000fe20000400000 */
[----:B------:R-:W-:-:S07]  /*19cd0*/  IMAD.MOV.U32 R72, RZ, RZ, RZ ;  /* 0x000000ffff487224 */ /* 0x000fce00078e00ff */
.L_x_304:
[----:B------:R-:W-:Y:S05]  /*19ce0*/  BSYNC.RECONVERGENT B0 ;  /* 0x0000000000007941 */ /* 0x000fea0003800200 */
.L_x_303:
        /* <DEDUP_REMOVED lines=30> */
.L_x_310:
        /* <DEDUP_REMOVED lines=45> */
.L_x_309:
[----:B------:R-:W-:Y:S01]  /*1a1a0*/  FMUL R74, RZ, R29 ;  /* 0x0000001dff4a7220 */ /* 0x000fe20000400000 */
[----:B------:R-:W-:-:S07]  /*1a1b0*/  IMAD.MOV.U32 R73, RZ, RZ, RZ ;  /* 0x000000ffff497224 */ /* 0x000fce00078e00ff */
.L_x_308:
[----:B------:R-:W-:Y:S05]  /*1a1c0*/  BSYNC.RECONVERGENT B0 ;  /* 0x0000000000007941 */ /* 0x000fea0003800200 */
.L_x_307:
        /* <DEDUP_REMOVED lines=40> */
.L_x_314:
        /* <DEDUP_REMOVED lines=45> */
.L_x_313:
[----:B------:R-:W-:Y:S01]  /*1a720*/  FMUL R73, RZ, R31 ;  /* 0x0000001fff497220 */ /* 0x000fe20000400000 */
[----:B------:R-:W-:-:S07]  /*1a730*/  IMAD.MOV.U32 R72, RZ, RZ, RZ ;  /* 0x000000ffff487224 */ /* 0x000fce00078e00ff */
.L_x_312:
[----:B------:R-:W-:Y:S05]  /*1a740*/  BSYNC.RECONVERGENT B0 ;  /* 0x0000000000007941 */ /* 0x000fea0003800200 */
.L_x_311:
        /* <DEDUP_REMOVED lines=30> */
.L_x_318:
        /* <DEDUP_REMOVED lines=45> */
.L_x_317:
[----:B------:R-:W-:Y:S01]  /*1ac00*/  FMUL R74, RZ, R31 ;  /* 0x0000001fff4a7220 */ /* 0x000fe20000400000 */
[----:B------:R-:W-:-:S07]  /*1ac10*/  IMAD.MOV.U32 R73, RZ, RZ, RZ ;  /* 0x000000ffff497224 */ /* 0x000fce00078e00ff */
.L_x_316:
[----:B------:R-:W-:Y:S05]  /*1ac20*/  BSYNC.RECONVERGENT B0 ;  /* 0x0000000000007941 */ /* 0x000fea0003800200 */
.L_x_315:
        /* <DEDUP_REMOVED lines=40> */
.L_x_322:
        /* <DEDUP_REMOVED lines=45> */
.L_x_321:
[----:B------:R-:W-:Y:S01]  /*1b180*/  FMUL R73, RZ, R41 ;  /* 0x00000029ff497220 */ /* 0x000fe20000400000 */
[----:B------:R-:W-:-:S07]  /*1b190*/  IMAD.MOV.U32 R72, RZ, RZ, RZ ;  /* 0x000000ffff487224 */ /* 0x000fce00078e00ff */
.L_x_320:
[----:B------:R-:W-:Y:S05]  /*1b1a0*/  BSYNC.RECONVERGENT B0 ;  /* 0x0000000000007941 */ /* 0x000fea0003800200 */
.L_x_319:
        /* <DEDUP_REMOVED lines=30> */
.L_x_326:
        /* <DEDUP_REMOVED lines=45> */
.L_x_325:
[----:B------:R-:W-:Y:S01]  /*1b660*/  FMUL R74, RZ, R41 ;  /* 0x00000029ff4a7220 */ /* 0x000fe20000400000 */
[----:B------:R-:W-:-:S07]  /*1b670*/  IMAD.MOV.U32 R73, RZ, RZ, RZ ;  /* 0x000000ffff497224 */ /* 0x000fce00078e00ff */
.L_x_324:
[----:B------:R-:W-:Y:S05]  /*1b680*/  BSYNC.RECONVERGENT B0 ;  /* 0x0000000000007941 */ /* 0x000fea0003800200 */
.L_x_323:
        /* <DEDUP_REMOVED lines=40> */
.L_x_330:
        /* <DEDUP_REMOVED lines=45> */
.L_x_329:
[----:B------:R-:W-:Y:S01]  /*1bbe0*/  FMUL R73, RZ, R43 ;  /* 0x0000002bff497220 */ /* 0x000fe20000400000 */
[----:B------:R-:W-:-:S07]  /*1bbf0*/  IMAD.MOV.U32 R72, RZ, RZ, RZ ;  /* 0x000000ffff487224 */ /* 0x000fce00078e00ff */
.L_x_328:
[----:B------:R-:W-:Y:S05]  /*1bc00*/  BSYNC.RECONVERGENT B0 ;  /* 0x0000000000007941 */ /* 0x000fea0003800200 */
.L_x_327:
        /* <DEDUP_REMOVED lines=30> */
.L_x_334:
        /* <DEDUP_REMOVED lines=45> */
.L_x_333:
[----:B------:R-:W-:Y:S01]  /*1c0c0*/  FMUL R74, RZ, R43 ;  /* 0x0000002bff4a7220 */ /* 0x000fe20000400000 */
[----:B------:R-:W-:-:S07]  /*1c0d0*/  IMAD.MOV.U32 R73, RZ, RZ, RZ ;  /* 0x000000ffff497224 */ /* 0x000fce00078e00ff */
.L_x_332:
[----:B------:R-:W-:Y:S05]  /*1c0e0*/  BSYNC.RECONVERGENT B0 ;  /* 0x0000000000007941 */ /* 0x000fea0003800200 */
.L_x_331:
        /* <DEDUP_REMOVED lines=39> */
.L_x_338:
        /* <DEDUP_REMOVED lines=45> */
.L_x_337:
[----:B------:R-:W-:Y:S01]  /*1c630*/  FMUL R73, RZ, R46 ;  /* 0x0000002eff497220 */ /* 0x000fe20000400000 */
[----:B------:R-:W-:-:S07]  /*1c640*/  IMAD.MOV.U32 R72, RZ, RZ, RZ ;  /* 0x000000ffff487224 */ /* 0x000fce00078e00ff */
.L_x_336:
[----:B------:R-:W-:Y:S05]  /*1c650*/  BSYNC.RECONVERGENT B0 ;  /* 0x0000000000007941 */ /* 0x000fea0003800200 */
.L_x_335:
        /* <DEDUP_REMOVED lines=29> */
.L_x_342:
        /* <DEDUP_REMOVED lines=45> */
.L_x_341:
[----:B------:R-:W-:Y:S01]  /*1cb00*/  FMUL R74, RZ, R46 ;  /* 0x0000002eff4a7220 */ /* 0x000fe20000400000 */
[----:B------:R-:W-:-:S07]  /*1cb10*/  IMAD.MOV.U32 R73, RZ, RZ, RZ ;  /* 0x000000ffff497224 */ /* 0x000fce00078e00ff */
.L_x_340:
[----:B------:R-:W-:Y:S05]  /*1cb20*/  BSYNC.RECONVERGENT B0 ;  /* 0x0000000000007941 */ /* 0x000fea0003800200 */
.L_x_339:
        /* <DEDUP_REMOVED lines=39> */
.L_x_346:
        /* <DEDUP_REMOVED lines=45> */
.L_x_345:
[----:B------:R-:W-:Y:S01]  /*1d070*/  FMUL R73, RZ, R49 ;  /* 0x00000031ff497220 */ /* 0x000fe20000400000 */
[----:B------:R-:W-:-:S07]  /*1d080*/  IMAD.MOV.U32 R72, RZ, RZ, RZ ;  /* 0x000000ffff487224 */ /* 0x000fce00078e00ff */
.L_x_344:
[----:B------:R-:W-:Y:S05]  /*1d090*/  BSYNC.RECONVERGENT B0 ;  /* 0x0000000000007941 */ /* 0x000fea0003800200 */
.L_x_343:
        /* <DEDUP_REMOVED lines=29> */
.L_x_350:
        /* <DEDUP_REMOVED lines=45> */
.L_x_349:
[----:B------:R-:W-:Y:S01]  /*1d540*/  FMUL R74, RZ, R49 ;  /* 0x00000031ff4a7220 */ /* 0x000fe20000400000 */
[----:B------:R-:W-:-:S07]  /*1d550*/  IMAD.MOV.U32 R73, RZ, RZ, RZ ;  /* 0x000000ffff497224 */ /* 0x000fce00078e00ff */
.L_x_348:
[----:B------:R-:W-:Y:S05]  /*1d560*/  BSYNC.RECONVERGENT B0 ;  /* 0x0000000000007941 */ /* 0x000fea0003800200 */
.L_x_347:
        /* <DEDUP_REMOVED lines=39> */
.L_x_354:
        /* <DEDUP_REMOVED lines=45> */
.L_x_353:
[----:B------:R-:W-:Y:S01]  /*1dab0*/  FMUL R73, RZ, R60 ;  /* 0x0000003cff497220 */ /* 0x000fe20000400000 */
[----:B------:R-:W-:-:S07]  /*1dac0*/  IMAD.MOV.U32 R72, RZ, RZ, RZ ;  /* 0x000000ffff487224 */ /* 0x000fce00078e00ff */
.L_x_352:
[----:B------:R-:W-:Y:S05]  /*1dad0*/  BSYNC.RECONVERGENT B0 ;  /* 0x0000000000007941 */ /* 0x000fea0003800200 */
.L_x_351:
        /* <DEDUP_REMOVED lines=29> */
.L_x_358:
        /* <DEDUP_REMOVED lines=45> */
.L_x_357:
[----:B------:R-:W-:Y:S01]  /*1df80*/  FMUL R74, RZ, R60 ;  /* 0x0000003cff4a7220 */ /* 0x000fe20000400000 */
[----:B------:R-:W-:-:S07]  /*1df90*/  IMAD.MOV.U32 R73, RZ, RZ, RZ ;  /* 0x000000ffff497224 */ /* 0x000fce00078e00ff */
.L_x_356:
[----:B------:R-:W-:Y:S05]  /*1dfa0*/  BSYNC.RECONVERGENT B0 ;  /* 0x0000000000007941 */ /* 0x000fea0003800200 */
.L_x_355:
        /* <DEDUP_REMOVED lines=39> */
.L_x_362:
        /* <DEDUP_REMOVED lines=45> */
.L_x_361:
[----:B------:R-:W-:Y:S01]  /*1e4f0*/  FMUL R73, RZ, R63 ;  /* 0x0000003fff497220 */ /* 0x000fe20000400000 */
[----:B------:R-:W-:-:S07]  /*1e500*/  IMAD.MOV.U32 R72, RZ, RZ, RZ ;  /* 0x000000ffff487224 */ /* 0x000fce00078e00ff */
.L_x_360:
[----:B------:R-:W-:Y:S05]  /*1e510*/  BSYNC.RECONVERGENT B0 ;  /* 0x0000000000007941 */ /* 0x000fea0003800200 */
.L_x_359:
        /* <DEDUP_REMOVED lines=29> */
.L_x_366:
        /* <DEDUP_REMOVED lines=45> */
.L_x_365:
[----:B------:R-:W-:Y:S01]  /*1e9c0*/  FMUL R74, RZ, R63 ;  /* 0x0000003fff4a7220 */ /* 0x000fe20000400000 */
[----:B------:R-:W-:-:S07]  /*1e9d0*/  IMAD.MOV.U32 R73, RZ, RZ, RZ ;  /* 0x000000ffff497224 */ /* 0x000fce00078e00ff */
.L_x_364:
[----:B------:R-:W-:Y:S05]  /*1e9e0*/  BSYNC.RECONVERGENT B0 ;  /* 0x0000000000007941 */ /* 0x000fea0003800200 */
.L_x_363:
        /* <DEDUP_REMOVED lines=39> */
.L_x_370:
        /* <DEDUP_REMOVED lines=45> */
.L_x_369:
[----:B------:R-:W-:Y:S01]  /*1ef30*/  FMUL R73, RZ, R66 ;  /* 0x00000042ff497220 */ /* 0x000fe20000400000 */
[----:B------:R-:W-:-:S07]  /*1ef40*/  IMAD.MOV.U32 R72, RZ, RZ, RZ ;  /* 0x000000ffff487224 */ /* 0x000fce00078e00ff */
.L_x_368:
[----:B------:R-:W-:Y:S05]  /*1ef50*/  BSYNC.RECONVERGENT B0 ;  /* 0x0000000000007941 */ /* 0x000fea0003800200 */
.L_x_367:
        /* <DEDUP_REMOVED lines=29> */
.L_x_374:
        /* <DEDUP_REMOVED lines=45> */
.L_x_373:
[----:B------:R-:W-:Y:S01]  /*1f400*/  FMUL R74, RZ, R66 ;  /* 0x00000042ff4a7220 */ /* 0x000fe20000400000 */
[----:B------:R-:W-:-:S07]  /*1f410*/  IMAD.MOV.U32 R73, RZ, RZ, RZ ;  /* 0x000000ffff497224 */ /* 0x000fce00078e00ff */
.L_x_372:
[----:B------:R-:W-:Y:S05]  /*1f420*/  BSYNC.RECONVERGENT B0 ;  /* 0x0000000000007941 */ /* 0x000fea0003800200 */
.L_x_371:
        /* <DEDUP_REMOVED lines=39> */
.L_x_378:
        /* <DEDUP_REMOVED lines=45> */
.L_x_377:
[----:B------:R-:W-:Y:S01]  /*1f970*/  FMUL R73, RZ, R69 ;  /* 0x00000045ff497220 */ /* 0x000fe20000400000 */
[----:B------:R-:W-:-:S07]  /*1f980*/  IMAD.MOV.U32 R72, RZ, RZ, RZ ;  /* 0x000000ffff487224 */ /* 0x000fce00078e00ff */
.L_x_376:
[----:B------:R-:W-:Y:S05]  /*1f990*/  BSYNC.RECONVERGENT B0 ;  /* 0x0000000000007941 */ /* 0x000fea0003800200 */
.L_x_375:
        /* <DEDUP_REMOVED lines=29> */
.L_x_382:
        /* <DEDUP_REMOVED lines=45> */
.L_x_381:
[----:B------:R-:W-:Y:S01]  /*1fe40*/  FMUL R74, RZ, R69 ;  /* 0x00000045ff4a7220 */ /* 0x000fe20000400000 */
[----:B------:R-:W-:-:S07]  /*1fe50*/  IMAD.MOV.U32 R73, RZ, RZ, RZ ;  /* 0x000000ffff497224 */ /* 0x000fce00078e00ff */
.L_x_380:
[----:B------:R-:W-:Y:S05]  /*1fe60*/  BSYNC.RECONVERGENT B0 ;  /* 0x0000000000007941 */ /* 0x000fea0003800200 */
.L_x_379:
        /* <DEDUP_REMOVED lines=40> */
.L_x_386:
        /* <DEDUP_REMOVED lines=45> */
.L_x_385:
[----:B------:R-:W-:Y:S01]  /*203c0*/  FMUL R73, RZ, R12 ;  /* 0x0000000cff497220 */ /* 0x000fe20000400000 */
[----:B------:R-:W-:-:S07]  /*203d0*/  IMAD.MOV.U32 R72, RZ, RZ, RZ ;  /* 0x000000ffff487224 */ /* 0x000fce00078e00ff */
.L_x_384:
[----:B------:R-:W-:Y:S05]  /*203e0*/  BSYNC.RECONVERGENT B0 ;  /* 0x0000000000007941 */ /* 0x000fea0003800200 */
.L_x_383:
        /* <DEDUP_REMOVED lines=30> */
.L_x_390:
        /* <DEDUP_REMOVED lines=45> */
.L_x_389:
[----:B------:R-:W-:Y:S01]  /*208a0*/  FMUL R74, RZ, R12 ;  /* 0x0000000cff4a7220 */ /* 0x000fe20000400000 */
[----:B------:R-:W-:-:S07]  /*208b0*/  IMAD.MOV.U32 R73, RZ, RZ, RZ ;  /* 0x000000ffff497224 */ /* 0x000fce00078e00ff */
.L_x_388:
[----:B------:R-:W-:Y:S05]  /*208c0*/  BSYNC.RECONVERGENT B0 ;  /* 0x0000000000007941 */ /* 0x000fea0003800200 */
.L_x_387:
        /* <DEDUP_REMOVED lines=40> */
.L_x_394:
        /* <DEDUP_REMOVED lines=45> */
.L_x_393:
[----:B------:R-:W-:Y:S01]  /*20e20*/  FMUL R73, RZ, R18 ;  /* 0x00000012ff497220 */ /* 0x000fe20000400000 */
[----:B------:R-:W-:-:S07]  /*20e30*/  IMAD.MOV.U32 R72, RZ, RZ, RZ ;  /* 0x000000ffff487224 */ /* 0x000fce00078e00ff */
.L_x_392:
[----:B------:R-:W-:Y:S05]  /*20e40*/  BSYNC.RECONVERGENT B0 ;  /* 0x0000000000007941 */ /* 0x000fea0003800200 */
.L_x_391:
        /* <DEDUP_REMOVED lines=30> */
.L_x_398:
        /* <DEDUP_REMOVED lines=45> */
.L_x_397:
[----:B------:R-:W-:Y:S01]  /*21300*/  FMUL R74, RZ, R18 ;  /* 0x00000012ff4a7220 */ /* 0x000fe20000400000 */
[----:B------:R-:W-:-:S07]  /*21310*/  IMAD.MOV.U32 R73, RZ, RZ, RZ ;  /* 0x000000ffff497224 */ /* 0x000fce00078e00ff */
.L_x_396:
[----:B------:R-:W-:Y:S05]  /*21320*/  BSYNC.RECONVERGENT B0 ;  /* 0x0000000000007941 */ /* 0x000fea0003800200 */
.L_x_395:
        /* <DEDUP_REMOVED lines=40> */
.L_x_402:
        /* <DEDUP_REMOVED lines=45> */
.L_x_401:
[----:B------:R-:W-:Y:S01]  /*21880*/  FMUL R73, RZ, R21 ;  /* 0x00000015ff497220 */ /* 0x000fe20000400000 */
[----:B------:R-:W-:-:S07]  /*21890*/  IMAD.MOV.U32 R72, RZ, RZ, RZ ;  /* 0x000000ffff487224 */ /* 0x000fce00078e00ff */
.L_x_400:
[----:B------:R-:W-:Y:S05]  /*218a0*/  BSYNC.RECONVERGENT B0 ;  /* 0x0000000000007941 */ /* 0x000fea0003800200 */
.L_x_399:
        /* <DEDUP_REMOVED lines=30> */
.L_x_406:
        /* <DEDUP_REMOVED lines=45> */
.L_x_405:
[----:B------:R-:W-:Y:S01]  /*21d60*/  FMUL R74, RZ, R21 ;  /* 0x00000015ff4a7220 */ /* 0x000fe20000400000 */
[----:B------:R-:W-:-:S07]  /*21d70*/  IMAD.MOV.U32 R73, RZ, RZ, RZ ;  /* 0x000000ffff497224 */ /* 0x000fce00078e00ff */
.L_x_404:
[----:B------:R-:W-:Y:S05]  /*21d80*/  BSYNC.RECONVERGENT B0 ;  /* 0x0000000000007941 */ /* 0x000fea0003800200 */
.L_x_403:
        /* <DEDUP_REMOVED lines=40> */
.L_x_410:
        /* <DEDUP_REMOVED lines=45> */
.L_x_409:
[----:B------:R-:W-:Y:S01]  /*222e0*/  FMUL R73, RZ, R23 ;  /* 0x00000017ff497220 */ /* 0x000fe20000400000 */
[----:B------:R-:W-:-:S07]  /*222f0*/  IMAD.MOV.U32 R72, RZ, RZ, RZ ;  /* 0x000000ffff487224 */ /* 0x000fce00078e00ff */
.L_x_408:
[----:B------:R-:W-:Y:S05]  /*22300*/  BSYNC.RECONVERGENT B0 ;  /* 0x0000000000007941 */ /* 0x000fea0003800200 */
.L_x_407:
        /* <DEDUP_REMOVED lines=30> */
.L_x_414:
        /* <DEDUP_REMOVED lines=45> */
.L_x_413:
[----:B------:R-:W-:Y:S01]  /*227c0*/  FMUL R74, RZ, R23 ;  /* 0x00000017ff4a7220 */ /* 0x000fe20000400000 */
[----:B------:R-:W-:-:S07]  /*227d0*/  IMAD.MOV.U32 R73, RZ, RZ, RZ ;  /* 0x000000ffff497224 */ /* 0x000fce00078e00ff */
.L_x_412:
[----:B------:R-:W-:Y:S05]  /*227e0*/  BSYNC.RECONVERGENT B0 ;  /* 0x0000000000007941 */ /* 0x000fea0003800200 */
.L_x_411:
        /* <DEDUP_REMOVED lines=40> */
.L_x_418:
        /* <DEDUP_REMOVED lines=45> */
.L_x_417:
[----:B------:R-:W-:Y:S01]  /*22d40*/  FMUL R73, RZ, R25 ;  /* 0x00000019ff497220 */ /* 0x000fe20000400000 */
[----:B------:R-:W-:-:S07]  /*22d50*/  IMAD.MOV.U32 R72, RZ, RZ, RZ ;  /* 0x000000ffff487224 */ /* 0x000fce00078e00ff */
.L_x_416:
[----:B------:R-:W-:Y:S05]  /*22d60*/  BSYNC.RECONVERGENT B0 ;  /* 0x0000000000007941 */ /* 0x000fea0003800200 */
.L_x_415:
        /* <DEDUP_REMOVED lines=30> */
.L_x_422:
        /* <DEDUP_REMOVED lines=45> */
.L_x_421:
[----:B------:R-:W-:Y:S01]  /*23220*/  FMUL R74, RZ, R25 ;  /* 0x00000019ff4a7220 */ /* 0x000fe20000400000 */
[----:B------:R-:W-:-:S07]  /*23230*/  IMAD.MOV.U32 R73, RZ, RZ, RZ ;  /* 0x000000ffff497224 */ /* 0x000fce00078e00ff */
.L_x_420:
[----:B------:R-:W-:Y:S05]  /*23240*/  BSYNC.RECONVERGENT B0 ;  /* 0x0000000000007941 */ /* 0x000fea0003800200 */
.L_x_419:
        /* <DEDUP_REMOVED lines=40> */
.L_x_426:
        /* <DEDUP_REMOVED lines=45> */
.L_x_425:
[----:B------:R-:W-:Y:S01]  /*237a0*/  FMUL R73, RZ, R27 ;  /* 0x0000001bff497220 */ /* 0x000fe20000400000 */
[----:B------:R-:W-:-:S07]  /*237b0*/  IMAD.MOV.U32 R72, RZ, RZ, RZ ;  /* 0x000000ffff487224 */ /* 0x000fce00078e00ff */
.L_x_424:
[----:B------:R-:W-:Y:S05]  /*237c0*/  BSYNC.RECONVERGENT B0 ;  /* 0x0000000000007941 */ /* 0x000fea0003800200 */
.L_x_423:
        /* <DEDUP_REMOVED lines=30> */
.L_x_430:
        /* <DEDUP_REMOVED lines=45> */
.L_x_429:
[----:B------:R-:W-:Y:S01]  /*23c80*/  FMUL R74, RZ, R27 ;  /* 0x0000001bff4a7220 */ /* 0x000fe20000400000 */
[----:B------:R-:W-:-:S07]  /*23c90*/  IMAD.MOV.U32 R73, RZ, RZ, RZ ;  /* 0x000000ffff497224 */ /* 0x000fce00078e00ff */
.L_x_428:
[----:B------:R-:W-:Y:S05]  /*23ca0*/  BSYNC.RECONVERGENT B0 ;  /* 0x0000000000007941 */ /* 0x000fea0003800200 */
.L_x_427:
        /* <DEDUP_REMOVED lines=40> */
.L_x_434:
        /* <DEDUP_REMOVED lines=45> */
.L_x_433:
[----:B------:R-:W-:Y:S01]  /*24200*/  FMUL R73, RZ, R29 ;  /* 0x0000001dff497220 */ /* 0x000fe20000400000 */
[----:B------:R-:W-:-:S07]  /*24210*/  IMAD.MOV.U32 R72, RZ, RZ, RZ ;  /* 0x000000ffff487224 */ /* 0x000fce00078e00ff */
.L_x_432:
[----:B------:R-:W-:Y:S05]  /*24220*/  BSYNC.RECONVERGENT B0 ;  /* 0x0000000000007941 */ /* 0x000fea0003800200 */
.L_x_431:
        /* <DEDUP_REMOVED lines=30> */
.L_x_438:
        /* <DEDUP_REMOVED lines=45> */
.L_x_437:
[----:B------:R-:W-:Y:S01]  /*246e0*/  FMUL R74, RZ, R29 ;  /* 0x0000001dff4a7220 */ /* 0x000fe20000400000 */
[----:B------:R-:W-:-:S07]  /*246f0*/  IMAD.MOV.U32 R73, RZ, RZ, RZ ;  /* 0x000000ffff497224 */ /* 0x000fce00078e00ff */
.L_x_436:
[----:B------:R-:W-:Y:S05]  /*24700*/  BSYNC.RECONVERGENT B0 ;  /* 0x0000000000007941 */ /* 0x000fea0003800200 */
.L_x_435:
        /* <DEDUP_REMOVED lines=40> */
.L_x_442:
        /* <DEDUP_REMOVED lines=45> */
.L_x_441:
[----:B------:R-:W-:Y:S01]  /*24c60*/  FMUL R73, RZ, R31 ;  /* 0x0000001fff497220 */ /* 0x000fe20000400000 */
[----:B------:R-:W-:-:S07]  /*24c70*/  IMAD.MOV.U32 R72, RZ, RZ, RZ ;  /* 0x000000ffff487224 */ /* 0x000fce00078e00ff */
.L_x_440:
[----:B------:R-:W-:Y:S05]  /*24c80*/  BSYNC.RECONVERGENT B0 ;  /* 0x0000000000007941 */ /* 0x000fea0003800200 */
.L_x_439:
        /* <DEDUP_REMOVED lines=30> */
.L_x_446:
        /* <DEDUP_REMOVED lines=45> */
.L_x_445:
[----:B------:R-:W-:Y:S01]  /*25140*/  FMUL R74, RZ, R31 ;  /* 0x0000001fff4a7220 */ /* 0x000fe20000400000 */
[----:B------:R-:W-:-:S07]  /*25150*/  IMAD.MOV.U32 R73, RZ, RZ, RZ ;  /* 0x000000ffff497224 */ /* 0x000fce00078e00ff */
.L_x_444:
[----:B------:R-:W-:Y:S05]  /*25160*/  BSYNC.RECONVERGENT B0 ;  /* 0x0000000000007941 */ /* 0x000fea0003800200 */
.L_x_443:
        /* <DEDUP_REMOVED lines=40> */
.L_x_450:
        /* <DEDUP_REMOVED lines=45> */
.L_x_449:
[----:B------:R-:W-:Y:S01]  /*256c0*/  FMUL R73, RZ, R41 ;  /* 0x00000029ff497220 */ /* 0x000fe20000400000 */
[----:B------:R-:W-:-:S07]  /*256d0*/  IMAD.MOV.U32 R72, RZ, RZ, RZ ;  /* 0x000000ffff487224 */ /* 0x000fce00078e00ff */
.L_x_448:
[----:B------:R-:W-:Y:S05]  /*256e0*/  BSYNC.RECONVERGENT B0 ;  /* 0x0000000000007941 */ /* 0x000fea0003800200 */
.L_x_447:
        /* <DEDUP_REMOVED lines=30> */
.L_x_454:
        /* <DEDUP_REMOVED lines=45> */
.L_x_453:
[----:B------:R-:W-:Y:S01]  /*25ba0*/  FMUL R74, RZ, R41 ;  /* 0x00000029ff4a7220 */ /* 0x000fe20000400000 */
[----:B------:R-:W-:-:S07]  /*25bb0*/  IMAD.MOV.U32 R73, RZ, RZ, RZ ;  /* 0x000000ffff497224 */ /* 0x000fce00078e00ff */
.L_x_452:
[----:B------:R-:W-:Y:S05]  /*25bc0*/  BSYNC.RECONVERGENT B0 ;  /* 0x0000000000007941 */ /* 0x000fea0003800200 */
.L_x_451:
        /* <DEDUP_REMOVED lines=40> */
.L_x_458:
        /* <DEDUP_REMOVED lines=45> */
.L_x_457:
[----:B------:R-:W-:Y:S01]  /*26120*/  FMUL R73, RZ, R43 ;  /* 0x0000002bff497220 */ /* 0x000fe20000400000 */
[----:B------:R-:W-:-:S07]  /*26130*/  IMAD.MOV.U32 R72, RZ, RZ, RZ ;  /* 0x000000ffff487224 */ /* 0x000fce00078e00ff */
.L_x_456:
[----:B------:R-:W-:Y:S05]  /*26140*/  BSYNC.RECONVERGENT B0 ;  /* 0x0000000000007941 */ /* 0x000fea0003800200 */
.L_x_455:
        /* <DEDUP_REMOVED lines=30> */
.L_x_462:
        /* <DEDUP_REMOVED lines=45> */
.L_x_461:
[----:B------:R-:W-:Y:S01]  /*26600*/  FMUL R74, RZ, R43 ;  /* 0x0000002bff4a7220 */ /* 0x000fe20000400000 */
[----:B------:R-:W-:-:S07]  /*26610*/  IMAD.MOV.U32 R73, RZ, RZ, RZ ;  /* 0x000000ffff497224 */ /* 0x000fce00078e00ff */
.L_x_460:
[----:B------:R-:W-:Y:S05]  /*26620*/  BSYNC.RECONVERGENT B0 ;  /* 0x0000000000007941 */ /* 0x000fea0003800200 */
.L_x_459:
        /* <DEDUP_REMOVED lines=39> */
.L_x_466:
        /* <DEDUP_REMOVED lines=45> */
.L_x_465:
[----:B------:R-:W-:Y:S01]  /*26b70*/  FMUL R73, RZ, R46 ;  /* 0x0000002eff497220 */ /* 0x000fe20000400000 */
[----:B------:R-:W-:-:S07]  /*26b80*/  IMAD.MOV.U32 R72, RZ, RZ, RZ ;  /* 0x000000ffff487224 */ /* 0x000fce00078e00ff */
.L_x_464:
[----:B------:R-:W-:Y:S05]  /*26b90*/  BSYNC.RECONVERGENT B0 ;  /* 0x0000000000007941 */ /* 0x000fea0003800200 */
.L_x_463:
        /* <DEDUP_REMOVED lines=29> */
.L_x_470:
        /* <DEDUP_REMOVED lines=45> */
.L_x_469:
[----:B------:R-:W-:Y:S01]  /*27040*/  FMUL R74, RZ, R46 ;  /* 0x0000002eff4a7220 */ /* 0x000fe20000400000 */
[----:B------:R-:W-:-:S07]  /*27050*/  IMAD.MOV.U32 R73, RZ, RZ, RZ ;  /* 0x000000ffff497224 */ /* 0x000fce00078e00ff */
.L_x_468:
[----:B------:R-:W-:Y:S05]  /*27060*/  BSYNC.RECONVERGENT B0 ;  /* 0x0000000000007941 */ /* 0x000fea0003800200 */
.L_x_467:
        /* <DEDUP_REMOVED lines=39> */
.L_x_474:
        /* <DEDUP_REMOVED lines=45> */
.L_x_473:
[----:B------:R-:W-:Y:S01]  /*275b0*/  FMUL R73, RZ, R49 ;  /* 0x00000031ff497220 */ /* 0x000fe20000400000 */
[----:B------:R-:W-:-:S07]  /*275c0*/  IMAD.MOV.U32 R72, RZ, RZ, RZ ;  /* 0x000000ffff487224 */ /* 0x000fce00078e00ff */
.L_x_472:
[----:B------:R-:W-:Y:S05]  /*275d0*/  BSYNC.RECONVERGENT B0 ;  /* 0x0000000000007941 */ /* 0x000fea0003800200 */
.L_x_471:
        /* <DEDUP_REMOVED lines=29> */
.L_x_478:
        /* <DEDUP_REMOVED lines=45> */
.L_x_477:
[----:B------:R-:W-:Y:S01]  /*27a80*/  FMUL R74, RZ, R49 ;  /* 0x00000031ff4a7220 */ /* 0x000fe20000400000 */
[----:B------:R-:W-:-:S07]  /*27a90*/  IMAD.MOV.U32 R73, RZ, RZ, RZ ;  /* 0x000000ffff497224 */ /* 0x000fce00078e00ff */
.L_x_476:
[----:B------:R-:W-:Y:S05]  /*27aa0*/  BSYNC.RECONVERGENT B0 ;  /* 0x0000000000007941 */ /* 0x000fea0003800200 */
.L_x_475:
        /* <DEDUP_REMOVED lines=39> */
.L_x_482:
        /* <DEDUP_REMOVED lines=45> */
.L_x_481:
[----:B------:R-:W-:Y:S01]  /*27ff0*/  FMUL R73, RZ, R60 ;  /* 0x0000003cff497220 */ /* 0x000fe20000400000 */
[----:B------:R-:W-:-:S07]  /*28000*/  IMAD.MOV.U32 R72, RZ, RZ, RZ ;  /* 0x000000ffff487224 */ /* 0x000fce00078e00ff */
.L_x_480:
[----:B------:R-:W-:Y:S05]  /*28010*/  BSYNC.RECONVERGENT B0 ;  /* 0x0000000000007941 */ /* 0x000fea0003800200 */
.L_x_479:
        /* <DEDUP_REMOVED lines=29> */
.L_x_486:
        /* <DEDUP_REMOVED lines=45> */
.L_x_485:
[----:B------:R-:W-:Y:S01]  /*284c0*/  FMUL R74, RZ, R60 ;  /* 0x0000003cff4a7220 */ /* 0x000fe20000400000 */
[----:B------:R-:W-:-:S07]  /*284d0*/  IMAD.MOV.U32 R73, RZ, RZ, RZ ;  /* 0x000000ffff497224 */ /* 0x000fce00078e00ff */
.L_x_484:
[----:B------:R-:W-:Y:S05]  /*284e0*/  BSYNC.RECONVERGENT B0 ;  /* 0x0000000000007941 */ /* 0x000fea0003800200 */
.L_x_483:
        /* <DEDUP_REMOVED lines=39> */
.L_x_490:
        /* <DEDUP_REMOVED lines=45> */
.L_x_489:
[----:B------:R-:W-:Y:S01]  /*28a30*/  FMUL R73, RZ, R63 ;  /* 0x0000003fff497220 */ /* 0x000fe20000400000 */
[----:B------:R-:W-:-:S07]  /*28a40*/  IMAD.MOV.U32 R72, RZ, RZ, RZ ;  /* 0x000000ffff487224 */ /* 0x000fce00078e00ff */
.L_x_488:
[----:B------:R-:W-:Y:S05]  /*28a50*/  BSYNC.RECONVERGENT B0 ;  /* 0x0000000000007941 */ /* 0x000fea0003800200 */
.L_x_487:
        /* <DEDUP_REMOVED lines=29> */
.L_x_494:
        /* <DEDUP_REMOVED lines=45> */
.L_x_493:
[----:B------:R-:W-:Y:S01]  /*28f00*/  FMUL R74, RZ, R63 ;  /* 0x0000003fff4a7220 */ /* 0x000fe20000400000 */
[----:B------:R-:W-:-:S07]  /*28f10*/  IMAD.MOV.U32 R73, RZ, RZ, RZ ;  /* 0x000000ffff497224 */ /* 0x000fce00078e00ff */
.L_x_492:
[----:B------:R-:W-:Y:S05]  /*28f20*/  BSYNC.RECONVERGENT B0 ;  /* 0x0000000000007941 */ /* 0x000fea0003800200 */
.L_x_491:
        /* <DEDUP_REMOVED lines=39> */
.L_x_498:
        /* <DEDUP_REMOVED lines=45> */
.L_x_497:
[----:B------:R-:W-:Y:S01]  /*29470*/  FMUL R73, RZ, R66 ;  /* 0x00000042ff497220 */ /* 0x000fe20000400000 */
[----:B------:R-:W-:-:S07]  /*29480*/  IMAD.MOV.U32 R72, RZ, RZ, RZ ;  /* 0x000000ffff487224 */ /* 0x000fce00078e00ff */
.L_x_496:
[----:B------:R-:W-:Y:S05]  /*29490*/  BSYNC.RECONVERGENT B0 ;  /* 0x0000000000007941 */ /* 0x000fea0003800200 */
.L_x_495:
        /* <DEDUP_REMOVED lines=29> */
.L_x_502:
        /* <DEDUP_REMOVED lines=45> */
.L_x_501:
[----:B------:R-:W-:Y:S01]  /*29940*/  FMUL R74, RZ, R66 ;  /* 0x00000042ff4a7220 */ /* 0x000fe20000400000 */
[----:B------:R-:W-:-:S07]  /*29950*/  IMAD.MOV.U32 R73, RZ, RZ, RZ ;  /* 0x000000ffff497224 */ /* 0x000fce00078e00ff */
.L_x_500:
[----:B------:R-:W-:Y:S05]  /*29960*/  BSYNC.RECONVERGENT B0 ;  /* 0x0000000000007941 */ /* 0x000fea0003800200 */
.L_x_499:
        /* <DEDUP_REMOVED lines=39> */
.L_x_506:
        /* <DEDUP_REMOVED lines=45> */
.L_x_505:
[----:B------:R-:W-:Y:S01]  /*29eb0*/  FMUL R73, RZ, R69 ;  /* 0x00000045ff497220 */ /* 0x000fe20000400000 */
[----:B------:R-:W-:-:S07]  /*29ec0*/  IMAD.MOV.U32 R72, RZ, RZ, RZ ;  /* 0x000000ffff487224 */ /* 0x000fce00078e00ff */
.L_x_504:
[----:B------:R-:W-:Y:S05]  /*29ed0*/  BSYNC.RECONVERGENT B0 ;  /* 0x0000000000007941 */ /* 0x000fea0003800200 */
.L_x_503:
        /* <DEDUP_REMOVED lines=29> */
.L_x_510:
        /* <DEDUP_REMOVED lines=45> */
.L_x_509:
[----:B------:R-:W-:Y:S01]  /*2a380*/  FMUL R74, RZ, R69 ;  /* 0x00000045ff4a7220 */ /* 0x000fe20000400000 */
[----:B------:R-:W-:-:S07]  /*2a390*/  IMAD.MOV.U32 R73, RZ, RZ, RZ ;  /* 0x000000ffff497224 */ /* 0x000fce00078e00ff */
.L_x_508:
[----:B------:R-:W-:Y:S05]  /*2a3a0*/  BSYNC.RECONVERGENT B0 ;  /* 0x0000000000007941 */ /* 0x000fea0003800200 */
.L_x_507:
        /* <DEDUP_REMOVED lines=40> */
.L_x_514:
        /* <DEDUP_REMOVED lines=45> */
.L_x_513:
[----:B------:R-:W-:Y:S01]  /*2a900*/  FMUL R73, RZ, R12 ;  /* 0x0000000cff497220 */ /* 0x000fe20000400000 */
[----:B------:R-:W-:-:S07]  /*2a910*/  IMAD.MOV.U32 R72, RZ, RZ, RZ ;  /* 0x000000ffff487224 */ /* 0x000fce00078e00ff */
.L_x_512:
[----:B------:R-:W-:Y:S05]  /*2a920*/  BSYNC.RECONVERGENT B0 ;  /* 0x0000000000007941 */ /* 0x000fea0003800200 */
.L_x_511:
        /* <DEDUP_REMOVED lines=30> */
.L_x_518:
        /* <DEDUP_REMOVED lines=45> */
.L_x_517:
[----:B------:R-:W-:Y:S01]  /*2ade0*/  FMUL R74, RZ, R12 ;  /* 0x0000000cff4a7220 */ /* 0x000fe20000400000 */
[----:B------:R-:W-:-:S07]  /*2adf0*/  IMAD.MOV.U32 R73, RZ, RZ, RZ ;  /* 0x000000ffff497224 */ /* 0x000fce00078e00ff */
.L_x_516:
[----:B------:R-:W-:Y:S05]  /*2ae00*/  BSYNC.RECONVERGENT B0 ;  /* 0x0000000000007941 */ /* 0x000fea0003800200 */
.L_x_515:
        /* <DEDUP_REMOVED lines=40> */
.L_x_522:
        /* <DEDUP_REMOVED lines=45> */
.L_x_521:
[----:B------:R-:W-:Y:S01]  /*2b360*/  FMUL R73, RZ, R18 ;  /* 0x00000012ff497220 */ /* 0x000fe20000400000 */
[----:B------:R-:W-:-:S07]  /*2b370*/  IMAD.MOV.U32 R72, RZ, RZ, RZ ;  /* 0x000000ffff487224 */ /* 0x000fce00078e00ff */
.L_x_520:
[----:B------:R-:W-:Y:S05]  /*2b380*/  BSYNC.RECONVERGENT B0 ;  /* 0x0000000000007941 */ /* 0x000fea0003800200 */
.L_x_519:
        /* <DEDUP_REMOVED lines=30> */
.L_x_526:
        /* <DEDUP_REMOVED lines=45> */
.L_x_525:
[----:B------:R-:W-:Y:S01]  /*2b840*/  FMUL R74, RZ, R18 ;  /* 0x00000012ff4a7220 */ /* 0x000fe20000400000 */
[----:B------:R-:W-:-:S07]  /*2b850*/  IMAD.MOV.U32 R73, RZ, RZ, RZ ;  /* 0x000000ffff497224 */ /* 0x000fce00078e00ff */
.L_x_524:
[----:B------:R-:W-:Y:S05]  /*2b860*/  BSYNC.RECONVERGENT B0 ;  /* 0x0000000000007941 */ /* 0x000fea0003800200 */
.L_x_523:
        /* <DEDUP_REMOVED lines=40> */
.L_x_530:
        /* <DEDUP_REMOVED lines=45> */
.L_x_529:
[----:B------:R-:W-:Y:S01]  /*2bdc0*/  FMUL R73, RZ, R21 ;  /* 0x00000015ff497220 */ /* 0x000fe20000400000 */
[----:B------:R-:W-:-:S07]  /*2bdd0*/  IMAD.MOV.U32 R72, RZ, RZ, RZ ;  /* 0x000000ffff487224 */ /* 0x000fce00078e00ff */
.L_x_528:
[----:B------:R-:W-:Y:S05]  /*2bde0*/  BSYNC.RECONVERGENT B0 ;  /* 0x0000000000007941 */ /* 0x000fea0003800200 */
.L_x_527:
        /* <DEDUP_REMOVED lines=30> */
.L_x_534:
        /* <DEDUP_REMOVED lines=45> */
.L_x_533:
[----:B------:R-:W-:Y:S01]  /*2c2a0*/  FMUL R74, RZ, R21 ;  /* 0x00000015ff4a7220 */ /* 0x000fe20000400000 */
[----:B------:R-:W-:-:S07]  /*2c2b0*/  IMAD.MOV.U32 R73, RZ, RZ, RZ ;  /* 0x000000ffff497224 */ /* 0x000fce00078e00ff */
.L_x_532:
[----:B------:R-:W-:Y:S05]  /*2c2c0*/  BSYNC.RECONVERGENT B0 ;  /* 0x0000000000007941 */ /* 0x000fea0003800200 */
.L_x_531:
        /* <DEDUP_REMOVED lines=40> */
.L_x_538:
        /* <DEDUP_REMOVED lines=45> */
.L_x_537:
[----:B------:R-:W-:Y:S01]  /*2c820*/  FMUL R73, RZ, R23 ;  /* 0x00000017ff497220 */ /* 0x000fe20000400000 */
[----:B------:R-:W-:-:S07]  /*2c830*/  IMAD.MOV.U32 R72, RZ, RZ, RZ ;  /* 0x000000ffff487224 */ /* 0x000fce00078e00ff */
.L_x_536:
[----:B------:R-:W-:Y:S05]  /*2c840*/  BSYNC.RECONVERGENT B0 ;  /* 0x0000000000007941 */ /* 0x000fea0003800200 */
.L_x_535:
        /* <DEDUP_REMOVED lines=30> */
.L_x_542:
        /* <DEDUP_REMOVED lines=45> */
.L_x_541:
[----:B------:R-:W-:Y:S01]  /*2cd00*/  FMUL R74, RZ, R23 ;  /* 0x00000017ff4a7220 */ /* 0x000fe20000400000 */
[----:B------:R-:W-:-:S07]  /*2cd10*/  IMAD.MOV.U32 R73, RZ, RZ, RZ ;  /* 0x000000ffff497224 */ /* 0x000fce00078e00ff */
.L_x_540:
[----:B------:R-:W-:Y:S05]  /*2cd20*/  BSYNC.RECONVERGENT B0 ;  /* 0x0000000000007941 */ /* 0x000fea0003800200 */
.L_x_539:
        /* <DEDUP_REMOVED lines=40> */
.L_x_546:
        /* <DEDUP_REMOVED lines=45> */
.L_x_545:
[----:B------:R-:W-:Y:S01]  /*2d280*/  FMUL R73, RZ, R25 ;  /* 0x00000019ff497220 */ /* 0x000fe20000400000 */
[----:B------:R-:W-:-:S07]  /*2d290*/  IMAD.MOV.U32 R72, RZ, RZ, RZ ;  /* 0x000000ffff487224 */ /* 0x000fce00078e00ff */
.L_x_544:
[----:B------:R-:W-:Y:S05]  /*2d2a0*/  BSYNC.RECONVERGENT B0 ;  /* 0x0000000000007941 */ /* 0x000fea0003800200 */
.L_x_543:
        /* <DEDUP_REMOVED lines=30> */
.L_x_550:
        /* <DEDUP_REMOVED lines=45> */
.L_x_549:
[----:B------:R-:W-:Y:S01]  /*2d760*/  FMUL R74, RZ, R25 ;  /* 0x00000019ff4a7220 */ /* 0x000fe20000400000 */
[----:B------:R-:W-:-:S07]  /*2d770*/  IMAD.MOV.U32 R73, RZ, RZ, RZ ;  /* 0x000000ffff497224 */ /* 0x000fce00078e00ff */
.L_x_548:
[----:B------:R-:W-:Y:S05]  /*2d780*/  BSYNC.RECONVERGENT B0 ;  /* 0x0000000000007941 */ /* 0x000fea0003800200 */
.L_x_547:
        /* <DEDUP_REMOVED lines=40> */
.L_x_554:
        /* <DEDUP_REMOVED lines=45> */
.L_x_553:
[----:B------:R-:W-:Y:S01]  /*2dce0*/  FMUL R73, RZ, R27 ;  /* 0x0000001bff497220 */ /* 0x000fe20000400000 */
[----:B------:R-:W-:-:S07]  /*2dcf0*/  IMAD.MOV.U32 R72, RZ, RZ, RZ ;  /* 0x000000ffff487224 */ /* 0x000fce00078e00ff */
.L_x_552:
[----:B------:R-:W-:Y:S05]  /*2dd00*/  BSYNC.RECONVERGENT B0 ;  /* 0x0000000000007941 */ /* 0x000fea0003800200 */
.L_x_551:
        /* <DEDUP_REMOVED lines=30> */
.L_x_558:
        /* <DEDUP_REMOVED lines=45> */
.L_x_557:
[----:B------:R-:W-:Y:S01]  /*2e1c0*/  FMUL R74, RZ, R27 ;  /* 0x0000001bff4a7220 */ /* 0x000fe20000400000 */
[----:B------:R-:W-:-:S07]  /*2e1d0*/  IMAD.MOV.U32 R73, RZ, RZ, RZ ;  /* 0x000000ffff497224 */ /* 0x000fce00078e00ff */
.L_x_556:
[----:B------:R-:W-:Y:S05]  /*2e1e0*/  BSYNC.RECONVERGENT B0 ;  /* 0x0000000000007941 */ /* 0x000fea0003800200 */
.L_x_555:
        /* <DEDUP_REMOVED lines=40> */
.L_x_562:
        /* <DEDUP_REMOVED lines=45> */
.L_x_561:
[----:B------:R-:W-:Y:S01]  /*2e740*/  FMUL R73, RZ, R29 ;  /* 0x0000001dff497220 */ /* 0x000fe20000400000 */
[----:B------:R-:W-:-:S07]  /*2e750*/  IMAD.MOV.U32 R72, RZ, RZ, RZ ;  /* 0x000000ffff487224 */ /* 0x000fce00078e00ff */
.L_x_560:
[----:B------:R-:W-:Y:S05]  /*2e760*/  BSYNC.RECONVERGENT B0 ;  /* 0x0000000000007941 */ /* 0x000fea0003800200 */
.L_x_559:
        /* <DEDUP_REMOVED lines=30> */
.L_x_566:
        /* <DEDUP_REMOVED lines=45> */
.L_x_565:
[----:B------:R-:W-:Y:S01]  /*2ec20*/  FMUL R74, RZ, R29 ;  /* 0x0000001dff4a7220 */ /* 0x000fe20000400000 */
[----:B------:R-:W-:-:S07]  /*2ec30*/  IMAD.MOV.U32 R73, RZ, RZ, RZ ;  /* 0x000000ffff497224 */ /* 0x000fce00078e00ff */
.L_x_564:
[----:B------:R-:W-:Y:S05]  /*2ec40*/  BSYNC.RECONVERGENT B0 ;  /* 0x0000000000007941 */ /* 0x000fea0003800200 */
.L_x_563:
        /* <DEDUP_REMOVED lines=40> */
.L_x_570:
        /* <DEDUP_REMOVED lines=45> */
.L_x_569:
[----:B------:R-:W-:Y:S01]  /*2f1a0*/  FMUL R73, RZ, R31 ;  /* 0x0000001fff497220 */ /* 0x000fe20000400000 */
[----:B------:R-:W-:-:S07]  /*2f1b0*/  IMAD.MOV.U32 R72, RZ, RZ, RZ ;  /* 0x000000ffff487224 */ /* 0x000fce00078e00ff */
.L_x_568:
[----:B------:R-:W-:Y:S05]  /*2f1c0*/  BSYNC.RECONVERGENT B0 ;  /* 0x0000000000007941 */ /* 0x000fea0003800200 */
.L_x_567:
        /* <DEDUP_REMOVED lines=30> */
.L_x_574:
        /* <DEDUP_REMOVED lines=45> */
.L_x_573:
[----:B------:R-:W-:Y:S01]  /*2f680*/  FMUL R74, RZ, R31 ;  /* 0x0000001fff4a7220 */ /* 0x000fe20000400000 */
[----:B------:R-:W-:-:S07]  /*2f690*/  IMAD.MOV.U32 R73, RZ, RZ, RZ ;  /* 0x000000ffff497224 */ /* 0x000fce00078e00ff */
.L_x_572:
[----:B------:R-:W-:Y:S05]  /*2f6a0*/  BSYNC.RECONVERGENT B0 ;  /* 0x0000000000007941 */ /* 0x000fea0003800200 */
.L_x_571:
        /* <DEDUP_REMOVED lines=40> */
.L_x_578:
        /* <DEDUP_REMOVED lines=45> */
.L_x_577:
[----:B------:R-:W-:Y:S01]  /*2fc00*/  FMUL R73, RZ, R41 ;  /* 0x00000029ff497220 */ /* 0x000fe20000400000 */
[----:B------:R-:W-:-:S07]  /*2fc10*/  IMAD.MOV.U32 R72, RZ, RZ, RZ ;  /* 0x000000ffff487224 */ /* 0x000fce00078e00ff */
.L_x_576:
[----:B------:R-:W-:Y:S05]  /*2fc20*/  BSYNC.RECONVERGENT B0 ;  /* 0x0000000000007941 */ /* 0x000fea0003800200 */
.L_x_575:
        /* <DEDUP_REMOVED lines=30> */
.L_x_582:
        /* <DEDUP_REMOVED lines=45> */
.L_x_581:
[----:B------:R-:W-:Y:S01]  /*300e0*/  FMUL R74, RZ, R41 ;  /* 0x00000029ff4a7220 */ /* 0x000fe20000400000 */
[----:B------:R-:W-:-:S07]  /*300f0*/  IMAD.MOV.U32 R73, RZ, RZ, RZ ;  /* 0x000000ffff497224 */ /* 0x000fce00078e00ff */
.L_x_580:
[----:B------:R-:W-:Y:S05]  /*30100*/  BSYNC.RECONVERGENT B0 ;  /* 0x0000000000007941 */ /* 0x000fea0003800200 */
.L_x_579:
        /* <DEDUP_REMOVED lines=40> */
.L_x_586:
        /* <DEDUP_REMOVED lines=45> */
.L_x_585:
[----:B------:R-:W-:Y:S01]  /*30660*/  FMUL R73, RZ, R43 ;  /* 0x0000002bff497220 */ /* 0x000fe20000400000 */
[----:B------:R-:W-:-:S07]  /*30670*/  IMAD.MOV.U32 R72, RZ, RZ, RZ ;  /* 0x000000ffff487224 */ /* 0x000fce00078e00ff */
.L_x_584:
[----:B------:R-:W-:Y:S05]  /*30680*/  BSYNC.RECONVERGENT B0 ;  /* 0x0000000000007941 */ /* 0x000fea0003800200 */
.L_x_583:
        /* <DEDUP_REMOVED lines=30> */
.L_x_590:
        /* <DEDUP_REMOVED lines=45> */
.L_x_589:
[----:B------:R-:W-:Y:S01]  /*30b40*/  FMUL R74, RZ, R43 ;  /* 0x0000002bff4a7220 */ /* 0x000fe20000400000 */
[----:B------:R-:W-:-:S07]  /*30b50*/  IMAD.MOV.U32 R73, RZ, RZ, RZ ;  /* 0x000000ffff497224 */ /* 0x000fce00078e00ff */
.L_x_588:
[----:B------:R-:W-:Y:S05]  /*30b60*/  BSYNC.RECONVERGENT B0 ;  /* 0x0000000000007941 */ /* 0x000fea0003800200 */
.L_x_587:
        /* <DEDUP_REMOVED lines=39> */
.L_x_594:
        /* <DEDUP_REMOVED lines=45> */
.L_x_593:
[----:B------:R-:W-:Y:S01]  /*310b0*/  FMUL R73, RZ, R46 ;  /* 0x0000002eff497220 */ /* 0x000fe20000400000 */
[----:B------:R-:W-:-:S07]  /*310c0*/  IMAD.MOV.U32 R72, RZ, RZ, RZ ;  /* 0x000000ffff487224 */ /* 0x000fce00078e00ff */
.L_x_592:
[----:B------:R-:W-:Y:S05]  /*310d0*/  BSYNC.RECONVERGENT B0 ;  /* 0x0000000000007941 */ /* 0x000fea0003800200 */
.L_x_591:
        /* <DEDUP_REMOVED lines=29> */
.L_x_598:
        /* <DEDUP_REMOVED lines=45> */
.L_x_597:
[----:B------:R-:W-:Y:S01]  /*31580*/  FMUL R74, RZ, R46 ;  /* 0x0000002eff4a7220 */ /* 0x000fe20000400000 */
[----:B------:R-:W-:-:S07]  /*31590*/  IMAD.MOV.U32 R73, RZ, RZ, RZ ;  /* 0x000000ffff497224 */ /* 0x000fce00078e00ff */
.L_x_596:
[----:B------:R-:W-:Y:S05]  /*315a0*/  BSYNC.RECONVERGENT B0 ;  /* 0x0000000000007941 */ /* 0x000fea0003800200 */
.L_x_595:
        /* <DEDUP_REMOVED lines=39> */
.L_x_602:
        /* <DEDUP_REMOVED lines=45> */
.L_x_601:
[----:B------:R-:W-:Y:S01]  /*31af0*/  FMUL R73, RZ, R49 ;  /* 0x00000031ff497220 */ /* 0x000fe20000400000 */
[----:B------:R-:W-:-:S07]  /*31b00*/  IMAD.MOV.U32 R72, RZ, RZ, RZ ;  /* 0x000000ffff487224 */ /* 0x000fce00078e00ff */
.L_x_600:
[----:B------:R-:W-:Y:S05]  /*31b10*/  BSYNC.RECONVERGENT B0 ;  /* 0x0000000000007941 */ /* 0x000fea0003800200 */
.L_x_599:
        /* <DEDUP_REMOVED lines=29> */
.L_x_606:
        /* <DEDUP_REMOVED lines=45> */
.L_x_605:
[----:B------:R-:W-:Y:S01]  /*31fc0*/  FMUL R74, RZ, R49 ;  /* 0x00000031ff4a7220 */ /* 0x000fe20000400000 */
[----:B------:R-:W-:-:S07]  /*31fd0*/  IMAD.MOV.U32 R73, RZ, RZ, RZ ;  /* 0x000000ffff497224 */ /* 0x000fce00078e00ff */
.L_x_604:
[----:B------:R-:W-:Y:S05]  /*31fe0*/  BSYNC.RECONVERGENT B0 ;  /* 0x0000000000007941 */ /* 0x000fea0003800200 */
.L_x_603:
        /* <DEDUP_REMOVED lines=39> */
.L_x_610:
        /* <DEDUP_REMOVED lines=45> */
.L_x_609:
[----:B------:R-:W-:Y:S01]  /*32530*/  FMUL R73, RZ, R60 ;  /* 0x0000003cff497220 */ /* 0x000fe20000400000 */
[----:B------:R-:W-:-:S07]  /*32540*/  IMAD.MOV.U32 R72, RZ, RZ, RZ ;  /* 0x000000ffff487224 */ /* 0x000fce00078e00ff */
.L_x_608:
[----:B------:R-:W-:Y:S05]  /*32550*/  BSYNC.RECONVERGENT B0 ;  /* 0x0000000000007941 */ /* 0x000fea0003800200 */
.L_x_607:
        /* <DEDUP_REMOVED lines=29> */
.L_x_614:
        /* <DEDUP_REMOVED lines=45> */
.L_x_613:
[----:B------:R-:W-:Y:S01]  /*32a00*/  FMUL R74, RZ, R60 ;  /* 0x0000003cff4a7220 */ /* 0x000fe20000400000 */
[----:B------:R-:W-:-:S07]  /*32a10*/  IMAD.MOV.U32 R73, RZ, RZ, RZ ;  /* 0x000000ffff497224 */ /* 0x000fce00078e00ff */
.L_x_612:
[----:B------:R-:W-:Y:S05]  /*32a20*/  BSYNC.RECONVERGENT B0 ;  /* 0x0000000000007941 */ /* 0x000fea0003800200 */
.L_x_611:
        /* <DEDUP_REMOVED lines=39> */
.L_x_618:
        /* <DEDUP_REMOVED lines=45> */
.L_x_617:
[----:B------:R-:W-:Y:S01]  /*32f70*/  FMUL R73, RZ, R63 ;  /* 0x0000003fff497220 */ /* 0x000fe20000400000 */
[----:B------:R-:W-:-:S07]  /*32f80*/  IMAD.MOV.U32 R72, RZ, RZ, RZ ;  /* 0x000000ffff487224 */ /* 0x000fce00078e00ff */
.L_x_616:
[----:B------:R-:W-:Y:S05]  /*32f90*/  BSYNC.RECONVERGENT B0 ;  /* 0x0000000000007941 */ /* 0x000fea0003800200 */
.L_x_615:
        /* <DEDUP_REMOVED lines=29> */
.L_x_622:
        /* <DEDUP_REMOVED lines=45> */
.L_x_621:
[----:B------:R-:W-:Y:S01]  /*33440*/  FMUL R74, RZ, R63 ;  /* 0x0000003fff4a7220 */ /* 0x000fe20000400000 */
[----:B------:R-:W-:-:S07]  /*33450*/  IMAD.MOV.U32 R73, RZ, RZ, RZ ;  /* 0x000000ffff497224 */ /* 0x000fce00078e00ff */
.L_x_620:
[----:B------:R-:W-:Y:S05]  /*33460*/  BSYNC.RECONVERGENT B0 ;  /* 0x0000000000007941 */ /* 0x000fea0003800200 */
.L_x_619:
        /* <DEDUP_REMOVED lines=39> */
.L_x_626:
        /* <DEDUP_REMOVED lines=45> */
.L_x_625:
[----:B------:R-:W-:Y:S01]  /*339b0*/  FMUL R73, RZ, R66 ;  /* 0x00000042ff497220 */ /* 0x000fe20000400000 */
[----:B------:R-:W-:-:S07]  /*339c0*/  IMAD.MOV.U32 R72, RZ, RZ, RZ ;  /* 0x000000ffff487224 */ /* 0x000fce00078e00ff */
.L_x_624:
[----:B------:R-:W-:Y:S05]  /*339d0*/  BSYNC.RECONVERGENT B0 ;  /* 0x0000000000007941 */ /* 0x000fea0003800200 */
.L_x_623:
        /* <DEDUP_REMOVED lines=29> */
.L_x_630:
        /* <DEDUP_REMOVED lines=45> */
.L_x_629:
[----:B------:R-:W-:Y:S01]  /*33e80*/  FMUL R74, RZ, R66 ;  /* 0x00000042ff4a7220 */ /* 0x000fe20000400000 */
[----:B------:R-:W-:-:S07]  /*33e90*/  IMAD.MOV.U32 R73, RZ, RZ, RZ ;  /* 0x000000ffff497224 */ /* 0x000fce00078e00ff */
.L_x_628:
[----:B------:R-:W-:Y:S05]  /*33ea0*/  BSYNC.RECONVERGENT B0 ;  /* 0x0000000000007941 */ /* 0x000fea0003800200 */
.L_x_627:
        /* <DEDUP_REMOVED lines=39> */
.L_x_634:
        /* <DEDUP_REMOVED lines=45> */
.L_x_633:
[----:B------:R-:W-:Y:S01]  /*343f0*/  FMUL R73, RZ, R69 ;  /* 0x00000045ff497220 */ /* 0x000fe20000400000 */
[----:B------:R-:W-:-:S07]  /*34400*/  IMAD.MOV.U32 R72, RZ, RZ, RZ ;  /* 0x000000ffff487224 */ /* 0x000fce00078e00ff */
.L_x_632:
[----:B------:R-:W-:Y:S05]  /*34410*/  BSYNC.RECONVERGENT B0 ;  /* 0x0000000000007941 */ /* 0x000fea0003800200 */
.L_x_631:
        /* <DEDUP_REMOVED lines=29> */
.L_x_638:
        /* <DEDUP_REMOVED lines=45> */
.L_x_637:
[----:B------:R-:W-:Y:S01]  /*348c0*/  FMUL R74, RZ, R69 ;  /* 0x00000045ff4a7220 */ /* 0x000fe20000400000 */
[----:B------:R-:W-:-:S07]  /*348d0*/  IMAD.MOV.U32 R73, RZ, RZ, RZ ;  /* 0x000000ffff497224 */ /* 0x000fce00078e00ff */
.L_x_636:
[----:B------:R-:W-:Y:S05]  /*348e0*/  BSYNC.RECONVERGENT B0 ;  /* 0x0000000000007941 */ /* 0x000fea0003800200 */
.L_x_635:
        /* <DEDUP_REMOVED lines=40> */
.L_x_642:
        /* <DEDUP_REMOVED lines=45> */
.L_x_641:
[----:B------:R-:W-:Y:S01]  /*34e40*/  FMUL R73, RZ, R12 ;  /* 0x0000000cff497220 */ /* 0x000fe20000400000 */
[----:B------:R-:W-:-:S07]  /*34e50*/  IMAD.MOV.U32 R72, RZ, RZ, RZ ;  /* 0x000000ffff487224 */ /* 0x000fce00078e00ff */
.L_x_640:
[----:B------:R-:W-:Y:S05]  /*34e60*/  BSYNC.RECONVERGENT B0 ;  /* 0x0000000000007941 */ /* 0x000fea0003800200 */
.L_x_639:
        /* <DEDUP_REMOVED lines=30> */
.L_x_646:
        /* <DEDUP_REMOVED lines=45> */
.L_x_645:
[----:B------:R-:W-:Y:S01]  /*35320*/  FMUL R74, RZ, R12 ;  /* 0x0000000cff4a7220 */ /* 0x000fe20000400000 */
[----:B------:R-:W-:-:S07]  /*35330*/  IMAD.MOV.U32 R73, RZ, RZ, RZ ;  /* 0x000000ffff497224 */ /* 0x000fce00078e00ff */
.L_x_644:
[----:B------:R-:W-:Y:S05]  /*35340*/  BSYNC.RECONVERGENT B0 ;  /* 0x0000000000007941 */ /* 0x000fea0003800200 */
.L_x_643:
        /* <DEDUP_REMOVED lines=40> */
.L_x_650:
        /* <DEDUP_REMOVED lines=45> */
.L_x_649:
[----:B------:R-:W-:Y:S01]  /*358a0*/  FMUL R73, RZ, R18 ;  /* 0x00000012ff497220 */ /* 0x000fe20000400000 */
[----:B------:R-:W-:-:S07]  /*358b0*/  IMAD.MOV.U32 R72, RZ, RZ, RZ ;  /* 0x000000ffff487224 */ /* 0x000fce00078e00ff */
.L_x_648:
[----:B------:R-:W-:Y:S05]  /*358c0*/  BSYNC.RECONVERGENT B0 ;  /* 0x0000000000007941 */ /* 0x000fea0003800200 */
.L_x_647:
        /* <DEDUP_REMOVED lines=30> */
.L_x_654:
        /* <DEDUP_REMOVED lines=45> */
.L_x_653:
[----:B------:R-:W-:Y:S01]  /*35d80*/  FMUL R74, RZ, R18 ;  /* 0x00000012ff4a7220 */ /* 0x000fe20000400000 */
[----:B------:R-:W-:-:S07]  /*35d90*/  IMAD.MOV.U32 R73, RZ, RZ, RZ ;  /* 0x000000ffff497224 */ /* 0x000fce00078e00ff */
.L_x_652:
[----:B------:R-:W-:Y:S05]  /*35da0*/  BSYNC.RECONVERGENT B0 ;  /* 0x0000000000007941 */ /* 0x000fea0003800200 */
.L_x_651:
        /* <DEDUP_REMOVED lines=40> */
.L_x_658:
        /* <DEDUP_REMOVED lines=45> */
.L_x_657:
[----:B------:R-:W-:Y:S01]  /*36300*/  FMUL R73, RZ, R21 ;  /* 0x00000015ff497220 */ /* 0x000fe20000400000 */
[----:B------:R-:W-:-:S07]  /*36310*/  IMAD.MOV.U32 R72, RZ, RZ, RZ ;  /* 0x000000ffff487224 */ /* 0x000fce00078e00ff */
.L_x_656:
[----:B------:R-:W-:Y:S05]  /*36320*/  BSYNC.RECONVERGENT B0 ;  /* 0x0000000000007941 */ /* 0x000fea0003800200 */
.L_x_655:
        /* <DEDUP_REMOVED lines=30> */
.L_x_662:
        /* <DEDUP_REMOVED lines=45> */
.L_x_661:
[----:B------:R-:W-:Y:S01]  /*367e0*/  FMUL R74, RZ, R21 ;  /* 0x00000015ff4a7220 */ /* 0x000fe20000400000 */
[----:B------:R-:W-:-:S07]  /*367f0*/  IMAD.MOV.U32 R73, RZ, RZ, RZ ;  /* 0x000000ffff497224 */ /* 0x000fce00078e00ff */
.L_x_660:
[----:B------:R-:W-:Y:S05]  /*36800*/  BSYNC.RECONVERGENT B0 ;  /* 0x0000000000007941 */ /* 0x000fea0003800200 */
.L_x_659:
        /* <DEDUP_REMOVED lines=40> */
.L_x_666:
        /* <DEDUP_REMOVED lines=45> */
.L_x_665:
[----:B------:R-:W-:Y:S01]  /*36d60*/  FMUL R73, RZ, R23 ;  /* 0x00000017ff497220 */ /* 0x000fe20000400000 */
[----:B------:R-:W-:-:S07]  /*36d70*/  IMAD.MOV.U32 R72, RZ, RZ, RZ ;  /* 0x000000ffff487224 */ /* 0x000fce00078e00ff */
.L_x_664:
[----:B------:R-:W-:Y:S05]  /*36d80*/  BSYNC.RECONVERGENT B0 ;  /* 0x0000000000007941 */ /* 0x000fea0003800200 */
.L_x_663:
        /* <DEDUP_REMOVED lines=30> */
.L_x_670:
        /* <DEDUP_REMOVED lines=45> */
.L_x_669:
[----:B------:R-:W-:Y:S01]  /*37240*/  FMUL R74, RZ, R23 ;  /* 0x00000017ff4a7220 */ /* 0x000fe20000400000 */
[----:B------:R-:W-:-:S07]  /*37250*/  IMAD.MOV.U32 R73, RZ, RZ, RZ ;  /* 0x000000ffff497224 */ /* 0x000fce00078e00ff */
.L_x_668:
[----:B------:R-:W-:Y:S05]  /*37260*/  BSYNC.RECONVERGENT B0 ;  /* 0x0000000000007941 */ /* 0x000fea0003800200 */
.L_x_667:
        /* <DEDUP_REMOVED lines=40> */
.L_x_674:
        /* <DEDUP_REMOVED lines=45> */
.L_x_673:
[----:B------:R-:W-:Y:S01]  /*377c0*/  FMUL R73, RZ, R25 ;  /* 0x00000019ff497220 */ /* 0x000fe20000400000 */
[----:B------:R-:W-:-:S07]  /*377d0*/  IMAD.MOV.U32 R72, RZ, RZ, RZ ;  /* 0x000000ffff487224 */ /* 0x000fce00078e00ff */
.L_x_672:
[----:B------:R-:W-:Y:S05]  /*377e0*/  BSYNC.RECONVERGENT B0 ;  /* 0x0000000000007941 */ /* 0x000fea0003800200 */
.L_x_671:
        /* <DEDUP_REMOVED lines=30> */
.L_x_678:
        /* <DEDUP_REMOVED lines=45> */
.L_x_677:
[----:B------:R-:W-:Y:S01]  /*37ca0*/  FMUL R74, RZ, R25 ;  /* 0x00000019ff4a7220 */ /* 0x000fe20000400000 */
[----:B------:R-:W-:-:S07]  /*37cb0*/  IMAD.MOV.U32 R73, RZ, RZ, RZ ;  /* 0x000000ffff497224 */ /* 0x000fce00078e00ff */
.L_x_676:
[----:B------:R-:W-:Y:S05]  /*37cc0*/  BSYNC.RECONVERGENT B0 ;  /* 0x0000000000007941 */ /* 0x000fea0003800200 */
.L_x_675:
        /* <DEDUP_REMOVED lines=40> */
.L_x_682:
        /* <DEDUP_REMOVED lines=45> */
.L_x_681:
[----:B------:R-:W-:Y:S01]  /*38220*/  FMUL R73, RZ, R27 ;  /* 0x0000001bff497220 */ /* 0x000fe20000400000 */
[----:B------:R-:W-:-:S07]  /*38230*/  IMAD.MOV.U32 R72, RZ, RZ, RZ ;  /* 0x000000ffff487224 */ /* 0x000fce00078e00ff */
.L_x_680:
[----:B------:R-:W-:Y:S05]  /*38240*/  BSYNC.RECONVERGENT B0 ;  /* 0x0000000000007941 */ /* 0x000fea0003800200 */
.L_x_679:
        /* <DEDUP_REMOVED lines=30> */
.L_x_686:
        /* <DEDUP_REMOVED lines=45> */
.L_x_685:
[----:B------:R-:W-:Y:S01]  /*38700*/  FMUL R74, RZ, R27 ;  /* 0x0000001bff4a7220 */ /* 0x000fe20000400000 */
[----:B------:R-:W-:-:S07]  /*38710*/  IMAD.MOV.U32 R73, RZ, RZ, RZ ;  /* 0x000000ffff497224 */ /* 0x000fce00078e00ff */
.L_x_684:
[----:B------:R-:W-:Y:S05]  /*38720*/  BSYNC.RECONVERGENT B0 ;  /* 0x0000000000007941 */ /* 0x000fea0003800200 */
.L_x_683:
        /* <DEDUP_REMOVED lines=40> */
.L_x_690:
        /* <DEDUP_REMOVED lines=45> */
.L_x_689:
[----:B------:R-:W-:Y:S01]  /*38c80*/  FMUL R73, RZ, R29 ;  /* 0x0000001dff497220 */ /* 0x000fe20000400000 */
[----:B------:R-:W-:-:S07]  /*38c90*/  IMAD.MOV.U32 R72, RZ, RZ, RZ ;  /* 0x000000ffff487224 */ /* 0x000fce00078e00ff */
.L_x_688:
[----:B------:R-:W-:Y:S05]  /*38ca0*/  BSYNC.RECONVERGENT B0 ;  /* 0x0000000000007941 */ /* 0x000fea0003800200 */
.L_x_687:
        /* <DEDUP_REMOVED lines=30> */
.L_x_694:
        /* <DEDUP_REMOVED lines=45> */
.L_x_693:
[----:B------:R-:W-:Y:S01]  /*39160*/  FMUL R74, RZ, R29 ;  /* 0x0000001dff4a7220 */ /* 0x000fe20000400000 */
[----:B------:R-:W-:-:S07]  /*39170*/  IMAD.MOV.U32 R73, RZ, RZ, RZ ;  /* 0x000000ffff497224 */ /* 0x000fce00078e00ff */
.L_x_692:
[----:B------:R-:W-:Y:S05]  /*39180*/  BSYNC.RECONVERGENT B0 ;  /* 0x0000000000007941 */ /* 0x000fea0003800200 */
.L_x_691:
        /* <DEDUP_REMOVED lines=40> */
.L_x_698:
        /* <DEDUP_REMOVED lines=45> */
.L_x_697:
[----:B------:R-:W-:Y:S01]  /*396e0*/  FMUL R73, RZ, R31 ;  /* 0x0000001fff497220 */ /* 0x000fe20000400000 */
[----:B------:R-:W-:-:S07]  /*396f0*/  IMAD.MOV.U32 R72, RZ, RZ, RZ ;  /* 0x000000ffff487224 */ /* 0x000fce00078e00ff */
.L_x_696:
[----:B------:R-:W-:Y:S05]  /*39700*/  BSYNC.RECONVERGENT B0 ;  /* 0x0000000000007941 */ /* 0x000fea0003800200 */
.L_x_695:
        /* <DEDUP_REMOVED lines=30> */
.L_x_702:
        /* <DEDUP_REMOVED lines=45> */
.L_x_701:
[----:B------:R-:W-:Y:S01]  /*39bc0*/  FMUL R74, RZ, R31 ;  /* 0x0000001fff4a7220 */ /* 0x000fe20000400000 */
[----:B------:R-:W-:-:S07]  /*39bd0*/  IMAD.MOV.U32 R73, RZ, RZ, RZ ;  /* 0x000000ffff497224 */ /* 0x000fce00078e00ff */
.L_x_700:
[----:B------:R-:W-:Y:S05]  /*39be0*/  BSYNC.RECONVERGENT B0 ;  /* 0x0000000000007941 */ /* 0x000fea0003800200 */
.L_x_699:
        /* <DEDUP_REMOVED lines=40> */
.L_x_706:
        /* <DEDUP_REMOVED lines=45> */
.L_x_705:
[----:B------:R-:W-:Y:S01]  /*3a140*/  FMUL R73, RZ, R41 ;  /* 0x00000029ff497220 */ /* 0x000fe20000400000 */
[----:B------:R-:W-:-:S07]  /*3a150*/  IMAD.MOV.U32 R72, RZ, RZ, RZ ;  /* 0x000000ffff487224 */ /* 0x000fce00078e00ff */
.L_x_704:
[----:B------:R-:W-:Y:S05]  /*3a160*/  BSYNC.RECONVERGENT B0 ;  /* 0x0000000000007941 */ /* 0x000fea0003800200 */
.L_x_703:
        /* <DEDUP_REMOVED lines=30> */
.L_x_710:
        /* <DEDUP_REMOVED lines=45> */
.L_x_709:
[----:B------:R-:W-:Y:S01]  /*3a620*/  FMUL R74, RZ, R41 ;  /* 0x00000029ff4a7220 */ /* 0x000fe20000400000 */
[----:B------:R-:W-:-:S07]  /*3a630*/  IMAD.MOV.U32 R73, RZ, RZ, RZ ;  /* 0x000000ffff497224 */ /* 0x000fce00078e00ff */
.L_x_708:
[----:B------:R-:W-:Y:S05]  /*3a640*/  BSYNC.RECONVERGENT B0 ;  /* 0x0000000000007941 */ /* 0x000fea0003800200 */
.L_x_707:
        /* <DEDUP_REMOVED lines=40> */
.L_x_714:
        /* <DEDUP_REMOVED lines=45> */
.L_x_713:
[----:B------:R-:W-:Y:S01]  /*3aba0*/  FMUL R73, RZ, R43 ;  /* 0x0000002bff497220 */ /* 0x000fe20000400000 */
[----:B------:R-:W-:-:S07]  /*3abb0*/  IMAD.MOV.U32 R72, RZ, RZ, RZ ;  /* 0x000000ffff487224 */ /* 0x000fce00078e00ff */
.L_x_712:
[----:B------:R-:W-:Y:S05]  /*3abc0*/  BSYNC.RECONVERGENT B0 ;  /* 0x0000000000007941 */ /* 0x000fea0003800200 */
.L_x_711:
        /* <DEDUP_REMOVED lines=30> */
.L_x_718:
        /* <DEDUP_REMOVED lines=45> */
.L_x_717:
[----:B------:R-:W-:Y:S01]  /*3b080*/  FMUL R74, RZ, R43 ;  /* 0x0000002bff4a7220 */ /* 0x000fe20000400000 */
[----:B------:R-:W-:-:S07]  /*3b090*/  IMAD.MOV.U32 R73, RZ, RZ, RZ ;  /* 0x000000ffff497224 */ /* 0x000fce00078e00ff */
.L_x_716:
[----:B------:R-:W-:Y:S05]  /*3b0a0*/  BSYNC.RECONVERGENT B0 ;  /* 0x0000000000007941 */ /* 0x000fea0003800200 */
.L_x_715:
        /* <DEDUP_REMOVED lines=39> */
.L_x_722:
        /* <DEDUP_REMOVED lines=45> */
.L_x_721:
[----:B------:R-:W-:Y:S01]  /*3b5f0*/  FMUL R73, RZ, R46 ;  /* 0x0000002eff497220 */ /* 0x000fe20000400000 */
[----:B------:R-:W-:-:S07]  /*3b600*/  IMAD.MOV.U32 R72, RZ, RZ, RZ ;  /* 0x000000ffff487224 */ /* 0x000fce00078e00ff */
.L_x_720:
[----:B------:R-:W-:Y:S05]  /*3b610*/  BSYNC.RECONVERGENT B0 ;  /* 0x0000000000007941 */ /* 0x000fea0003800200 */
.L_x_719:
        /* <DEDUP_REMOVED lines=29> */
.L_x_726:
        /* <DEDUP_REMOVED lines=45> */
.L_x_725:
[----:B------:R-:W-:Y:S01]  /*3bac0*/  FMUL R74, RZ, R46 ;  /* 0x0000002eff4a7220 */ /* 0x000fe20000400000 */
[----:B------:R-:W-:-:S07]  /*3bad0*/  IMAD.MOV.U32 R73, RZ, RZ, RZ ;  /* 0x000000ffff497224 */ /* 0x000fce00078e00ff */
.L_x_724:
[----:B------:R-:W-:Y:S05]  /*3bae0*/  BSYNC.RECONVERGENT B0 ;  /* 0x0000000000007941 */ /* 0x000fea0003800200 */
.L_x_723:
        /* <DEDUP_REMOVED lines=39> */
.L_x_730:
        /* <DEDUP_REMOVED lines=45> */
.L_x_729:
[----:B------:R-:W-:Y:S01]  /*3c030*/  FMUL R73, RZ, R49 ;  /* 0x00000031ff497220 */ /* 0x000fe20000400000 */
[----:B------:R-:W-:-:S07]  /*3c040*/  IMAD.MOV.U32 R72, RZ, RZ, RZ ;  /* 0x000000ffff487224 */ /* 0x000fce00078e00ff */
.L_x_728:
[----:B------:R-:W-:Y:S05]  /*3c050*/  BSYNC.RECONVERGENT B0 ;  /* 0x0000000000007941 */ /* 0x000fea0003800200 */
.L_x_727:
        /* <DEDUP_REMOVED lines=29> */
.L_x_734:
        /* <DEDUP_REMOVED lines=45> */
.L_x_733:
[----:B------:R-:W-:Y:S01]  /*3c500*/  FMUL R74, RZ, R49 ;  /* 0x00000031ff4a7220 */ /* 0x000fe20000400000 */
[----:B------:R-:W-:-:S07]  /*3c510*/  IMAD.MOV.U32 R73, RZ, RZ, RZ ;  /* 0x000000ffff497224 */ /* 0x000fce00078e00ff */
.L_x_732:
[----:B------:R-:W-:Y:S05]  /*3c520*/  BSYNC.RECONVERGENT B0 ;  /* 0x0000000000007941 */ /* 0x000fea0003800200 */
.L_x_731:
        /* <DEDUP_REMOVED lines=39> */
.L_x_738:
        /* <DEDUP_REMOVED lines=45> */
.L_x_737:
[----:B------:R-:W-:Y:S01]  /*3ca70*/  FMUL R73, RZ, R60 ;  /* 0x0000003cff497220 */ /* 0x000fe20000400000 */
[----:B------:R-:W-:-:S07]  /*3ca80*/  IMAD.MOV.U32 R72, RZ, RZ, RZ ;  /* 0x000000ffff487224 */ /* 0x000fce00078e00ff */
.L_x_736:
[----:B------:R-:W-:Y:S05]  /*3ca90*/  BSYNC.RECONVERGENT B0 ;  /* 0x0000000000007941 */ /* 0x000fea0003800200 */
.L_x_735:
        /* <DEDUP_REMOVED lines=29> */
.L_x_742:
        /* <DEDUP_REMOVED lines=45> */
.L_x_741:
[----:B------:R-:W-:Y:S01]  /*3cf40*/  FMUL R74, RZ, R60 ;  /* 0x0000003cff4a7220 */ /* 0x000fe20000400000 */
[----:B------:R-:W-:-:S07]  /*3cf50*/  IMAD.MOV.U32 R73, RZ, RZ, RZ ;  /* 0x000000ffff497224 */ /* 0x000fce00078e00ff */
.L_x_740:
[----:B------:R-:W-:Y:S05]  /*3cf60*/  BSYNC.RECONVERGENT B0 ;  /* 0x0000000000007941 */ /* 0x000fea0003800200 */
.L_x_739:
        /* <DEDUP_REMOVED lines=39> */
.L_x_746:
        /* <DEDUP_REMOVED lines=45> */
.L_x_745:
[----:B------:R-:W-:Y:S01]  /*3d4b0*/  FMUL R73, RZ, R63 ;  /* 0x0000003fff497220 */ /* 0x000fe20000400000 */
[----:B------:R-:W-:-:S07]  /*3d4c0*/  IMAD.MOV.U32 R72, RZ, RZ, RZ ;  /* 0x000000ffff487224 */ /* 0x000fce00078e00ff */
.L_x_744:
[----:B------:R-:W-:Y:S05]  /*3d4d0*/  BSYNC.RECONVERGENT B0 ;  /* 0x0000000000007941 */ /* 0x000fea0003800200 */
.L_x_743:
        /* <DEDUP_REMOVED lines=29> */
.L_x_750:
        /* <DEDUP_REMOVED lines=45> */
.L_x_749:
[----:B------:R-:W-:Y:S01]  /*3d980*/  FMUL R74, RZ, R63 ;  /* 0x0000003fff4a7220 */ /* 0x000fe20000400000 */
[----:B------:R-:W-:-:S07]  /*3d990*/  IMAD.MOV.U32 R73, RZ, RZ, RZ ;  /* 0x000000ffff497224 */ /* 0x000fce00078e00ff */
.L_x_748:
[----:B------:R-:W-:Y:S05]  /*3d9a0*/  BSYNC.RECONVERGENT B0 ;  /* 0x0000000000007941 */ /* 0x000fea0003800200 */
.L_x_747:
        /* <DEDUP_REMOVED lines=39> */
.L_x_754:
        /* <DEDUP_REMOVED lines=45> */
.L_x_753:
[----:B------:R-:W-:Y:S01]  /*3def0*/  FMUL R73, RZ, R66 ;  /* 0x00000042ff497220 */ /* 0x000fe20000400000 */
[----:B------:R-:W-:-:S07]  /*3df00*/  IMAD.MOV.U32 R72, RZ, RZ, RZ ;  /* 0x000000ffff487224 */ /* 0x000fce00078e00ff */
.L_x_752:
[----:B------:R-:W-:Y:S05]  /*3df10*/  BSYNC.RECONVERGENT B0 ;  /* 0x0000000000007941 */ /* 0x000fea0003800200 */
.L_x_751:
        /* <DEDUP_REMOVED lines=29> */
.L_x_758:
        /* <DEDUP_REMOVED lines=45> */
.L_x_757:
[----:B------:R-:W-:Y:S01]  /*3e3c0*/  FMUL R74, RZ, R66 ;  /* 0x00000042ff4a7220 */ /* 0x000fe20000400000 */
[----:B------:R-:W-:-:S07]  /*3e3d0*/  IMAD.MOV.U32 R73, RZ, RZ, RZ ;  /* 0x000000ffff497224 */ /* 0x000fce00078e00ff */
.L_x_756:
[----:B------:R-:W-:Y:S05]  /*3e3e0*/  BSYNC.RECONVERGENT B0 ;  /* 0x0000000000007941 */ /* 0x000fea0003800200 */
.L_x_755:
        /* <DEDUP_REMOVED lines=39> */
.L_x_762:
        /* <DEDUP_REMOVED lines=45> */
.L_x_761:
[----:B------:R-:W-:Y:S01]  /*3e930*/  FMUL R73, RZ, R69 ;  /* 0x00000045ff497220 */ /* 0x000fe20000400000 */
[----:B------:R-:W-:-:S07]  /*3e940*/  IMAD.MOV.U32 R72, RZ, RZ, RZ ;  /* 0x000000ffff487224 */ /* 0x000fce00078e00ff */
.L_x_760:
[----:B------:R-:W-:Y:S05]  /*3e950*/  BSYNC.RECONVERGENT B0 ;  /* 0x0000000000007941 */ /* 0x000fea0003800200 */
.L_x_759:
        /* <DEDUP_REMOVED lines=29> */
.L_x_766:
        /* <DEDUP_REMOVED lines=45> */
.L_x_765:
[----:B------:R-:W-:Y:S01]  /*3ee00*/  FMUL R74, RZ, R69 ;  /* 0x00000045ff4a7220 */ /* 0x000fe20000400000 */
[----:B------:R-:W-:-:S07]  /*3ee10*/  IMAD.MOV.U32 R73, RZ, RZ, RZ ;  /* 0x000000ffff497224 */ /* 0x000fce00078e00ff */
.L_x_764:
[----:B------:R-:W-:Y:S05]  /*3ee20*/  BSYNC.RECONVERGENT B0 ;  /* 0x0000000000007941 */ /* 0x000fea0003800200 */
.L_x_763:
        /* <DEDUP_REMOVED lines=40> */
.L_x_770:
        /* <DEDUP_REMOVED lines=45> */
.L_x_769:
[----:B------:R-:W-:Y:S01]  /*3f380*/  FMUL R73, RZ, R12 ;  /* 0x0000000cff497220 */ /* 0x000fe20000400000 */
[----:B------:R-:W-:-:S07]  /*3f390*/  IMAD.MOV.U32 R72, RZ, RZ, RZ ;  /* 0x000000ffff487224 */ /* 0x000fce00078e00ff */
.L_x_768:
[----:B------:R-:W-:Y:S05]  /*3f3a0*/  BSYNC.RECONVERGENT B0 ;  /* 0x0000000000007941 */ /* 0x000fea0003800200 */
.L_x_767:
        /* <DEDUP_REMOVED lines=30> */
.L_x_774:
        /* <DEDUP_REMOVED lines=45> */
.L_x_773:
[----:B------:R-:W-:Y:S01]  /*3f860*/  FMUL R74, RZ, R12 ;  /* 0x0000000cff4a7220 */ /* 0x000fe20000400000 */
[----:B------:R-:W-:-:S07]  /*3f870*/  IMAD.MOV.U32 R73, RZ, RZ, RZ ;  /* 0x000000ffff497224 */ /* 0x000fce00078e00ff */
.L_x_772:
[----:B------:R-:W-:Y:S05]  /*3f880*/  BSYNC.RECONVERGENT B0 ;  /* 0x0000000000007941 */ /* 0x000fea0003800200 */
.L_x_771:
        /* <DEDUP_REMOVED lines=40> */
.L_x_778:
        /* <DEDUP_REMOVED lines=45> */
.L_x_777:
[----:B------:R-:W-:Y:S01]  /*3fde0*/  FMUL R73, RZ, R18 ;  /* 0x00000012ff497220 */ /* 0x000fe20000400000 */
[----:B------:R-:W-:-:S07]  /*3fdf0*/  IMAD.MOV.U32 R72, RZ, RZ, RZ ;  /* 0x000000ffff487224 */ /* 0x000fce00078e00ff */
.L_x_776:
[----:B------:R-:W-:Y:S05]  /*3fe00*/  BSYNC.RECONVERGENT B0 ;  /* 0x0000000000007941 */ /* 0x000fea0003800200 */
.L_x_775:
        /* <DEDUP_REMOVED lines=30> */
.L_x_782:
        /* <DEDUP_REMOVED lines=45> */
.L_x_781:
[----:B------:R-:W-:Y:S01]  /*402c0*/  FMUL R74, RZ, R18 ;  /* 0x00000012ff4a7220 */ /* 0x000fe20000400000 */
[----:B------:R-:W-:-:S07]  /*402d0*/  IMAD.MOV.U32 R73, RZ, RZ, RZ ;  /* 0x000000ffff497224 */ /* 0x000fce00078e00ff */
.L_x_780:
[----:B------:R-:W-:Y:S05]  /*402e0*/  BSYNC.RECONVERGENT B0 ;  /* 0x0000000000007941 */ /* 0x000fea0003800200 */
.L_x_779:
        /* <DEDUP_REMOVED lines=40> */
.L_x_786:
        /* <DEDUP_REMOVED lines=45> */
.L_x_785:
[----:B------:R-:W-:Y:S01]  /*40840*/  FMUL R73, RZ, R21 ;  /* 0x00000015ff497220 */ /* 0x000fe20000400000 */
[----:B------:R-:W-:-:S07]  /*40850*/  IMAD.MOV.U32 R72, RZ, RZ, RZ ;  /* 0x000000ffff487224 */ /* 0x000fce00078e00ff */
.L_x_784:
[----:B------:R-:W-:Y:S05]  /*40860*/  BSYNC.RECONVERGENT B0 ;  /* 0x0000000000007941 */ /* 0x000fea0003800200 */
.L_x_783:
        /* <DEDUP_REMOVED lines=30> */
.L_x_790:
        /* <DEDUP_REMOVED lines=45> */
.L_x_789:
[----:B------:R-:W-:Y:S01]  /*40d20*/  FMUL R74, RZ, R21 ;  /* 0x00000015ff4a7220 */ /* 0x000fe20000400000 */
[----:B------:R-:W-:-:S07]  /*40d30*/  IMAD.MOV.U32 R73, RZ, RZ, RZ ;  /* 0x000000ffff497224 */ /* 0x000fce00078e00ff */
.L_x_788:
[----:B------:R-:W-:Y:S05]  /*40d40*/  BSYNC.RECONVERGENT B0 ;  /* 0x0000000000007941 */ /* 0x000fea0003800200 */
.L_x_787:
        /* <DEDUP_REMOVED lines=40> */
.L_x_794:
        /* <DEDUP_REMOVED lines=45> */
.L_x_793:
[----:B------:R-:W-:Y:S01]  /*412a0*/  FMUL R73, RZ, R23 ;  /* 0x00000017ff497220 */ /* 0x000fe20000400000 */
[----:B------:R-:W-:-:S07]  /*412b0*/  IMAD.MOV.U32 R72, RZ, RZ, RZ ;  /* 0x000000ffff487224 */ /* 0x000fce00078e00ff */
.L_x_792:
[----:B------:R-:W-:Y:S05]  /*412c0*/  BSYNC.RECONVERGENT B0 ;  /* 0x0000000000007941 */ /* 0x000fea0003800200 */
.L_x_791:
        /* <DEDUP_REMOVED lines=30> */
.L_x_798:
        /* <DEDUP_REMOVED lines=45> */
.L_x_797:
[----:B------:R-:W-:Y:S01]  /*41780*/  FMUL R74, RZ, R23 ;  /* 0x00000017ff4a7220 */ /* 0x000fe20000400000 */
[----:B------:R-:W-:-:S07]  /*41790*/  IMAD.MOV.U32 R73, RZ, RZ, RZ ;  /* 0x000000ffff497224 */ /* 0x000fce00078e00ff */
.L_x_796:
[----:B------:R-:W-:Y:S05]  /*417a0*/  BSYNC.RECONVERGENT B0 ;  /* 0x0000000000007941 */ /* 0x000fea0003800200 */
.L_x_795:
        /* <DEDUP_REMOVED lines=40> */
.L_x_802:
        /* <DEDUP_REMOVED lines=45> */
.L_x_801:
[----:B------:R-:W-:Y:S01]  /*41d00*/  FMUL R73, RZ, R25 ;  /* 0x00000019ff497220 */ /* 0x000fe20000400000 */
[----:B------:R-:W-:-:S07]  /*41d10*/  IMAD.MOV.U32 R72, RZ, RZ, RZ ;  /* 0x000000ffff487224 */ /* 0x000fce00078e00ff */
.L_x_800:
[----:B------:R-:W-:Y:S05]  /*41d20*/  BSYNC.RECONVERGENT B0 ;  /* 0x0000000000007941 */ /* 0x000fea0003800200 */
.L_x_799:
        /* <DEDUP_REMOVED lines=30> */
.L_x_806:
        /* <DEDUP_REMOVED lines=45> */
.L_x_805:
[----:B------:R-:W-:Y:S01]  /*421e0*/  FMUL R74, RZ, R25 ;  /* 0x00000019ff4a7220 */ /* 0x000fe20000400000 */
[----:B------:R-:W-:-:S07]  /*421f0*/  IMAD.MOV.U32 R73, RZ, RZ, RZ ;  /* 0x000000ffff497224 */ /* 0x000fce00078e00ff */
.L_x_804:
[----:B------:R-:W-:Y:S05]  /*42200*/  BSYNC.RECONVERGENT B0 ;  /* 0x0000000000007941 */ /* 0x000fea0003800200 */
.L_x_803:
        /* <DEDUP_REMOVED lines=40> */
.L_x_810:
        /* <DEDUP_REMOVED lines=45> */
.L_x_809:
[----:B------:R-:W-:Y:S01]  /*42760*/  FMUL R73, RZ, R27 ;  /* 0x0000001bff497220 */ /* 0x000fe20000400000 */
[----:B------:R-:W-:-:S07]  /*42770*/  IMAD.MOV.U32 R72, RZ, RZ, RZ ;  /* 0x000000ffff487224 */ /* 0x000fce00078e00ff */
.L_x_808:
[----:B------:R-:W-:Y:S05]  /*42780*/  BSYNC.RECONVERGENT B0 ;  /* 0x0000000000007941 */ /* 0x000fea0003800200 */
.L_x_807:
        /* <DEDUP_REMOVED lines=30> */
.L_x_814:
        /* <DEDUP_REMOVED lines=45> */
.L_x_813:
[----:B------:R-:W-:Y:S01]  /*42c40*/  FMUL R74, RZ, R27 ;  /* 0x0000001bff4a7220 */ /* 0x000fe20000400000 */
[----:B------:R-:W-:-:S07]  /*42c50*/  IMAD.MOV.U32 R73, RZ, RZ, RZ ;  /* 0x000000ffff497224 */ /* 0x000fce00078e00ff */
.L_x_812:
[----:B------:R-:W-:Y:S05]  /*42c60*/  BSYNC.RECONVERGENT B0 ;  /* 0x0000000000007941 */ /* 0x000fea0003800200 */
.L_x_811:
        /* <DEDUP_REMOVED lines=40> */
.L_x_818:
        /* <DEDUP_REMOVED lines=45> */
.L_x_817:
[----:B------:R-:W-:Y:S01]  /*431c0*/  FMUL R73, RZ, R29 ;  /* 0x0000001dff497220 */ /* 0x000fe20000400000 */
[----:B------:R-:W-:-:S07]  /*431d0*/  IMAD.MOV.U32 R72, RZ, RZ, RZ ;  /* 0x000000ffff487224 */ /* 0x000fce00078e00ff */
.L_x_816:
[----:B------:R-:W-:Y:S05]  /*431e0*/  BSYNC.RECONVERGENT B0 ;  /* 0x0000000000007941 */ /* 0x000fea0003800200 */
.L_x_815:
        /* <DEDUP_REMOVED lines=30> */
.L_x_822:
        /* <DEDUP_REMOVED lines=45> */
.L_x_821:
[----:B------:R-:W-:Y:S01]  /*436a0*/  FMUL R74, RZ, R29 ;  /* 0x0000001dff4a7220 */ /* 0x000fe20000400000 */
[----:B------:R-:W-:-:S07]  /*436b0*/  IMAD.MOV.U32 R73, RZ, RZ, RZ ;  /* 0x000000ffff497224 */ /* 0x000fce00078e00ff */
.L_x_820:
[----:B------:R-:W-:Y:S05]  /*436c0*/  BSYNC.RECONVERGENT B0 ;  /* 0x0000000000007941 */ /* 0x000fea0003800200 */
.L_x_819:
        /* <DEDUP_REMOVED lines=40> */
.L_x_826:
        /* <DEDUP_REMOVED lines=45> */
.L_x_825:
[----:B------:R-:W-:Y:S01]  /*43c20*/  FMUL R73, RZ, R31 ;  /* 0x0000001fff497220 */ /* 0x000fe20000400000 */
[----:B------:R-:W-:-:S07]  /*43c30*/  IMAD.MOV.U32 R72, RZ, RZ, RZ ;  /* 0x000000ffff487224 */ /* 0x000fce00078e00ff */
.L_x_824:
[----:B------:R-:W-:Y:S05]  /*43c40*/  BSYNC.RECONVERGENT B0 ;  /* 0x0000000000007941 */ /* 0x000fea0003800200 */
.L_x_823:
        /* <DEDUP_REMOVED lines=30> */
.L_x_830:
        /* <DEDUP_REMOVED lines=45> */
.L_x_829:
[----:B------:R-:W-:Y:S01]  /*44100*/  FMUL R74, RZ, R31 ;  /* 0x0000001fff4a7220 */ /* 0x000fe20000400000 */
[----:B------:R-:W-:-:S07]  /*44110*/  IMAD.MOV.U32 R73, RZ, RZ, RZ ;  /* 0x000000ffff497224 */ /* 0x000fce00078e00ff */
.L_x_828:
[----:B------:R-:W-:Y:S05]  /*44120*/  BSYNC.RECONVERGENT B0 ;  /* 0x0000000000007941 */ /* 0x000fea0003800200 */
.L_x_827:
        /* <DEDUP_REMOVED lines=40> */
.L_x_834:
        /* <DEDUP_REMOVED lines=45> */
.L_x_833:
[----:B------:R-:W-:Y:S01]  /*44680*/  FMUL R73, RZ, R41 ;  /* 0x00000029ff497220 */ /* 0x000fe20000400000 */
[----:B------:R-:W-:-:S07]  /*44690*/  IMAD.MOV.U32 R72, RZ, RZ, RZ ;  /* 0x000000ffff487224 */ /* 0x000fce00078e00ff */
.L_x_832:
[----:B------:R-:W-:Y:S05]  /*446a0*/  BSYNC.RECONVERGENT B0 ;  /* 0x0000000000007941 */ /* 0x000fea0003800200 */
.L_x_831:
        /* <DEDUP_REMOVED lines=30> */
.L_x_838:
        /* <DEDUP_REMOVED lines=45> */
.L_x_837:
[----:B------:R-:W-:Y:S01]  /*44b60*/  FMUL R74, RZ, R41 ;  /* 0x00000029ff4a7220 */ /* 0x000fe20000400000 */
[----:B------:R-:W-:-:S07]  /*44b70*/  IMAD.MOV.U32 R73, RZ, RZ, RZ ;  /* 0x000000ffff497224 */ /* 0x000fce00078e00ff */
.L_x_836:
[----:B------:R-:W-:Y:S05]  /*44b80*/  BSYNC.RECONVERGENT B0 ;  /* 0x0000000000007941 */ /* 0x000fea0003800200 */
.L_x_835:
        /* <DEDUP_REMOVED lines=40> */
.L_x_842:
        /* <DEDUP_REMOVED lines=45> */
.L_x_841:
[----:B------:R-:W-:Y:S01]  /*450e0*/  FMUL R73, RZ, R43 ;  /* 0x0000002bff497220 */ /* 0x000fe20000400000 */
[----:B------:R-:W-:-:S07]  /*450f0*/  IMAD.MOV.U32 R72, RZ, RZ, RZ ;  /* 0x000000ffff487224 */ /* 0x000fce00078e00ff */
.L_x_840:
[----:B------:R-:W-:Y:S05]  /*45100*/  BSYNC.RECONVERGENT B0 ;  /* 0x0000000000007941 */ /* 0x000fea0003800200 */
.L_x_839:
        /* <DEDUP_REMOVED lines=30> */
.L_x_846:
        /* <DEDUP_REMOVED lines=45> */
.L_x_845:
[----:B------:R-:W-:Y:S01]  /*455c0*/  FMUL R74, RZ, R43 ;  /* 0x0000002bff4a7220 */ /* 0x000fe20000400000 */
[----:B------:R-:W-:-:S07]  /*455d0*/  IMAD.MOV.U32 R73, RZ, RZ, RZ ;  /* 0x000000ffff497224 */ /* 0x000fce00078e00ff */
.L_x_844:
[----:B------:R-:W-:Y:S05]  /*455e0*/  BSYNC.RECONVERGENT B0 ;  /* 0x0000000000007941 */ /* 0x000fea0003800200 */
.L_x_843:
        /* <DEDUP_REMOVED lines=39> */
.L_x_850:
        /* <DEDUP_REMOVED lines=45> */
.L_x_849:
[----:B------:R-:W-:Y:S01]  /*45b30*/  FMUL R73, RZ, R46 ;  /* 0x0000002eff497220 */ /* 0x000fe20000400000 */
[----:B------:R-:W-:-:S07]  /*45b40*/  IMAD.MOV.U32 R72, RZ, RZ, RZ ;  /* 0x000000ffff487224 */ /* 0x000fce00078e00ff */
.L_x_848:
[----:B------:R-:W-:Y:S05]  /*45b50*/  BSYNC.RECONVERGENT B0 ;  /* 0x0000000000007941 */ /* 0x000fea0003800200 */
.L_x_847:
        /* <DEDUP_REMOVED lines=29> */
.L_x_854:
        /* <DEDUP_REMOVED lines=45> */
.L_x_853:
[----:B------:R-:W-:Y:S01]  /*46000*/  FMUL R74, RZ, R46 ;  /* 0x0000002eff4a7220 */ /* 0x000fe20000400000 */
[----:B------:R-:W-:-:S07]  /*46010*/  IMAD.MOV.U32 R73, RZ, RZ, RZ ;  /* 0x000000ffff497224 */ /* 0x000fce00078e00ff */
.L_x_852:
[----:B------:R-:W-:Y:S05]  /*46020*/  BSYNC.RECONVERGENT B0 ;  /* 0x0000000000007941 */ /* 0x000fea0003800200 */
.L_x_851:
        /* <DEDUP_REMOVED lines=39> */
.L_x_858:
        /* <DEDUP_REMOVED lines=45> */
.L_x_857:
[----:B------:R-:W-:Y:S01]  /*46570*/  FMUL R73, RZ, R49 ;  /* 0x00000031ff497220 */ /* 0x000fe20000400000 */
[----:B------:R-:W-:-:S07]  /*46580*/  IMAD.MOV.U32 R72, RZ, RZ, RZ ;  /* 0x000000ffff487224 */ /* 0x000fce00078e00ff */
.L_x_856:
[----:B------:R-:W-:Y:S05]  /*46590*/  BSYNC.RECONVERGENT B0 ;  /* 0x0000000000007941 */ /* 0x000fea0003800200 */
.L_x_855:
        /* <DEDUP_REMOVED lines=29> */
.L_x_862:
        /* <DEDUP_REMOVED lines=45> */
.L_x_861:
[----:B------:R-:W-:Y:S01]  /*46a40*/  FMUL R74, RZ, R49 ;  /* 0x00000031ff4a7220 */ /* 0x000fe20000400000 */
[----:B------:R-:W-:-:S07]  /*46a50*/  IMAD.MOV.U32 R73, RZ, RZ, RZ ;  /* 0x000000ffff497224 */ /* 0x000fce00078e00ff */
.L_x_860:
[----:B------:R-:W-:Y:S05]  /*46a60*/  BSYNC.RECONVERGENT B0 ;  /* 0x0000000000007941 */ /* 0x000fea0003800200 */
.L_x_859:
        /* <DEDUP_REMOVED lines=39> */
.L_x_866:
        /* <DEDUP_REMOVED lines=45> */
.L_x_865:
[----:B------:R-:W-:Y:S01]  /*46fb0*/  FMUL R73, RZ, R60 ;  /* 0x0000003cff497220 */ /* 0x000fe20000400000 */
[----:B------:R-:W-:-:S07]  /*46fc0*/  IMAD.MOV.U32 R72, RZ, RZ, RZ ;  /* 0x000000ffff487224 */ /* 0x000fce00078e00ff */
.L_x_864:
[----:B------:R-:W-:Y:S05]  /*46fd0*/  BSYNC.RECONVERGENT B0 ;  /* 0x0000000000007941 */ /* 0x000fea0003800200 */
.L_x_863:
        /* <DEDUP_REMOVED lines=29> */
.L_x_870:
        /* <DEDUP_REMOVED lines=45> */
.L_x_869:
[----:B------:R-:W-:Y:S01]  /*47480*/  FMUL R74, RZ, R60 ;  /* 0x0000003cff4a7220 */ /* 0x000fe20000400000 */
[----:B------:R-:W-:-:S07]  /*47490*/  IMAD.MOV.U32 R73, RZ, RZ, RZ ;  /* 0x000000ffff497224 */ /* 0x000fce00078e00ff */
.L_x_868:
[----:B------:R-:W-:Y:S05]  /*474a0*/  BSYNC.RECONVERGENT B0 ;  /* 0x0000000000007941 */ /* 0x000fea0003800200 */
.L_x_867:
        /* <DEDUP_REMOVED lines=39> */
.L_x_874:
        /* <DEDUP_REMOVED lines=45> */
.L_x_873:
[----:B------:R-:W-:Y:S01]  /*479f0*/  FMUL R73, RZ, R63 ;  /* 0x0000003fff497220 */ /* 0x000fe20000400000 */
[----:B------:R-:W-:-:S07]  /*47a00*/  IMAD.MOV.U32 R72, RZ, RZ, RZ ;  /* 0x000000ffff487224 */ /* 0x000fce00078e00ff */
.L_x_872:
[----:B------:R-:W-:Y:S05]  /*47a10*/  BSYNC.RECONVERGENT B0 ;  /* 0x0000000000007941 */ /* 0x000fea0003800200 */
.L_x_871:
        /* <DEDUP_REMOVED lines=29> */
.L_x_878:
        /* <DEDUP_REMOVED lines=45> */
.L_x_877:
[----:B------:R-:W-:Y:S01]  /*47ec0*/  FMUL R74, RZ, R63 ;  /* 0x0000003fff4a7220 */ /* 0x000fe20000400000 */
[----:B------:R-:W-:-:S07]  /*47ed0*/  IMAD.MOV.U32 R73, RZ, RZ, RZ ;  /* 0x000000ffff497224 */ /* 0x000fce00078e00ff */
.L_x_876:
[----:B------:R-:W-:Y:S05]  /*47ee0*/  BSYNC.RECONVERGENT B0 ;  /* 0x0000000000007941 */ /* 0x000fea0003800200 */
.L_x_875:
        /* <DEDUP_REMOVED lines=39> */
.L_x_882:
        /* <DEDUP_REMOVED lines=45> */
.L_x_881:
[----:B------:R-:W-:Y:S01]  /*48430*/  FMUL R73, RZ, R66 ;  /* 0x00000042ff497220 */ /* 0x000fe20000400000 */
[----:B------:R-:W-:-:S07]  /*48440*/  IMAD.MOV.U32 R72, RZ, RZ, RZ ;  /* 0x000000ffff487224 */ /* 0x000fce00078e00ff */
.L_x_880:
[----:B------:R-:W-:Y:S05]  /*48450*/  BSYNC.RECONVERGENT B0 ;  /* 0x0000000000007941 */ /* 0x000fea0003800200 */
.L_x_879:
        /* <DEDUP_REMOVED lines=29> */
.L_x_886:
        /* <DEDUP_REMOVED lines=45> */
.L_x_885:
[----:B------:R-:W-:Y:S01]  /*48900*/  FMUL R74, RZ, R66 ;  /* 0x00000042ff4a7220 */ /* 0x000fe20000400000 */
[----:B------:R-:W-:-:S07]  /*48910*/  IMAD.MOV.U32 R73, RZ, RZ, RZ ;  /* 0x000000ffff497224 */ /* 0x000fce00078e00ff */
.L_x_884:
[----:B------:R-:W-:Y:S05]  /*48920*/  BSYNC.RECONVERGENT B0 ;  /* 0x0000000000007941 */ /* 0x000fea0003800200 */
.L_x_883:
        /* <DEDUP_REMOVED lines=39> */
.L_x_890:
        /* <DEDUP_REMOVED lines=45> */
.L_x_889:
[----:B------:R-:W-:Y:S01]  /*48e70*/  FMUL R73, RZ, R69 ;  /* 0x00000045ff497220 */ /* 0x000fe20000400000 */
[----:B------:R-:W-:-:S07]  /*48e80*/  IMAD.MOV.U32 R72, RZ, RZ, RZ ;  /* 0x000000ffff487224 */ /* 0x000fce00078e00ff */
.L_x_888:
[----:B------:R-:W-:Y:S05]  /*48e90*/  BSYNC.RECONVERGENT B0 ;  /* 0x0000000000007941 */ /* 0x000fea0003800200 */
.L_x_887:
[----:B0-----:R-:W-:Y:S01]  /*48ea0*/  FMUL R37, R73, R73 ;  /* 0x0000004949257220 */ /* 0x001fe20000400000 */
        /* <DEDUP_REMOVED lines=28> */
.L_x_894:
        /* <DEDUP_REMOVED lines=45> */
.L_x_893:
[----:B------:R-:W-:Y:S01]  /*49340*/  FMUL R75, RZ, R69 ;  /* 0x00000045ff4b7220 */ /* 0x000fe20000400000 */
[----:B------:R-:W-:-:S07]  /*49350*/  IMAD.MOV.U32 R74, RZ, RZ, RZ ;  /* 0x000000ffff4a7224 */ /* 0x000fce00078e00ff */
.L_x_892:
[----:B------:R-:W-:Y:S05]  /*49360*/  BSYNC.RECONVERGENT B0 ;  /* 0x0000000000007941 */ /* 0x000fea0003800200 */
.L_x_891:
        /* <DEDUP_REMOVED lines=8> */
[----:B------:R-:W-:-:S03]  /*493f0*/  FSEL R76, -R72, -0.16666662693023681641, !P6 ;  /* 0xbe2aaaa8484c7808 */ /* 0x000fc60007000100 */
[----:B------:R-:W-:Y:S01]  /*49400*/  FFMA R38, R37, R36, R38 ;  /* 0x0000002425267223 */ /* 0x000fe20000000026 */
[----:B------:R-:W-:Y:S02]  /*49410*/  FSEL R36, R75, 1, P6 ;  /* 0x3f8000004b247808 */ /* 0x000fe40003000000 */
[----:B------:R-:W-:Y:S01]  /*49420*/  LOP3.LUT P6, RZ, R74, 0x2, RZ, 0xc0, !PT ;  /* 0x000000024aff7812 */ /* 0x000fe200078cc0ff */
[C---:B------:R-:W-:Y:S02]  /*49430*/  FFMA R38, R37.reuse, R38, R76 ;  /* 0x0000002625267223 */ /* 0x040fe4000000004c */
[----:B------:R-:W-:-:S04]  /*49440*/  FFMA R37, R37, R36, RZ ;  /* 0x0000002425257223 */ /* 0x000fc800000000ff */
[----:B------:R-:W-:Y:S02]  /*49450*/  FFMA R36, R37, R38, R36 ;  /* 0x0000002625247223 */ /* 0x000fe40000000024 */
[----:B------:R-:W2:Y:S04]  /*49460*/  LDG.E.U16 R38, desc[UR6][R32.64+0xde0] ;  /* 0x000de00620267981 */ /* 0x000ea8000c1e1500 */
[----:B------:R-:W5:Y:S01]  /*49470*/  LDG.E.U16 R37, desc[UR6][R34.64+0xde0] ;  /* 0x000de00622257981 */ /* 0x000f62000c1e1500 */
[----:B------:R-:W-:Y:S01]  /*49480*/  @P6 FADD R36, RZ, -R36 ;  /* 0x80000024ff246221 */ /* 0x000fe20000000000 */
[----:B------:R-:W-:-:S05]  /*49490*/  ISETP.NE.AND P6, PT, R14, RZ, PT ;  /* 0x000000ff0e00720c */ /* 0x000fca0003fc5270 */
        /* <DEDUP_REMOVED lines=21> */
.L_x_898:
        /* <DEDUP_REMOVED lines=45> */
.L_x_897:
[----:B------:R-:W-:Y:S01]  /*498c0*/  FMUL R73, RZ, R12 ;  /* 0x0000000cff497220 */ /* 0x000fe20000400000 */
[----:B------:R-:W-:-:S07]  /*498d0*/  IMAD.MOV.U32 R74, RZ, RZ, RZ ;  /* 0x000000ffff4a7224 */ /* 0x000fce00078e00ff */
.L_x_896:
[----:B------:R-:W-:Y:S05]  /*498e0*/  BSYNC.RECONVERGENT B0 ;  /* 0x0000000000007941 */ /* 0x000fea0003800200 */
.L_x_895:
        /* <DEDUP_REMOVED lines=9> */
[----:B------:R-:W-:-:S04]  /*49980*/  FFMA R38, R37, R38, R76 ;  /* 0x0000002625267223 */ /* 0x000fc8000000004c */
        /* <DEDUP_REMOVED lines=13> */
[----:B------:R-:W-:-:S03]  /*49a60*/  IMAD.MOV.U32 R73, RZ, RZ, RZ ;  /* 0x000000ffff497224 */ /* 0x000fc600078e00ff */
[----:B------:R-:W-:Y:S01]  /*49a70*/  LOP3.LUT R75, R0, 0x80000000, RZ, 0xfc, !PT ;  /* 0x80000000004b7812 */ /* 0x000fe200078efcff */
[----:B------:R-:W-:Y:S01]  /*49a80*/  IMAD.MOV.U32 R0, RZ, RZ, R1 ;  /* 0x000000ffff007224 */ /* 0x000fe200078e0001 */
[----:B------:R-:W-:Y:S01]  /*49a90*/  UMOV UR5, URZ ;  /* 0x000000ff00057c82 */ /* 0x000fe20008000000 */
[----:B------:R-:W-:-:S05]  /*49aa0*/  UMOV UR4, URZ ;  /* 0x000000ff00047c82 */ /* 0x000fca0008000000 */
.L_x_902:
        /* <DEDUP_REMOVED lines=33> */
[----:B------:R-:W-:-:S03]  /*49cc0*/  LOP3.LUT R12, R13, R12, RZ, 0x3c, !PT ;  /* 0x0000000c0d0c7212 */ /* 0x000fc600078e3cff */
[----:B------:R-:W-:-:S06]  /*49cd0*/  IMAD.MOV R37, RZ, RZ, -R0 ;  /* 0x000000ffff257224 */ /* 0x000fcc00078e0a00 */
[----:B------:R-:W-:Y:S01]  /*49ce0*/  @!P6 IMAD.MOV.U32 R0, RZ, RZ, R37 ;  /* 0x000000ffff00e224 */ /* 0x000fe200078e0025 */
[----:B------:R-:W-:Y:S02]  /*49cf0*/  SHF.R.S32.HI R37, RZ, 0x1f, R13 ;  /* 0x0000001fff257819 */ /* 0x000fe4000001140d */
[----:B------:R-:W-:Y:S02]  /*49d00*/  ISETP.GE.AND P6, PT, R12, RZ, PT ;  /* 0x000000ff0c00720c */ /* 0x000fe40003fc6270 */
[C---:B------:R-:W-:Y:S02]  /*49d10*/  LOP3.LUT R36, R37.reuse, R36, RZ, 0x3c, !PT ;  /* 0x0000002425247212 */ /* 0x040fe400078e3cff */
[----:B------:R-:W-:-:S06]  /*49d20*/  LOP3.LUT R37, R37, R13, RZ, 0x3c, !PT ;  /* 0x0000000d25257212 */ /* 0x000fcc00078e3cff */
[----:B------:R-:W1:Y:S02]  /*49d30*/  I2F.F64.S64 R36, R36 ;  /* 0x0000002400247312 */ /* 0x000e640000301c00 */
[----:B-1----:R-:W-:-:S10]  /*49d40*/  DMUL R38, R36, UR4 ;  /* 0x0000000424267c28 */ /* 0x002fd40008000000 */
[----:B------:R-:W1:Y:S02]  /*49d50*/  F2F.F32.F64 R38, R38 ;  /* 0x0000002600267310 */ /* 0x000e640000301000 */
[----:B-1----:R-:W-:Y:S01]  /*49d60*/  FSEL R13, -R38, R38, !P6 ;  /* 0x00000026260d7208 */ /* 0x002fe20007000100 */
[----:B0-----:R-:W-:Y:S06]  /*49d70*/  BRA `(.L_x_900) ;  /* 0x0000000000087947 */ /* 0x001fec0003800000 */
.L_x_901:
[----:B------:R-:W-:Y:S01]  /*49d80*/  FMUL R13, RZ, R12 ;  /* 0x0000000cff0d7220 */ /* 0x000fe20000400000 */
[----:B------:R-:W-:-:S07]  /*49d90*/  IMAD.MOV.U32 R0, RZ, RZ, RZ ;  /* 0x000000ffff007224 */ /* 0x000fce00078e00ff */
.L_x_900:
[----:B------:R-:W-:Y:S05]  /*49da0*/  BSYNC.RECONVERGENT B0 ;  /* 0x0000000000007941 */ /* 0x000fea0003800200 */
.L_x_899:
[----:B------:R-:W-:Y:S01]  /*49db0*/  FMUL R12, R13, R13 ;  /* 0x0000000d0d0c7220 */ /* 0x000fe20000400000 */
[----:B------:R-:W-:Y:S01]  /*49dc0*/  LOP3.LUT R37, R0, 0x1, RZ, 0xc0, !PT ;  /* 0x0000000100257812 */ /* 0x000fe200078ec0ff */
[----:B------:R-:W-:Y:S02]  /*49dd0*/  IMAD.MOV.U32 R38, RZ, RZ, 0x3d2aaabb ;  /* 0x3d2aaabbff267424 */ /* 0x000fe400078e00ff */
        /* <DEDUP_REMOVED lines=10> */
[----:B------:R-:W-:-:S04]  /*49e80*/  FFMA R12, R12, R13, RZ ;  /* 0x0000000d0c0c7223 */ /* 0x000fc800000000ff */
[----:B------:R-:W-:Y:S02]  /*49e90*/  FFMA R12, R12, R36, R13 ;  /* 0x000000240c0c7223 */ /* 0x000fe4000000000d */
[----:B------:R-:W5:Y:S03]  /*49ea0*/  LDG.E.U16 R13, desc[UR6][R34.64+0xe00] ;  /* 0x000e0006220d7981 */ /* 0x000f66000c1e1500 */
[----:B------:R-:W-:-:S06]  /*49eb0*/  @P6 FADD R12, RZ, -R12 ;  /* 0x8000000cff0c6221 */ /* 0x000fcc0000000000 */
[----:B------:R-:W0:Y:S02]  /*49ec0*/  F2F.F16.F32 R12, -R12 ;  /* 0x8000000c000c7304 */ /* 0x000e240000200800 */
[----:B0-----:R-:W-:Y:S02]  /*49ed0*/  PRMT R37, R12, 0x5410, R14 ;  /* 0x000054100c257816 */ /* 0x001fe4000000000e */
[----:B------:R-:W-:Y:S01]  /*49ee0*/  FSETP.GE.AND P6, PT, |R18|, 105615, PT ;  /* 0x47ce47801200780b */ /* 0x000fe20003fc6200 */
[----:B------:R-:W-:Y:S02]  /*49ef0*/  BSSY.RECONVERGENT B0, `(.L_x_903) ;  /* 0x0000042000007945 */ /* 0x000fe40003800200 */
[----:B--2---:R-:W-:-:S04]  /*49f00*/  HMUL2 R0, R0.H0_H0, R37 ;  /* 0x0000002500007232 */ /* 0x004fc80000000800 */
[C-C-:B-----5:R-:W-:Y:S02]  /*49f10*/  HFMA2 R14, R13.reuse.H0_H0, R14.H0_H0, -R0.reuse.H0_H0 ;  /* 0x2000000e0d0e7231 */ /* 0x160fe40000140800 */
[----:B------:R-:W-:-:S03]  /*49f20*/  HFMA2 R13, R13.H0_H0, R12.H0_H0, R0.H1_H1 ;  /* 0x2000000c0d0d7231 */ /* 0x000fc60000060800 */
[----:B------:R-:W-:Y:S02]  /*49f30*/  PRMT R36, R14, 0x7610, R36 ;  /* 0x000076100e247816 */ /* 0x000fe40000000024 */
[----:B------:R0:W-:Y:S04]  /*49f40*/  STS.U16 [R19+0x2e00], R13 ;  /* 0x002e000d13007388 */ /* 0x0001e80000000400 */
[----:B------:R0:W-:Y:S01]  /*49f50*/  STS.U16 [R19+0xe00], R36 ;  /* 0x000e002413007388 */ /* 0x0001e20000000400 */
[----:B------:R-:W-:Y:S02]  /*49f60*/  IMAD.MOV.U32 R0, RZ, RZ, R2 ;  /* 0x000000ffff007224 */ /* 0x000fe400078e0002 */
        /* <DEDUP_REMOVED lines=11> */
.L_x_906:
        /* <DEDUP_REMOVED lines=45> */
.L_x_905:
[----:B------:R-:W-:Y:S01]  /*4a2f0*/  FMUL R14, RZ, R18 ;  /* 0x00000012ff0e7220 */ /* 0x000fe20000400000 */
[----:B------:R-:W-:-:S07]  /*4a300*/  IMAD.MOV.U32 R0, RZ, RZ, RZ ;  /* 0x000000ffff007224 */ /* 0x000fce00078e00ff */
.L_x_904:
[----:B------:R-:W-:Y:S05]  /*4a310*/  BSYNC.RECONVERGENT B0 ;  /* 0x0000000000007941 */ /* 0x000fea0003800200 */
.L_x_903:
[----:B0-----:R-:W-:Y:S01]  /*4a320*/  FMUL R13, R14, R14 ;  /* 0x0000000e0e0d7220 */ /* 0x001fe20000400000 */
[----:B------:R-:W-:Y:S01]  /*4a330*/  LOP3.LUT R36, R0, 0x1, RZ, 0xc0, !PT ;  /* 0x0000000100247812 */ /* 0x000fe200078ec0ff */
[----:B------:R-:W-:Y:S02]  /*4a340*/  BSSY.RECONVERGENT B0, `(.L_x_907) ;  /* 0x0000049000007945 */ /* 0x000fe40003800200 */
[----:B------:R-:W-:Y:S01]  /*4a350*/  FFMA R12, R13, R15, -0.0013887860113754868507 ;  /* 0xbab607ed0d0c7423 */ /* 0x000fe2000000000f */
[----:B------:R-:W-:-:S04]  /*4a360*/  ISETP.NE.U32.AND P6, PT, R36, 0x1, PT ;  /* 0x000000012400780c */ /* 0x000fc80003fc5070 */
[----:B------:R-:W-:Y:S02]  /*4a370*/  FSEL R36, R12, -0.00019574658654164522886, P6 ;  /* 0xb94d41530c247808 */ /* 0x000fe40003000000 */
[----:B------:R-:W-:Y:S01]  /*4a380*/  FSEL R12, R14, 1, !P6 ;  /* 0x3f8000000e0c7808 */ /* 0x000fe20007000000 */
[----:B------:R-:W-:Y:S01]  /*4a390*/  VIADD R14, R0, 0x1 ;  /* 0x00000001000e7836 */ /* 0x000fe20000000000 */
[----:B------:R-:W-:Y:S02]  /*4a3a0*/  FSEL R74, R16, 0.041666727513074874878, !P6 ;  /* 0x3d2aaabb104a7808 */ /* 0x000fe40007000000 */
[----:B------:R-:W-:Y:S02]  /*4a3b0*/  FSEL R37, -R17, -0.4999999701976776123, !P6 ;  /* 0xbeffffff11257808 */ /* 0x000fe40007000100 */
[----:B------:R-:W-:Y:S01]  /*4a3c0*/  LOP3.LUT P6, RZ, R14, 0x2, RZ, 0xc0, !PT ;  /* 0x000000020eff7812 */ /* 0x000fe200078cc0ff */
[----:B------:R-:W-:-:S04]  /*4a3d0*/  FFMA R36, R13, R36, R74 ;  /* 0x000000240d247223 */ /* 0x000fc8000000004a */
[C---:B------:R-:W-:Y:S01]  /*4a3e0*/  FFMA R36, R13.reuse, R36, R37 ;  /* 0x000000240d247223 */ /* 0x040fe20000000025 */
[----:B------:R-:W-:-:S04]  /*4a3f0*/  FFMA R13, R13, R12, RZ ;  /* 0x0000000c0d0d7223 */ /* 0x000fc800000000ff */
[----:B------:R-:W-:-:S04]  /*4a400*/  FFMA R0, R13, R36, R12 ;  /* 0x000000240d007223 */ /* 0x000fc8000000000c */
        /* <DEDUP_REMOVED lines=13> */
.L_x_910:
        /* <DEDUP_REMOVED lines=45> */
.L_x_909:
[----:B------:R-:W-:Y:S01]  /*4a7b0*/  FMUL R20, RZ, R18 ;  /* 0x00000012ff147220 */ /* 0x000fe20000400000 */
[----:B------:R-:W-:-:S07]  /*4a7c0*/  IMAD.MOV.U32 R2, RZ, RZ, RZ ;  /* 0x000000ffff027224 */ /* 0x000fce00078e00ff */
.L_x_908:
[----:B------:R-:W-:Y:S05]  /*4a7d0*/  BSYNC.RECONVERGENT B0 ;  /* 0x0000000000007941 */ /* 0x000fea0003800200 */
.L_x_907:
        /* <DEDUP_REMOVED lines=13> */
[----:B------:R-:W5:Y:S02]  /*4a8b0*/  LDG.E.U16 R12, desc[UR6][R32.64+0xe20] ;  /* 0x000e2006200c7981 */ /* 0x000f64000c1e1500 */
[----:B------:R-:W-:-:S05]  /*4a8c0*/  FFMA R13, R13, R14, R20 ;  /* 0x0000000e0d0d7223 */ /* 0x000fca0000000014 */
[----:B------:R-:W-:-:S06]  /*4a8d0*/  @P6 FADD R13, RZ, -R13 ;  /* 0x8000000dff0d6221 */ /* 0x000fcc0000000000 */
[----:B------:R-:W0:Y:S02]  /*4a8e0*/  F2F.F16.F32 R13, -R13 ;  /* 0x8000000d000d7304 */ /* 0x000e240000200800 */
[----:B0-----:R-:W-:Y:S02]  /*4a8f0*/  PRMT R13, R13, 0x5410, R0 ;  /* 0x000054100d0d7816 */ /* 0x001fe40000000000 */
[----:B------:R-:W-:Y:S01]  /*4a900*/  FSETP.GE.AND P6, PT, |R21|, 105615, PT ;  /* 0x47ce47801500780b */ /* 0x000fe20003fc6200 */
[----:B------:R-:W-:Y:S02]  /*4a910*/  BSSY.RECONVERGENT B0, `(.L_x_911) ;  /* 0x0000043000007945 */ /* 0x000fe40003800200 */
[----:B-----5:R-:W-:-:S04]  /*4a920*/  HMUL2 R12, R12.H0_H0, R13 ;  /* 0x0000000d0c0c7232 */ /* 0x020fc80000000800 */
[C-C-:B--2---:R-:W-:Y:S02]  /*4a930*/  HFMA2 R0, R2.reuse.H0_H0, R0.H0_H0, -R12.reuse.H0_H0 ;  /* 0x2000000002007231 */ /* 0x144fe4000014080c */
[----:B------:R-:W-:-:S03]  /*4a940*/  HFMA2 R2, R2.H0_H0, R13.H0_H0, R12.H1_H1 ;  /* 0x2000000d02027231 */ /* 0x000fc6000006080c */
[----:B------:R-:W-:Y:S02]  /*4a950*/  PRMT R12, R0, 0x7610, R12 ;  /* 0x00007610000c7816 */ /* 0x000fe4000000000c */
[----:B------:R-:W-:-:S03]  /*4a960*/  PRMT R14, R2, 0x7610, R14 ;  /* 0x00007610020e7816 */ /* 0x000fc6000000000e */
        /* <DEDUP_REMOVED lines=14> */
.L_x_914:
        /* <DEDUP_REMOVED lines=45> */
.L_x_913:
[----:B------:R-:W-:Y:S01]  /*4ad20*/  FMUL R2, RZ, R21 ;  /* 0x00000015ff027220 */ /* 0x000fe20000400000 */
[----:B------:R-:W-:-:S07]  /*4ad30*/  IMAD.MOV.U32 R0, RZ, RZ, RZ ;  /* 0x000000ffff007224 */ /* 0x000fce00078e00ff */
.L_x_912:
[----:B------:R-:W-:Y:S05]  /*4ad40*/  BSYNC.RECONVERGENT B0 ;  /* 0x0000000000007941 */ /* 0x000fea0003800200 */
.L_x_911:
[----:B0-----:R-:W-:Y:S01]  /*4ad50*/  FMUL R12, R2, R2 ;  /* 0x00000002020c7220 */ /* 0x001fe20000400000 */
[C---:B------:R-:W-:Y:S01]  /*4ad60*/  LOP3.LUT R14, R0.reuse, 0x1, RZ, 0xc0, !PT ;  /* 0x00000001000e7812 */ /* 0x040fe200078ec0ff */
[----:B------:R-:W-:Y:S01]  /*4ad70*/  VIADD R0, R0, 0x1 ;  /* 0x0000000100007836 */ /* 0x000fe20000000000 */
[----:B------:R-:W-:Y:S01]  /*4ad80*/  BSSY.RECONVERGENT B0, `(.L_x_915) ;  /* 0x0000048000007945 */ /* 0x000fe20003800200 */
[----:B------:R-:W-:Y:S01]  /*4ad90*/  FFMA R13, R12, R15, -0.0013887860113754868507 ;  /* 0xbab607ed0c0d7423 */ /* 0x000fe2000000000f */
[----:B------:R-:W-:-:S04]  /*4ada0*/  ISETP.NE.U32.AND P6, PT, R14, 0x1, PT ;  /* 0x000000010e00780c */ /* 0x000fc80003fc5070 */
[----:B------:R-:W-:Y:S02]  /*4adb0*/  FSEL R13, R13, -0.00019574658654164522886, P6 ;  /* 0xb94d41530d0d7808 */ /* 0x000fe40003000000 */
[----:B------:R-:W-:Y:S02]  /*4adc0*/  FSEL R37, R16, 0.041666727513074874878, !P6 ;  /* 0x3d2aaabb10257808 */ /* 0x000fe40007000000 */
[----:B------:R-:W-:Y:S02]  /*4add0*/  FSEL R2, R2, 1, !P6 ;  /* 0x3f80000002027808 */ /* 0x000fe40007000000 */
[----:B------:R-:W-:Y:S01]  /*4ade0*/  FSEL R14, -R17, -0.4999999701976776123, !P6 ;  /* 0xbeffffff110e7808 */ /* 0x000fe20007000100 */
[----:B------:R-:W-:Y:S01]  /*4adf0*/  FFMA R37, R12, R13, R37 ;  /* 0x0000000d0c257223 */ /* 0x000fe20000000025 */
[----:B------:R-:W-:Y:S01]  /*4ae00*/  LOP3.LUT P6, RZ, R0, 0x2, RZ, 0xc0, !PT ;  /* 0x0000000200ff7812 */ /* 0x000fe200078cc0ff */
[C---:B------:R-:W-:Y:S02]  /*4ae10*/  FFMA R13, R12.reuse, R2, RZ ;  /* 0x000000020c0d7223 */ /* 0x040fe400000000ff */
[----:B------:R-:W-:-:S04]  /*4ae20*/  FFMA R14, R12, R37, R14 ;  /* 0x000000250c0e7223 */ /* 0x000fc8000000000e */
[----:B------:R-:W-:-:S06]  /*4ae30*/  FFMA R14, R13, R14, R2 ;  /* 0x0000000e0d0e7223 */ /* 0x000fcc0000000002 */
        /* <DEDUP_REMOVED lines=13> */
.L_x_918:
        /* <DEDUP_REMOVED lines=45> */
.L_x_917:
[----:B------:R-:W-:Y:S01]  /*4b1e0*/  FMUL R22, RZ, R21 ;  /* 0x00000015ff167220 */ /* 0x000fe20000400000 */
[----:B------:R-:W-:-:S07]  /*4b1f0*/  IMAD.MOV.U32 R3, RZ, RZ, RZ ;  /* 0x000000ffff037224 */ /* 0x000fce00078e00ff */
.L_x_916:
[----:B------:R-:W-:Y:S05]  /*4b200*/  BSYNC.RECONVERGENT B0 ;  /* 0x0000000000007941 */ /* 0x000fea0003800200 */
.L_x_915:
        /* <DEDUP_REMOVED lines=14> */
[----:B------:R-:W-:-:S06]  /*4b2f0*/  FFMA R2, R13, R2, R22 ;  /* 0x000000020d027223 */ /* 0x000fcc0000000016 */
        /* <DEDUP_REMOVED lines=23> */
.L_x_922:
        /* <DEDUP_REMOVED lines=45> */
.L_x_921:
[----:B------:R-:W-:Y:S01]  /*4b740*/  FMUL R14, RZ, R23 ;  /* 0x00000017ff0e7220 */ /* 0x000fe20000400000 */
[----:B------:R-:W-:-:S07]  /*4b750*/  IMAD.MOV.U32 R0, RZ, RZ, RZ ;  /* 0x000000ffff007224 */ /* 0x000fce00078e00ff */
.L_x_920:
[----:B------:R-:W-:Y:S05]  /*4b760*/  BSYNC.RECONVERGENT B0 ;  /* 0x0000000000007941 */ /* 0x000fea0003800200 */
.L_x_919:
        /* <DEDUP_REMOVED lines=10> */
[C---:B------:R-:W-:Y:S01]  /*4b810*/  FFMA R12, R3.reuse, R12, R18 ;  /* 0x0000000c030c7223 */ /* 0x040fe20000000012 */
        /* <DEDUP_REMOVED lines=17> */
.L_x_926:
        /* <DEDUP_REMOVED lines=45> */
.L_x_925:
[----:B------:R-:W-:Y:S01]  /*4bc00*/  FMUL R24, RZ, R23 ;  /* 0x00000017ff187220 */ /* 0x000fe20000400000 */
[----:B------:R-:W-:-:S07]  /*4bc10*/  IMAD.MOV.U32 R5, RZ, RZ, RZ ;  /* 0x000000ffff057224 */ /* 0x000fce00078e00ff */
.L_x_924:
[----:B------:R-:W-:Y:S05]  /*4bc20*/  BSYNC.RECONVERGENT B0 ;  /* 0x0000000000007941 */ /* 0x000fea0003800200 */
.L_x_923:
        /* <DEDUP_REMOVED lines=10> */
[C---:B------:R-:W-:Y:S02]  /*4bcd0*/  FFMA R3, R0.reuse, R24, RZ ;  /* 0x0000001800037223 */ /* 0x040fe400000000ff */
[----:B------:R-:W-:-:S02]  /*4bce0*/  FFMA R2, R0, R13, R2 ;  /* 0x0000000d00027223 */ /* 0x000fc40000000002 */
[----:B------:R-:W2:Y:S02]  /*4bcf0*/  LDG.E.U16 R0, desc[UR6][R32.64+0xe60] ;  /* 0x000e600620007981 */ /* 0x000ea4000c1e1500 */
[----:B------:R-:W-:Y:S02]  /*4bd00*/  FFMA R2, R3, R2, R24 ;  /* 0x0000000203027223 */ /* 0x000fe40000000018 */
[----:B------:R-:W5:Y:S04]  /*4bd10*/  LDG.E.U16 R3, desc[UR6][R34.64+0xe60] ;  /* 0x000e600622037981 */ /* 0x000f68000c1e1500 */
        /* <DEDUP_REMOVED lines=17> */
[----:B0-----:R-:W-:Y:S02]  /*4be30*/  IMAD.MOV.U32 R14, RZ, RZ, RZ ;  /* 0x000000ffff0e7224 */ /* 0x001fe400078e00ff */
[----:B------:R-:W-:Y:S01]  /*4be40*/  IMAD.MOV.U32 R0, RZ, RZ, R1 ;  /* 0x000000ffff007224 */ /* 0x000fe200078e0001 */
[----:B------:R-:W-:Y:S01]  /*4be50*/  LOP3.LUT R21, R2, 0x80000000, RZ, 0xfc, !PT ;  /* 0x8000000002157812 */ /* 0x000fe200078efcff */
[----:B------:R-:W-:Y:S01]  /*4be60*/  UMOV UR5, URZ ;  /* 0x000000ff00057c82 */ /* 0x000fe20008000000 */
[----:B------:R-:W-:-:S05]  /*4be70*/  UMOV UR4, URZ ;  /* 0x000000ff00047c82 */ /* 0x000fca0008000000 */
.L_x_930:
[----:B-1----:R-:W-:Y:S02]  /*4be80*/  IMAD.U32 R2, RZ, RZ, UR8 ;  /* 0x00000008ff027e24 */ /* 0x002fe4000f8e00ff */
        /* <DEDUP_REMOVED lines=44> */
.L_x_929:
[----:B------:R-:W-:Y:S01]  /*4c150*/  FMUL R5, RZ, R25 ;  /* 0x00000019ff057220 */ /* 0x000fe20000400000 */
[----:B------:R-:W-:-:S07]  /*4c160*/  IMAD.MOV.U32 R0, RZ, RZ, RZ ;  /* 0x000000ffff007224 */ /* 0x000fce00078e00ff */
.L_x_928:
[----:B------:R-:W-:Y:S05]  /*4c170*/  BSYNC.RECONVERGENT B0 ;  /* 0x0000000000007941 */ /* 0x000fea0003800200 */
.L_x_927:
        /* <DEDUP_REMOVED lines=28> */
.L_x_934:
        /* <DEDUP_REMOVED lines=33> */
[----:B0-----:R-:W-:-:S03]  /*4c550*/  SHF.R.S32.HI R5, RZ, 0x1f, R0 ;  /* 0x0000001fff057819 */ /* 0x001fc60000011400 */
        /* <DEDUP_REMOVED lines=10> */
[----:B------:R-:W-:Y:S06]  /*4c600*/  BRA `(.L_x_932) ;  /* 0x0000000000087947 */ /* 0x000fec0003800000 */
.L_x_933:
[----:B------:R-:W-:Y:S01]  /*4c610*/  FMUL R26, RZ, R25 ;  /* 0x00000019ff1a7220 */ /* 0x000fe20000400000 */
[----:B------:R-:W-:-:S07]  /*4c620*/  IMAD.MOV.U32 R6, RZ, RZ, RZ ;  /* 0x000000ffff067224 */ /* 0x000fce00078e00ff */
.L_x_932:
[----:B------:R-:W-:Y:S05]  /*4c630*/  BSYNC.RECONVERGENT B0 ;  /* 0x0000000000007941 */ /* 0x000fea0003800200 */
.L_x_931:
        /* <DEDUP_REMOVED lines=37> */
.L_x_938:
        /* <DEDUP_REMOVED lines=45> */
.L_x_937:
[----:B------:R-:W-:Y:S01]  /*4cb60*/  FMUL R5, RZ, R27 ;  /* 0x0000001bff057220 */ /* 0x000fe20000400000 */
[----:B------:R-:W-:-:S07]  /*4cb70*/  IMAD.MOV.U32 R0, RZ, RZ, RZ ;  /* 0x000000ffff007224 */ /* 0x000fce00078e00ff */
.L_x_936:
[----:B------:R-:W-:Y:S05]  /*4cb80*/  BSYNC.RECONVERGENT B0 ;  /* 0x0000000000007941 */ /* 0x000fea0003800200 */
.L_x_935:
        /* <DEDUP_REMOVED lines=28> */
.L_x_942:
        /* <DEDUP_REMOVED lines=45> */
.L_x_941:
[----:B------:R-:W-:Y:S01]  /*4d020*/  FMUL R28, RZ, R27 ;  /* 0x0000001bff1c7220 */ /* 0x000fe20000400000 */
[----:B------:R-:W-:-:S07]  /*4d030*/  IMAD.MOV.U32 R7, RZ, RZ, RZ ;  /* 0x000000ffff077224 */ /* 0x000fce00078e00ff */
.L_x_940:
[----:B------:R-:W-:Y:S05]  /*4d040*/  BSYNC.RECONVERGENT B0 ;  /* 0x0000000000007941 */ /* 0x000fea0003800200 */
.L_x_939:
        /* <DEDUP_REMOVED lines=37> */
.L_x_946:
        /* <DEDUP_REMOVED lines=45> */
.L_x_945:
[----:B------:R-:W-:Y:S01]  /*4d570*/  FMUL R5, RZ, R29 ;  /* 0x0000001dff057220 */ /* 0x000fe20000400000 */
[----:B------:R-:W-:-:S07]  /*4d580*/  IMAD.MOV.U32 R0, RZ, RZ, RZ ;  /* 0x000000ffff007224 */ /* 0x000fce00078e00ff */
.L_x_944:
[----:B------:R-:W-:Y:S05]  /*4d590*/  BSYNC.RECONVERGENT B0 ;  /* 0x0000000000007941 */ /* 0x000fea0003800200 */
.L_x_943:
        /* <DEDUP_REMOVED lines=28> */
.L_x_950:
        /* <DEDUP_REMOVED lines=45> */
.L_x_949:
[----:B------:R-:W-:Y:S01]  /*4da30*/  FMUL R30, RZ, R29 ;  /* 0x0000001dff1e7220 */ /* 0x000fe20000400000 */
[----:B------:R-:W-:-:S07]  /*4da40*/  IMAD.MOV.U32 R8, RZ, RZ, RZ ;  /* 0x000000ffff087224 */ /* 0x000fce00078e00ff */
.L_x_948:
[----:B------:R-:W-:Y:S05]  /*4da50*/  BSYNC.RECONVERGENT B0 ;  /* 0x0000000000007941 */ /* 0x000fea0003800200 */
.L_x_947:
        /* <DEDUP_REMOVED lines=37> */
.L_x_954:
        /* <DEDUP_REMOVED lines=45> */
.L_x_953:
[----:B------:R-:W-:Y:S01]  /*4df80*/  FMUL R5, RZ, R31 ;  /* 0x0000001fff057220 */ /* 0x000fe20000400000 */
[----:B------:R-:W-:-:S07]  /*4df90*/  IMAD.MOV.U32 R0, RZ, RZ, RZ ;  /* 0x000000ffff007224 */ /* 0x000fce00078e00ff */
.L_x_952:
[----:B------:R-:W-:Y:S05]  /*4dfa0*/  BSYNC.RECONVERGENT B0 ;  /* 0x0000000000007941 */ /* 0x000fea0003800200 */
.L_x_951:
        /* <DEDUP_REMOVED lines=28> */
.L_x_958:
        /* <DEDUP_REMOVED lines=45> */
.L_x_957:
[----:B------:R-:W-:Y:S01]  /*4e440*/  FMUL R40, RZ, R31 ;  /* 0x0000001fff287220 */ /* 0x000fe20000400000 */
[----:B------:R-:W-:-:S07]  /*4e450*/  IMAD.MOV.U32 R9, RZ, RZ, RZ ;  /* 0x000000ffff097224 */ /* 0x000fce00078e00ff */
.L_x_956:
[----:B------:R-:W-:Y:S05]  /*4e460*/  BSYNC.RECONVERGENT B0 ;  /* 0x0000000000007941 */ /* 0x000fea0003800200 */
.L_x_955:
        /* <DEDUP_REMOVED lines=37> */
.L_x_962:
        /* <DEDUP_REMOVED lines=45> */
.L_x_961:
[----:B------:R-:W-:Y:S01]  /*4e990*/  FMUL R5, RZ, R41 ;  /* 0x00000029ff057220 */ /* 0x000fe20000400000 */
[----:B------:R-:W-:-:S07]  /*4e9a0*/  IMAD.MOV.U32 R0, RZ, RZ, RZ ;  /* 0x000000ffff007224 */ /* 0x000fce00078e00ff */
.L_x_960:
[----:B------:R-:W-:Y:S05]  /*4e9b0*/  BSYNC.RECONVERGENT B0 ;  /* 0x0000000000007941 */ /* 0x000fea0003800200 */
.L_x_959:
        /* <DEDUP_REMOVED lines=28> */
.L_x_966:
        /* <DEDUP_REMOVED lines=45> */
.L_x_965:
[----:B------:R-:W-:Y:S01]  /*4ee50*/  FMUL R42, RZ, R41 ;  /* 0x00000029ff2a7220 */ /* 0x000fe20000400000 */
[----:B------:R-:W-:-:S07]  /*4ee60*/  IMAD.MOV.U32 R10, RZ, RZ, RZ ;  /* 0x000000ffff0a7224 */ /* 0x000fce00078e00ff */
.L_x_964:
[----:B------:R-:W-:Y:S05]  /*4ee70*/  BSYNC.RECONVERGENT B0 ;  /* 0x0000000000007941 */ /* 0x000fea0003800200 */
.L_x_963:
        /* <DEDUP_REMOVED lines=37> */
.L_x_970:
        /* <DEDUP_REMOVED lines=45> */
.L_x_969:
[----:B------:R-:W-:Y:S01]  /*4f3a0*/  FMUL R5, RZ, R43 ;  /* 0x0000002bff057220 */ /* 0x000fe20000400000 */
[----:B------:R-:W-:-:S07]  /*4f3b0*/  IMAD.MOV.U32 R0, RZ, RZ, RZ ;  /* 0x000000ffff007224 */ /* 0x000fce00078e00ff */
.L_x_968:
[----:B------:R-:W-:Y:S05]  /*4f3c0*/  BSYNC.RECONVERGENT B0 ;  /* 0x0000000000007941 */ /* 0x000fea0003800200 */
.L_x_967:
        /* <DEDUP_REMOVED lines=28> */
.L_x_974:
        /* <DEDUP_REMOVED lines=34> */
[----:B------:R-:W-:Y:S01]  /*4f7b0*/  LOP3.LUT R9, R5, R2, RZ, 0x3c, !PT ;  /* 0x0000000205097212 */ /* 0x000fe200078e3cff */
[----:B------:R-:W-:Y:S01]  /*4f7c0*/  IMAD.MOV R0, RZ, RZ, -R45 ;  /* 0x000000ffff007224 */ /* 0x000fe200078e0a2d */
[----:B------:R-:W-:-:S04]  /*4f7d0*/  LOP3.LUT R3, R2, R43, RZ, 0x3c, !PT ;  /* 0x0000002b02037212 */ /* 0x000fc800078e3cff */
        /* <DEDUP_REMOVED lines=8> */
.L_x_973:
[----:B------:R-:W-:Y:S01]  /*4f860*/  FMUL R44, RZ, R43 ;  /* 0x0000002bff2c7220 */ /* 0x000fe20000400000 */
[----:B------:R-:W-:-:S07]  /*4f870*/  IMAD.MOV.U32 R45, RZ, RZ, RZ ;  /* 0x000000ffff2d7224 */ /* 0x000fce00078e00ff */
.L_x_972:
[----:B------:R-:W-:Y:S05]  /*4f880*/  BSYNC.RECONVERGENT B0 ;  /* 0x0000000000007941 */ /* 0x000fea0003800200 */
.L_x_971:
[----:B------:R-:W2:Y:S04]  /*4f890*/  LDG.E.U16 R8, desc[UR6][R32.64+0xf20] ;  /* 0x000f200620087981 */ /* 0x000ea8000c1e1500 */
[----:B------:R-:W5:Y:S01]  /*4f8a0*/  LDG.E.U16 R6, desc[UR6][R34.64+0xf20] ;  /* 0x000f200622067981 */ /* 0x000f62000c1e1500 */
[----:B------:R-:W-:Y:S01]  /*4f8b0*/  FMUL R0, R44, R44 ;  /* 0x0000002c2c007220 */ /* 0x000fe20000400000 */
[----:B------:R-:W-:Y:S01]  /*4f8c0*/  LOP3.LUT R2, R45, 0x1, RZ, 0xc0, !PT ;  /* 0x000000012d027812 */ /* 0x000fe200078ec0ff */
[----:B------:R-:W-:Y:S02]  /*4f8d0*/  BSSY.RECONVERGENT B0, `(.L_x_975) ;  /* 0x0000050000007945 */ /* 0x000fe40003800200 */
        /* <DEDUP_REMOVED lines=8> */
[----:B------:R-:W-:Y:S02]  /*4f960*/  IMAD.MOV.U32 R5, RZ, RZ, R48 ;  /* 0x000000ffff057224 */ /* 0x000fe400078e0030 */
[C---:B------:R-:W-:Y:S01]  /*4f970*/  FFMA R2, R0.reuse, R3, R2 ;  /* 0x0000000300027223 */ /* 0x040fe20000000002 */
[----:B------:R-:W-:-:S04]  /*4f980*/  FFMA R3, R0, R44, RZ ;  /* 0x0000002c00037223 */ /* 0x000fc800000000ff */
[----:B------:R-:W-:-:S05]  /*4f990*/  FFMA R2, R3, R2, R44 ;  /* 0x0000000203027223 */ /* 0x000fca000000002c */
[----:B------:R-:W-:-:S06]  /*4f9a0*/  @P6 FADD R2, RZ, -R2 ;  /* 0x80000002ff026221 */ /* 0x000fcc0000000000 */
[----:B------:R-:W0:Y:S02]  /*4f9b0*/  F2F.F16.F32 R2, -R2 ;  /* 0x8000000200027304 */ /* 0x000e240000200800 */
[----:B0-----:R-:W-:-:S05]  /*4f9c0*/  PRMT R3, R2, 0x5410, R7 ;  /* 0x0000541002037816 */ /* 0x001fca0000000007 */
[----:B--2---:R-:W-:-:S04]  /*4f9d0*/  HMUL2 R3, R8.H0_H0, R3 ;  /* 0x0000000308037232 */ /* 0x004fc80000000800 */
[C-C-:B-----5:R-:W-:Y:S02]  /*4f9e0*/  HFMA2 R7, R6.reuse.H0_H0, R7.H0_H0, -R3.reuse.H0_H0 ;  /* 0x2000000706077231 */ /* 0x160fe40000140803 */
[----:B------:R-:W-:-:S03]  /*4f9f0*/  HFMA2 R6, R6.H0_H0, R2.H0_H0, R3.H1_H1 ;  /* 0x2000000206067231 */ /* 0x000fc60000060803 */
[----:B------:R0:W-:Y:S02]  /*4fa00*/  STS.U16 [R19+0xf20], R7 ;  /* 0x000f200713007388 */ /* 0x0001e40000000400 */
[----:B------:R-:W-:Y:S01]  /*4fa10*/  PRMT R0, R6, 0x7610, R0 ;  /* 0x0000761006007816 */ /* 0x000fe20000000000 */
[----:B------:R-:W-:-:S04]  /*4fa20*/  IMAD.MOV.U32 R6, RZ, RZ, R47 ;  /* 0x000000ffff067224 */ /* 0x000fc800078e002f */
[----:B------:R0:W-:Y:S01]  /*4fa30*/  STS.U16 [R19+0x2f20], R0 ;  /* 0x002f200013007388 */ /* 0x0001e20000000400 */
[----:B------:R-:W-:Y:S05]  /*4fa40*/  @!P0 BRA `(.L_x_976) ;  /* 0x0000000000e08947 */ /* 0x000fea0003800000 */
[----:B------:R-:W-:-:S13]  /*4fa50*/  FSETP.NEU.AND P6, PT, |R46|, +INF , PT ;  /* 0x7f8000002e00780b */ /* 0x000fda0003fcd200 */
[----:B------:R-:W-:Y:S05]  /*4fa60*/  @!P6 BRA `(.L_x_977) ;  /* 0x0000000000d0e947 */ /* 0x000fea0003800000 */
[----:B------:R-:W-:Y:S01]  /*4fa70*/  IMAD.SHL.U32 R2, R46, 0x100, RZ ;  /* 0x000001002e027824 */ /* 0x000fe200078e00ff */
[----:B------:R-:W1:Y:S01]  /*4fa80*/  LDCU.64 UR8, c[0x4][URZ] ;  /* 0x01000000ff0877ac */ /* 0x000e620008000a00 */
[----:B------:R-:W-:Y:S02]  /*4fa90*/  IMAD.MOV.U32 R6, RZ, RZ, RZ ;  /* 0x000000ffff067224 */ /* 0x000fe400078e00ff */
[----:B0-----:R-:W-:Y:S01]  /*4faa0*/  IMAD.MOV.U32 R0, RZ, RZ, R1 ;  /* 0x000000ffff007224 */ /* 0x001fe200078e0001 */
[----:B------:R-:W-:Y:S01]  /*4fab0*/  LOP3.LUT R7, R2, 0x80000000, RZ, 0xfc, !PT ;  /* 0x8000000002077812 */ /* 0x000fe200078efcff */
[----:B------:R-:W-:Y:S01]  /*4fac0*/  UMOV UR5, URZ ;  /* 0x000000ff00057c82 */ /* 0x000fe20008000000 */
[----:B------:R-:W-:-:S05]  /*4fad0*/  UMOV UR4, URZ ;  /* 0x000000ff00047c82 */ /* 0x000fca0008000000 */
.L_x_978:
        /* <DEDUP_REMOVED lines=35> */
[----:B------:R-:W-:Y:S02]  /*4fd10*/  ISETP.GE.AND P6, PT, R6, RZ, PT ;  /* 0x000000ff0600720c */ /* 0x000fe40003fc6270 */
[----:B------:R-:W-:Y:S02]  /*4fd20*/  LEA.HI R5, R5, R0, RZ, 0x1 ;  /* 0x0000000005057211 */ /* 0x000fe400078f08ff */
[----:B------:R-:W0:Y:S03]  /*4fd30*/  I2F.F64.S64 R8, R8 ;  /* 0x0000000800087312 */ /* 0x000e260000301c00 */
[----:B------:R-:W-:Y:S01]  /*4fd40*/  IMAD.MOV R0, RZ, RZ, -R5 ;  /* 0x000000ffff007224 */ /* 0x000fe200078e0a05 */
[----:B0-----:R-:W-:-:S10]  /*4fd50*/  DMUL R2, R8, UR4 ;  /* 0x0000000408027c28 */ /* 0x001fd40008000000 */
[----:B------:R-:W0:Y:S02]  /*4fd60*/  F2F.F32.F64 R2, R2 ;  /* 0x0000000200027310 */ /* 0x000e240000301000 */
[----:B0-----:R-:W-:Y:S02]  /*4fd70*/  FSEL R6, -R2, R2, !P6 ;  /* 0x0000000202067208 */ /* 0x001fe40007000100 */
[----:B------:R-:W-:-:S13]  /*4fd80*/  ISETP.GE.AND P6, PT, R46, RZ, PT ;  /* 0x000000ff2e00720c */ /* 0x000fda0003fc6270 */
[----:B------:R-:W-:Y:S01]  /*4fd90*/  @!P6 IMAD.MOV.U32 R5, RZ, RZ, R0 ;  /* 0x000000ffff05e224 */ /* 0x000fe200078e0000 */
[----:B------:R-:W-:Y:S06]  /*4fda0*/  BRA `(.L_x_976) ;  /* 0x0000000000087947 */ /* 0x000fec0003800000 */
.L_x_977:
[----:B------:R-:W-:Y:S01]  /*4fdb0*/  FMUL R6, RZ, R46 ;  /* 0x0000002eff067220 */ /* 0x000fe20000400000 */
[----:B------:R-:W-:-:S07]  /*4fdc0*/  IMAD.MOV.U32 R5, RZ, RZ, RZ ;  /* 0x000000ffff057224 */ /* 0x000fce00078e00ff */
.L_x_976:
[----:B------:R-:W-:Y:S05]  /*4fdd0*/  BSYNC.RECONVERGENT B0 ;  /* 0x0000000000007941 */ /* 0x000fea0003800200 */
.L_x_975:
[----:B------:R-:W-:Y:S01]  /*4fde0*/  FMUL R2, R6, R6 ;  /* 0x0000000606027220 */ /* 0x000fe20000400000 */
[C---:B------:R-:W-:Y:S01]  /*4fdf0*/  LOP3.LUT R3, R5.reuse, 0x1, RZ, 0xc0, !PT ;  /* 0x0000000105037812 */ /* 0x040fe200078ec0ff */
[----:B0-----:R-:W-:Y:S01]  /*4fe00*/  VIADD R7, R5, 0x1 ;  /* 0x0000000105077836 */ /* 0x001fe20000000000 */
        /* <DEDUP_REMOVED lines=24> */
.L_x_982:
        /* <DEDUP_REMOVED lines=33> */
[C---:B------:R-:W-:Y:S02]  /*501a0*/  LEA.HI R48, R5.reuse, R0, RZ, 0x1 ;  /* 0x0000000005307211 */ /* 0x040fe400078f08ff */
[C---:B------:R-:W-:Y:S02]  /*501b0*/  LOP3.LUT R8, R2.reuse, R3, RZ, 0x3c, !PT ;  /* 0x0000000302087212 */ /* 0x040fe400078e3cff */
[----:B------:R-:W-:Y:S01]  /*501c0*/  LOP3.LUT R9, R2, R5, RZ, 0x3c, !PT ;  /* 0x0000000502097212 */ /* 0x000fe200078e3cff */
[----:B------:R-:W-:Y:S01]  /*501d0*/  IMAD.MOV R0, RZ, RZ, -R48 ;  /* 0x000000ffff007224 */ /* 0x000fe200078e0a30 */
[----:B------:R-:W-:-:S03]  /*501e0*/  LOP3.LUT R46, R5, R46, RZ, 0x3c, !PT ;  /* 0x0000002e052e7212 */ /* 0x000fc600078e3cff */
[----:B------:R-:W-:Y:S01]  /*501f0*/  @!P6 IMAD.MOV.U32 R48, RZ, RZ, R0 ;  /* 0x000000ffff30e224 */ /* 0x000fe200078e0000 */
[----:B------:R-:W1:Y:S01]  /*50200*/  I2F.F64.S64 R8, R8 ;  /* 0x0000000800087312 */ /* 0x000e620000301c00 */
[----:B------:R-:W-:Y:S01]  /*50210*/  ISETP.GE.AND P0, PT, R46, RZ, PT ;  /* 0x000000ff2e00720c */ /* 0x000fe20003f06270 */
[----:B-1----:R-:W-:-:S10]  /*50220*/  DMUL R2, R8, UR4 ;  /* 0x0000000408027c28 */ /* 0x002fd40008000000 */
[----:B------:R-:W1:Y:S02]  /*50230*/  F2F.F32.F64 R2, R2 ;  /* 0x0000000200027310 */ /* 0x000e640000301000 */
[----:B-1----:R-:W-:Y:S01]  /*50240*/  FSEL R47, -R2, R2, !P0 ;  /* 0x00000002022f7208 */ /* 0x002fe20004000100 */
[----:B0-----:R-:W-:Y:S06]  /*50250*/  BRA `(.L_x_980) ;  /* 0x0000000000087947 */ /* 0x001fec0003800000 */
.L_x_981:
[----:B------:R-:W-:Y:S01]  /*50260*/  FMUL R47, RZ, R46 ;  /* 0x0000002eff2f7220 */ /* 0x000fe20000400000 */
[----:B------:R-:W-:-:S07]  /*50270*/  IMAD.MOV.U32 R48, RZ, RZ, RZ ;  /* 0x000000ffff307224 */ /* 0x000fce00078e00ff */
.L_x_980:
[----:B------:R-:W-:Y:S05]  /*50280*/  BSYNC.RECONVERGENT B0 ;  /* 0x0000000000007941 */ /* 0x000fea0003800200 */
.L_x_979:
[----:B------:R-:W2:Y:S04]  /*50290*/  LDG.E.U16 R8, desc[UR6][R32.64+0xf40] ;  /* 0x000f400620087981 */ /* 0x000ea8000c1e1500 */
[----:B------:R-:W5:Y:S01]  /*502a0*/  LDG.E.U16 R6, desc[UR6][R34.64+0xf40] ;  /* 0x000f400622067981 */ /* 0x000f62000c1e1500 */
[----:B------:R-:W-:Y:S01]  /*502b0*/  FMUL R0, R47, R47 ;  /* 0x0000002f2f007220 */ /* 0x000fe20000400000 */
[C---:B------:R-:W-:Y:S01]  /*502c0*/  LOP3.LUT R2, R48.reuse, 0x1, RZ, 0xc0, !PT ;  /* 0x0000000130027812 */ /* 0x040fe200078ec0ff */
[----:B------:R-:W-:Y:S01]  /*502d0*/  BSSY.RECONVERGENT B0, `(.L_x_983) ;  /* 0x000004f000007945 */ /* 0x000fe20003800200 */
[----:B------:R-:W-:Y:S01]  /*502e0*/  LOP3.LUT P6, RZ, R48, 0x2, RZ, 0xc0, !PT ;  /* 0x0000000230ff7812 */ /* 0x000fe200078cc0ff */
[----:B------:R-:W-:Y:S01]  /*502f0*/  FFMA R3, R0, R15, -0.0013887860113754868507 ;  /* 0xbab607ed00037423 */ /* 0x000fe2000000000f */
[----:B------:R-:W-:-:S04]  /*50300*/  ISETP.NE.U32.AND P0, PT, R2, 0x1, PT ;  /* 0x000000010200780c */ /* 0x000fc80003f05070 */
[----:B------:R-:W-:Y:S02]  /*50310*/  FSEL R3, R3, -0.00019574658654164522886, !P0 ;  /* 0xb94d415303037808 */ /* 0x000fe40004000000 */
[----:B------:R-:W-:Y:S02]  /*50320*/  FSEL R5, R38, 0.0083327032625675201416, !P0 ;  /* 0x3c0885e426057808 */ /* 0x000fe40004000000 */
[----:B------:R-:W-:Y:S02]  /*50330*/  FSEL R2, -R72, -0.16666662693023681641, !P0 ;  /* 0xbe2aaaa848027808 */ /* 0x000fe40004000100 */
[----:B------:R-:W-:Y:S01]  /*50340*/  FSEL R47, R47, 1, P0 ;  /* 0x3f8000002f2f7808 */ /* 0x000fe20000000000 */
[----:B------:R-:W-:-:S04]  /*50350*/  FFMA R3, R0, R3, R5 ;  /* 0x0000000300037223 */ /* 0x000fc80000000005 */
[C---:B------:R-:W-:Y:S01]  /*50360*/  FFMA R2, R0.reuse, R3, R2 ;  /* 0x0000000300027223 */ /* 0x040fe20000000002 */
[----:B------:R-:W-:-:S04]  /*50370*/  FFMA R0, R0, R47, RZ ;  /* 0x0000002f00007223 */ /* 0x000fc800000000ff */
[----:B------:R-:W-:Y:S01]  /*50380*/  FFMA R0, R0, R2, R47 ;  /* 0x0000000200007223 */ /* 0x000fe2000000002f */
[----:B------:R-:W-:-:S03]  /*50390*/  IMAD.MOV.U32 R2, RZ, RZ, R51 ;  /* 0x000000ffff027224 */ /* 0x000fc600078e0033 */
[----:B------:R-:W-:-:S06]  /*503a0*/  @P6 FADD R0, RZ, -R0 ;  /* 0x80000000ff006221 */ /* 0x000fcc0000000000 */
[----:B------:R-:W0:Y:S02]  /*503b0*/  F2F.F16.F32 R0, -R0 ;  /* 0x8000000000007304 */ /* 0x000e240000200800 */
[----:B0-----:R-:W-:-:S05]  /*503c0*/  PRMT R3, R0, 0x5410, R7 ;  /* 0x0000541000037816 */ /* 0x001fca0000000007 */
[----:B--2---:R-:W-:-:S04]  /*503d0*/  HMUL2 R3, R8.H0_H0, R3 ;  /* 0x0000000308037232 */ /* 0x004fc80000000800 */
[C-C-:B-----5:R-:W-:Y:S02]  /*503e0*/  HFMA2 R7, R6.reuse.H0_H0, R7.H0_H0, -R3.reuse.H0_H0 ;  /* 0x2000000706077231 */ /* 0x160fe40000140803 */
[----:B------:R-:W-:Y:S02]  /*503f0*/  HFMA2 R6, R6.H0_H0, R0.H0_H0, R3.H1_H1 ;  /* 0x2000000006067231 */ /* 0x000fe40000060803 */
[----:B------:R-:W-:Y:S01]  /*50400*/  IMAD.MOV.U32 R3, RZ, RZ, R50 ;  /* 0x000000ffff037224 */ /* 0x000fe200078e0032 */
[----:B------:R0:W-:Y:S04]  /*50410*/  STS.U16 [R19+0xf40], R7 ;  /* 0x000f400713007388 */ /* 0x0001e80000000400 */
[----:B------:R0:W-:Y:S01]  /*50420*/  STS.U16 [R19+0x2f40], R6 ;  /* 0x002f400613007388 */ /* 0x0001e20000000400 */
[----:B------:R-:W-:Y:S05]  /*50430*/  @!P1 BRA `(.L_x_984) ;  /* 0x0000000000e09947 */ /* 0x000fea0003800000 */
        /* <DEDUP_REMOVED lines=9> */
.L_x_986:
        /* <DEDUP_REMOVED lines=45> */
.L_x_985:
[----:B------:R-:W-:Y:S01]  /*507a0*/  FMUL R3, RZ, R49 ;  /* 0x00000031ff037220 */ /* 0x000fe20000400000 */
[----:B------:R-:W-:-:S07]  /*507b0*/  IMAD.MOV.U32 R2, RZ, RZ, RZ ;  /* 0x000000ffff027224 */ /* 0x000fce00078e00ff */
.L_x_984:
[----:B------:R-:W-:Y:S05]  /*507c0*/  BSYNC.RECONVERGENT B0 ;  /* 0x0000000000007941 */ /* 0x000fea0003800200 */
.L_x_983:
[----:B------:R-:W-:Y:S01]  /*507d0*/  FMUL R5, R3, R3 ;  /* 0x0000000303057220 */ /* 0x000fe20000400000 */
[C---:B0-----:R-:W-:Y:S01]  /*507e0*/  LOP3.LUT R6, R2.reuse, 0x1, RZ, 0xc0, !PT ;  /* 0x0000000102067812 */ /* 0x041fe200078ec0ff */
[----:B------:R-:W-:Y:S01]  /*507f0*/  VIADD R7, R2, 0x1 ;  /* 0x0000000102077836 */ /* 0x000fe20000000000 */
[----:B------:R-:W-:Y:S01]  /*50800*/  BSSY.RECONVERGENT B0, `(.L_x_987) ;  /* 0x0000047000007945 */ /* 0x000fe20003800200 */
[----:B------:R-:W-:Y:S01]  /*50810*/  FFMA R0, R5, R15, -0.0013887860113754868507 ;  /* 0xbab607ed05007423 */ /* 0x000fe2000000000f */
[----:B------:R-:W-:Y:S02]  /*50820*/  ISETP.NE.U32.AND P0, PT, R6, 0x1, PT ;  /* 0x000000010600780c */ /* 0x000fe40003f05070 */
[----:B------:R-:W-:Y:S02]  /*50830*/  LOP3.LUT P6, RZ, R7, 0x2, RZ, 0xc0, !PT ;  /* 0x0000000207ff7812 */ /* 0x000fe400078cc0ff */
[----:B------:R-:W-:Y:S02]  /*50840*/  FSEL R2, R0, -0.00019574658654164522886, P0 ;  /* 0xb94d415300027808 */ /* 0x000fe40000000000 */
[----:B------:R-:W-:-:S02]  /*50850*/  FSEL R6, R16, 0.041666727513074874878, !P0 ;  /* 0x3d2aaabb10067808 */ /* 0x000fc40004000000 */
[----:B------:R-:W-:Y:S02]  /*50860*/  FSEL R0, R3, 1, !P0 ;  /* 0x3f80000003007808 */ /* 0x000fe40004000000 */
[----:B------:R-:W-:Y:S01]  /*50870*/  FSEL R7, -R17, -0.4999999701976776123, !P0 ;  /* 0xbeffffff11077808 */ /* 0x000fe20004000100 */
[C---:B------:R-:W-:Y:S02]  /*50880*/  FFMA R2, R5.reuse, R2, R6 ;  /* 0x0000000205027223 */ /* 0x040fe40000000006 */
[C---:B------:R-:W-:Y:S02]  /*50890*/  FFMA R3, R5.reuse, R0, RZ ;  /* 0x0000000005037223 */ /* 0x040fe400000000ff */
[----:B------:R-:W-:-:S04]  /*508a0*/  FFMA R2, R5, R2, R7 ;  /* 0x0000000205027223 */ /* 0x000fc80000000007 */
[----:B------:R-:W-:-:S04]  /*508b0*/  FFMA R7, R3, R2, R0 ;  /* 0x0000000203077223 */ /* 0x000fc80000000000 */
        /* <DEDUP_REMOVED lines=12> */
.L_x_990:
        /* <DEDUP_REMOVED lines=45> */
.L_x_989:
[----:B------:R-:W-:Y:S01]  /*50c50*/  FMUL R50, RZ, R49 ;  /* 0x00000031ff327220 */ /* 0x000fe20000400000 */
[----:B------:R-:W-:-:S07]  /*50c60*/  IMAD.MOV.U32 R51, RZ, RZ, RZ ;  /* 0x000000ffff337224 */ /* 0x000fce00078e00ff */
.L_x_988:
[----:B------:R-:W-:Y:S05]  /*50c70*/  BSYNC.RECONVERGENT B0 ;  /* 0x0000000000007941 */ /* 0x000fea0003800200 */
.L_x_987:
        /* <DEDUP_REMOVED lines=12> */
[----:B------:R-:W-:Y:S01]  /*50d40*/  FFMA R3, R0, R3, R5 ;  /* 0x0000000300037223 */ /* 0x000fe20000000005 */
[----:B------:R-:W-:-:S03]  /*50d50*/  IMAD.MOV.U32 R5, RZ, RZ, R62 ;  /* 0x000000ffff057224 */ /* 0x000fc600078e003e */
[C---:B------:R-:W-:Y:S01]  /*50d60*/  FFMA R2, R0.reuse, R3, R2 ;  /* 0x0000000300027223 */ /* 0x040fe20000000002 */
[----:B------:R-:W-:Y:S01]  /*50d70*/  FFMA R3, R0, R50, RZ ;  /* 0x0000003200037223 */ /* 0x000fe200000000ff */
[----:B------:R-:W-:-:S03]  /*50d80*/  IMAD.MOV.U32 R0, RZ, RZ, R61 ;  /* 0x000000ffff007224 */ /* 0x000fc600078e003d */
[----:B------:R-:W-:-:S04]  /*50d90*/  FFMA R2, R3, R2, R50 ;  /* 0x0000000203027223 */ /* 0x000fc80000000032 */
[----:B------:R-:W-:-:S06]  /*50da0*/  @P1 FADD R2, RZ, -R2 ;  /* 0x80000002ff021221 */ /* 0x000fcc0000000000 */
[----:B------:R-:W0:Y:S02]  /*50db0*/  F2F.F16.F32 R2, -R2 ;  /* 0x8000000200027304 */ /* 0x000e240000200800 */
[----:B0-----:R-:W-:-:S05]  /*50dc0*/  PRMT R3, R2, 0x5410, R7 ;  /* 0x0000541002037816 */ /* 0x001fca0000000007 */
[----:B--2---:R-:W-:-:S04]  /*50dd0*/  HMUL2 R3, R8.H0_H0, R3 ;  /* 0x0000000308037232 */ /* 0x004fc80000000800 */
[C-C-:B-----5:R-:W-:Y:S02]  /*50de0*/  HFMA2 R7, R6.reuse.H0_H0, R7.H0_H0, -R3.reuse.H0_H0 ;  /* 0x2000000706077231 */ /* 0x160fe40000140803 */
[----:B------:R-:W-:-:S03]  /*50df0*/  HFMA2 R6, R6.H0_H0, R2.H0_H0, R3.H1_H1 ;  /* 0x2000000206067231 */ /* 0x000fc60000060803 */
        /* <DEDUP_REMOVED lines=12> */
.L_x_994:
        /* <DEDUP_REMOVED lines=45> */
.L_x_993:
[----:B------:R-:W-:Y:S01]  /*51190*/  FMUL R0, RZ, R60 ;  /* 0x0000003cff007220 */ /* 0x000fe20000400000 */
[----:B------:R-:W-:-:S07]  /*511a0*/  IMAD.MOV.U32 R5, RZ, RZ, RZ ;  /* 0x000000ffff057224 */ /* 0x000fce00078e00ff */
.L_x_992:
[----:B------:R-:W-:Y:S05]  /*511b0*/  BSYNC.RECONVERGENT B0 ;  /* 0x0000000000007941 */ /* 0x000fea0003800200 */
.L_x_991:
[----:B------:R-:W-:Y:S01]  /*511c0*/  FMUL R2, R0, R0 ;  /* 0x0000000000027220 */ /* 0x000fe20000400000 */
[C---:B0-----:R-:W-:Y:S01]  /*511d0*/  LOP3.LUT R6, R5.reuse, 0x1, RZ, 0xc0, !PT ;  /* 0x0000000105067812 */ /* 0x041fe200078ec0ff */
[----:B------:R-:W-:Y:S02]  /*511e0*/  BSSY.RECONVERGENT B0, `(.L_x_995) ;  /* 0x0000048000007945 */ /* 0x000fe40003800200 */
        /* <DEDUP_REMOVED lines=24> */
.L_x_998:
        /* <DEDUP_REMOVED lines=45> */
.L_x_997:
[----:B------:R-:W-:Y:S01]  /*51640*/  FMUL R61, RZ, R60 ;  /* 0x0000003cff3d7220 */ /* 0x000fe20000400000 */
[----:B------:R-:W-:-:S07]  /*51650*/  IMAD.MOV.U32 R62, RZ, RZ, RZ ;  /* 0x000000ffff3e7224 */ /* 0x000fce00078e00ff */
.L_x_996:
[----:B------:R-:W-:Y:S05]  /*51660*/  BSYNC.RECONVERGENT B0 ;  /* 0x0000000000007941 */ /* 0x000fea0003800200 */
.L_x_995:
        /* <DEDUP_REMOVED lines=36> */
.L_x_1002:
        /* <DEDUP_REMOVED lines=45> */
.L_x_1001:
[----:B------:R-:W-:Y:S01]  /*51b80*/  FMUL R3, RZ, R63 ;  /* 0x0000003fff037220 */ /* 0x000fe20000400000 */
[----:B------:R-:W-:-:S07]  /*51b90*/  IMAD.MOV.U32 R2, RZ, RZ, RZ ;  /* 0x000000ffff027224 */ /* 0x000fce00078e00ff */
.L_x_1000:
[----:B------:R-:W-:Y:S05]  /*51ba0*/  BSYNC.RECONVERGENT B0 ;  /* 0x0000000000007941 */ /* 0x000fea0003800200 */
.L_x_999:
        /* <DEDUP_REMOVED lines=27> */
.L_x_1006:
        /* <DEDUP_REMOVED lines=45> */
.L_x_1005:
[----:B------:R-:W-:Y:S01]  /*52030*/  FMUL R64, RZ, R63 ;  /* 0x0000003fff407220 */ /* 0x000fe20000400000 */
[----:B------:R-:W-:-:S07]  /*52040*/  IMAD.MOV.U32 R65, RZ, RZ, RZ ;  /* 0x000000ffff417224 */ /* 0x000fce00078e00ff */
.L_x_1004:
[----:B------:R-:W-:Y:S05]  /*52050*/  BSYNC.RECONVERGENT B0 ;  /* 0x0000000000007941 */ /* 0x000fea0003800200 */
.L_x_1003:
        /* <DEDUP_REMOVED lines=36> */
.L_x_1010:
        /* <DEDUP_REMOVED lines=45> */
.L_x_1009:
[----:B------:R-:W-:Y:S01]  /*52570*/  FMUL R0, RZ, R66 ;  /* 0x00000042ff007220 */ /* 0x000fe20000400000 */
[----:B------:R-:W-:-:S07]  /*52580*/  IMAD.MOV.U32 R5, RZ, RZ, RZ ;  /* 0x000000ffff057224 */ /* 0x000fce00078e00ff */
.L_x_1008:
[----:B------:R-:W-:Y:S05]  /*52590*/  BSYNC.RECONVERGENT B0 ;  /* 0x0000000000007941 */ /* 0x000fea0003800200 */
.L_x_1007:
        /* <DEDUP_REMOVED lines=27> */
.L_x_1014:
        /* <DEDUP_REMOVED lines=45> */
.L_x_1013:
[----:B------:R-:W-:Y:S01]  /*52a20*/  FMUL R67, RZ, R66 ;  /* 0x00000042ff437220 */ /* 0x000fe20000400000 */
[----:B------:R-:W-:-:S07]  /*52a30*/  IMAD.MOV.U32 R68, RZ, RZ, RZ ;  /* 0x000000ffff447224 */ /* 0x000fce00078e00ff */
.L_x_1012:
[----:B------:R-:W-:Y:S05]  /*52a40*/  BSYNC.RECONVERGENT B0 ;  /* 0x0000000000007941 */ /* 0x000fea0003800200 */
.L_x_1011:
        /* <DEDUP_REMOVED lines=15> */
[----:B------:R-:W-:-:S04]  /*52b40*/  FFMA R0, R0, R2, R67 ;  /* 0x0000000200007223 */ /* 0x000fc80000000043 */
[----:B------:R-:W-:-:S06]  /*52b50*/  @P1 FADD R0, RZ, -R0 ;  /* 0x80000000ff001221 */ /* 0x000fcc0000000000 */
[----:B------:R-:W0:Y:S02]  /*52b60*/  F2F.F16.F32 R0, -R0 ;  /* 0x8000000000007304 */ /* 0x000e240000200800 */
[----:B0-----:R-:W-:-:S05]  /*52b70*/  PRMT R3, R0, 0x5410, R10 ;  /* 0x0000541000037816 */ /* 0x001fca000000000a */
[----:B--2---:R-:W-:Y:S02]  /*52b80*/  HMUL2 R6, R6.H0_H0, R3 ;  /* 0x0000000306067232 */ /* 0x004fe40000000800 */
[----:B------:R-:W-:Y:S02]  /*52b90*/  IMAD.MOV.U32 R3, RZ, RZ, R70 ;  /* 0x000000ffff037224 */ /* 0x000fe400078e0046 */
[C-C-:B-----5:R-:W-:Y:S02]  /*52ba0*/  HFMA2 R2, R7.reuse.H0_H0, R10.H0_H0, -R6.reuse.H0_H0 ;  /* 0x2000000a07027231 */ /* 0x160fe40000140806 */
[----:B------:R-:W-:-:S03]  /*52bb0*/  HFMA2 R7, R7.H0_H0, R0.H0_H0, R6.H1_H1 ;  /* 0x2000000007077231 */ /* 0x000fc60000060806 */
[----:B------:R-:W-:Y:S01]  /*52bc0*/  PRMT R5, R2, 0x7610, R5 ;  /* 0x0000761002057816 */ /* 0x000fe20000000005 */
        /* <DEDUP_REMOVED lines=8> */
[----:B------:R-:W-:Y:S02]  /*52c50*/  IMAD.MOV.U32 R6, RZ, RZ, RZ ;  /* 0x000000ffff067224 */ /* 0x000fe400078e00ff */
[----:B------:R-:W-:Y:S01]  /*52c60*/  IMAD.MOV.U32 R0, RZ, RZ, R1 ;  /* 0x000000ffff007224 */ /* 0x000fe200078e0001 */
[----:B0-----:R-:W-:Y:S01]  /*52c70*/  LOP3.LUT R7, R2, 0x80000000, RZ, 0xfc, !PT ;  /* 0x8000000002077812 */ /* 0x001fe200078efcff */
[----:B------:R-:W-:Y:S01]  /*52c80*/  UMOV UR5, URZ ;  /* 0x000000ff00057c82 */ /* 0x000fe20008000000 */
[----:B------:R-:W-:-:S05]  /*52c90*/  UMOV UR4, URZ ;  /* 0x000000ff00047c82 */ /* 0x000fca0008000000 */
.L_x_1018:
        /* <DEDUP_REMOVED lines=45> */
.L_x_1017:
[----:B------:R-:W-:Y:S01]  /*52f70*/  FMUL R3, RZ, R69 ;  /* 0x00000045ff037220 */ /* 0x000fe20000400000 */
[----:B------:R-:W-:-:S07]  /*52f80*/  IMAD.MOV.U32 R2, RZ, RZ, RZ ;  /* 0x000000ffff027224 */ /* 0x000fce00078e00ff */
.L_x_1016:
[----:B------:R-:W-:Y:S05]  /*52f90*/  BSYNC.RECONVERGENT B0 ;  /* 0x0000000000007941 */ /* 0x000fea0003800200 */
.L_x_1015:
[C---:B------:R-:W-:Y:S01]  /*52fa0*/  LOP3.LUT R0, R2.reuse, 0x1, RZ, 0xc0, !PT ;  /* 0x0000000102007812 */ /* 0x040fe200078ec0ff */
[----:B0-----:R-:W-:Y:S01]  /*52fb0*/  FMUL R5, R3, R3 ;  /* 0x0000000303057220 */ /* 0x001fe20000400000 */
[----:B------:R-:W-:Y:S01]  /*52fc0*/  VIADD R6, R2, 0x1 ;  /* 0x0000000102067836 */ /* 0x000fe20000000000 */
[----:B------:R-:W-:Y:S01]  /*52fd0*/  BSSY.RECONVERGENT B0, `(.L_x_1019) ;  /* 0x0000047000007945 */ /* 0x000fe20003800200 */
[----:B------:R-:W-:Y:S01]  /*52fe0*/  ISETP.NE.U32.AND P0, PT, R0, 0x1, PT ;  /* 0x000000010000780c */ /* 0x000fe20003f05070 */
[----:B------:R-:W-:Y:S02]  /*52ff0*/  FFMA R0, R5, R15, -0.0013887860113754868507 ;  /* 0xbab607ed05007423 */ /* 0x000fe4000000000f */
[----:B------:R-:W-:Y:S02]  /*53000*/  LOP3.LUT P1, RZ, R6, 0x2, RZ, 0xc0, !PT ;  /* 0x0000000206ff7812 */ /* 0x000fe4000782c0ff */
[----:B------:R-:W-:Y:S02]  /*53010*/  FSEL R16, R16, 0.041666727513074874878, !P0 ;  /* 0x3d2aaabb10107808 */ /* 0x000fe40004000000 */
[----:B------:R-:W-:-:S02]  /*53020*/  FSEL R2, R0, -0.00019574658654164522886, P0 ;  /* 0xb94d415300027808 */ /* 0x000fc40000000000 */
        /* <DEDUP_REMOVED lines=18> */
.L_x_1022:
        /* <DEDUP_REMOVED lines=39> */
[----:B------:R-:W0:Y:S01]  /*533c0*/  I2F.F64.S64 R8, R8 ;  /* 0x0000000800087312 */ /* 0x000e220000301c00 */
[----:B------:R-:W-:Y:S01]  /*533d0*/  ISETP.GE.AND P0, PT, R69, RZ, PT ;  /* 0x000000ff4500720c */ /* 0x000fe20003f06270 */
[----:B0-----:R-:W-:-:S10]  /*533e0*/  DMUL R6, R8, UR4 ;  /* 0x0000000408067c28 */ /* 0x001fd40008000000 */
[----:B------:R-:W0:Y:S02]  /*533f0*/  F2F.F32.F64 R6, R6 ;  /* 0x0000000600067310 */ /* 0x000e240000301000 */
[----:B0-----:R-:W-:Y:S01]  /*53400*/  FSEL R70, -R6, R6, !P0 ;  /* 0x0000000606467208 */ /* 0x001fe20004000100 */
[----:B------:R-:W-:Y:S06]  /*53410*/  BRA `(.L_x_1020) ;  /* 0x0000000000087947 */ /* 0x000fec0003800000 */
.L_x_1021:
[----:B------:R-:W-:Y:S01]  /*53420*/  FMUL R70, RZ, R69 ;  /* 0x00000045ff467220 */ /* 0x000fe20000400000 */
[----:B------:R-:W-:-:S07]  /*53430*/  IMAD.MOV.U32 R71, RZ, RZ, RZ ;  /* 0x000000ffff477224 */ /* 0x000fce00078e00ff */
.L_x_1020:
[----:B------:R-:W-:Y:S05]  /*53440*/  BSYNC.RECONVERGENT B0 ;  /* 0x0000000000007941 */ /* 0x000fea0003800200 */
.L_x_1019:
[----:B------:R-:W2:Y:S04]  /*53450*/  LDG.E.U16 R32, desc[UR6][R32.64+0xfe0] ;  /* 0x000fe00620207981 */ /* 0x000ea8000c1e1500 */
[----:B------:R-:W5:Y:S01]  /*53460*/  LDG.E.U16 R34, desc[UR6][R34.64+0xfe0] ;  /* 0x000fe00622227981 */ /* 0x000f62000c1e1500 */
[----:B------:R-:W-:Y:S01]  /*53470*/  FMUL R0, R70, R70 ;  /* 0x0000004646007220 */ /* 0x000fe20000400000 */
[----:B------:R-:W-:Y:S01]  /*53480*/  LOP3.LUT R2, R71, 0x1, RZ, 0xc0, !PT ;  /* 0x0000000147027812 */ /* 0x000fe200078ec0ff */
[----:B------:R-:W0:Y:S02]  /*53490*/  S2R R18, SR_LANEID ;  /* 0x0000000000127919 */ /* 0x000e240000000000 */
[----:B------:R-:W-:Y:S01]  /*534a0*/  FFMA R15, R0, R15, -0.0013887860113754868507 ;  /* 0xbab607ed000f7423 */ /* 0x000fe2000000000f */
[----:B------:R-:W-:-:S02]  /*534b0*/  ISETP.NE.U32.AND P0, PT, R2, 0x1, PT ;  /* 0x000000010200780c */ /* 0x000fc40003f05070 */
[----:B------:R-:W-:Y:S02]  /*534c0*/  LOP3.LUT P1, RZ, R71, 0x2, RZ, 0xc0, !PT ;  /* 0x0000000247ff7812 */ /* 0x000fe4000782c0ff */
[----:B------:R-:W-:Y:S02]  /*534d0*/  FSEL R3, R38, 0.0083327032625675201416, !P0 ;  /* 0x3c0885e426037808 */ /* 0x000fe40004000000 */
[----:B------:R-:W-:Y:S02]  /*534e0*/  FSEL R15, R15, -0.00019574658654164522886, !P0 ;  /* 0xb94d41530f0f7808 */ /* 0x000fe40004000000 */
[----:B------:R-:W-:Y:S02]  /*534f0*/  FSEL R72, -R72, -0.16666662693023681641, !P0 ;  /* 0xbe2aaaa848487808 */ /* 0x000fe40004000100 */
[----:B------:R-:W-:Y:S01]  /*53500*/  FSEL R70, R70, 1, P0 ;  /* 0x3f80000046467808 */ /* 0x000fe20000000000 */
[----:B------:R-:W-:-:S04]  /*53510*/  FFMA R3, R0, R15, R3 ;  /* 0x0000000f00037223 */ /* 0x000fc80000000003 */
[C---:B------:R-:W-:Y:S01]  /*53520*/  FFMA R72, R0.reuse, R3, R72 ;  /* 0x0000000300487223 */ /* 0x040fe20000000048 */
[----:B------:R-:W-:-:S04]  /*53530*/  FFMA R3, R0, R70, RZ ;  /* 0x0000004600037223 */ /* 0x000fc800000000ff */
[----:B------:R-:W-:-:S04]  /*53540*/  FFMA R3, R3, R72, R70 ;  /* 0x0000004803037223 */ /* 0x000fc80000000046 */
[----:B------:R-:W-:-:S06]  /*53550*/  @P1 FADD R3, RZ, -R3 ;  /* 0x80000003ff031221 */ /* 0x000fcc0000000000 */
[----:B------:R-:W1:Y:S01]  /*53560*/  F2F.F16.F32 R3, -R3 ;  /* 0x8000000300037304 */ /* 0x000e620000200800 */
[--C-:B0-----:R-:W-:Y:S02]  /*53570*/  SHF.R.U32.HI R0, RZ, 0x3, R18.reuse ;  /* 0x00000003ff007819 */ /* 0x101fe40000011612 */
[----:B------:R-:W-:Y:S02]  /*53580*/  LOP3.LUT R2, R18, 0x7, RZ, 0xc0, !PT ;  /* 0x0000000712027812 */ /* 0x000fe400078ec0ff */
[----:B------:R-:W-:Y:S01]  /*53590*/  SHF.R.U32.HI R5, RZ, 0x4, R18 ;  /* 0x00000004ff057819 */ /* 0x000fe20000011612 */
[----:B------:R-:W-:-:S04]  /*535a0*/  IMAD.SHL.U32 R7, R0, 0x8, RZ ;  /* 0x0000000800077824 */ /* 0x000fc800078e00ff */
[----:B------:R-:W-:Y:S01]  /*535b0*/  IMAD.SHL.U32 R5, R5, 0x8, RZ ;  /* 0x0000000805057824 */ /* 0x000fe200078e00ff */
[----:B------:R-:W-:Y:S02]  /*535c0*/  LOP3.LUT R2, R7, 0x8, R2, 0xe2, !PT ;  /* 0x0000000807027812 */ /* 0x000fe400078ee202 */
[----:B-1----:R-:W-:-:S03]  /*535d0*/  PRMT R3, R3, 0x5410, R10 ;  /* 0x0000541003037816 */ /* 0x002fc6000000000a */
[----:B------:R-:W-:-:S04]  /*535e0*/  IMAD R5, R2, 0x10, R5 ;  /* 0x0000001002057824 */ /* 0x000fc800078e0205 */
[----:B------:R-:W-:Y:S02]  /*535f0*/  IMAD.U32 R12, R5, 0x2, R4 ;  /* 0x00000002050c7824 */ /* 0x000fe400078e0004 */
[----:B------:R-:W-:-:S04]  /*53600*/  VIADD R4, R4, 0x2000 ;  /* 0x0000200004047836 */ /* 0x000fc80000000000 */
[----:B------:R-:W-:Y:S02]  /*53610*/  IMAD.U32 R4, R5, 0x2, R4 ;  /* 0x0000000205047824 */ /* 0x000fe400078e0004 */
[----:B--2---:R-:W-:-:S04]  /*53620*/  HMUL2 R17, R32.H0_H0, R3 ;  /* 0x0000000320117232 */ /* 0x004fc80000000800 */
[C-C-:B-----5:R-:W-:Y:S02]  /*53630*/  HFMA2 R0, R34.reuse.H0_H0, R10.H0_H0, -R17.reuse.H0_H0 ;  /* 0x2000000a22007231 */ /* 0x160fe40000140811 */
[----:B------:R-:W-:Y:S02]  /*53640*/  HFMA2 R34, R34.H0_H0, R3.H0_H0, R17.H1_H1 ;  /* 0x2000000322227231 */ /* 0x000fe40000060811 */
[----:B------:R-:W0:Y:S01]  /*53650*/  LDC.64 R2, c[0x0][0x398] ;  /* 0x0000e600ff027b82 */ /* 0x000e220000000a00 */
[----:B------:R-:W-:Y:S04]  /*53660*/  STS.U16 [R19+0xfe0], R0 ;  /* 0x000fe00013007388 */ /* 0x000fe80000000400 */
[----:B------:R1:W-:Y:S04]  /*53670*/  STS.U16 [R19+0x2fe0], R34 ;  /* 0x002fe02213007388 */ /* 0x0003e80000000400 */
[----:B------:R-:W4:Y:S04]  /*53680*/  LDSM.16.M88.4 R12, [R12] ;  /* 0x000000000c0c783b */ /* 0x000f280000000200 */
[----:B------:R-:W2:Y:S01]  /*53690*/  LDSM.16.M88.4 R4, [R4] ;  /* 0x000000000404783b */ /* 0x000ea20000000200 */
[----:B-1----:R-:W-:Y:S01]  /*536a0*/  SHF.R.U32.HI R19, RZ, 0x2, R18 ;  /* 0x00000002ff137819 */ /* 0x002fe20000011612 */
[----:B0-----:R-:W-:Y:S01]  /*536b0*/  IMAD.WIDE R2, R11, 0x2, R2 ;  /* 0x000000020b027825 */ /* 0x001fe200078e0202 */
[C---:B----4-:R-:W-:Y:S08]  /*536c0*/  HMMA.16816.F16 R8, R12.reuse, R54, RZ ;  /* 0x000000360c08723c */ /* 0x050ff000000008ff */
[C---:B------:R-:W-:Y:S08]  /*536d0*/  HMMA.16816.F16 R16, R12.reuse, R58, RZ ;  /* 0x0000003a0c10723c */ /* 0x040ff000000008ff */
[C---:B---3--:R-:W-:Y:S08]  /*536e0*/  HMMA.16816.F16 R20, R12.reuse, R56, RZ ;  /* 0x000000380c14723c */ /* 0x048ff000000008ff */
[----:B------:R-:W-:Y:S01]  /*536f0*/  HMMA.16816.F16 R14, R12, R52, RZ ;  /* 0x000000340c0e723c */ /* 0x000fe200000008ff */
[----:B------:R-:W-:Y:S01]  /*53700*/  LOP3.LUT R12, R18, 0x3, RZ, 0xc0, !PT ;  /* 0x00000003120c7812 */ /* 0x000fe200078ec0ff */
[----:B------:R-:W-:-:S04]  /*53710*/  IMAD.MOV.U32 R13, RZ, RZ, RZ ;  /* 0x000000ffff0d7224 */ /* 0x000fc800078e00ff */
[----:B------:R-:W-:Y:S02]  /*53720*/  IMAD.WIDE.U32 R12, R19, 0x8, R12 ;  /* 0x00000008130c7825 */ /* 0x000fe400078e000c */
[----:B--2---:R-:W-:Y:S01]  /*53730*/  HMMA.16816.F16 R58, R4, R58, R8 ;  /* 0x0000003a043a723c */ /* 0x004fe20000000808 */
[----:B------:R-:W0:Y:S01]  /*53740*/  LDC.64 R8, c[0x0][0x390] ;  /* 0x0000e400ff087b82 */ /* 0x000e220000000a00 */
[----:B------:R-:W-:-:S04]  /*53750*/  LEA R2, P0, R12, R2, 0x2 ;  /* 0x000000020c027211 */ /* 0x000fc800078010ff */
[----:B------:R-:W-:Y:S02]  /*53760*/  LEA.HI.X R3, R12, R3, R13, 0x2, P0 ;  /* 0x000000030c037211 */ /* 0x000fe400000f140d */
[C---:B------:R-:W-:Y:S08]  /*53770*/  HMMA.16816.F16 R54, R4.reuse, R54, RZ ;  /* 0x000000360436723c */ /* 0x040ff000000008ff */
[C---:B------:R-:W-:Y:S03]  /*53780*/  HMMA.16816.F16 R52, R4.reuse, R52, RZ ;  /* 0x000000340434723c */ /* 0x040fe600000008ff */
[----:B------:R-:W-:Y:S04]  /*53790*/  STG.E desc[UR6][R2.64], R58 ;  /* 0x0000003a02007986 */ /* 0x000fe8000c101906 */
[----:B------:R-:W-:Y:S01]  /*537a0*/  STG.E desc[UR6][R2.64+0x100], R59 ;  /* 0x0001003b02007986 */ /* 0x000fe2000c101906 */
[----:B------:R-:W-:Y:S01]  /*537b0*/  HMMA.16816.F16 R14, R4, R56, R14 ;  /* 0x00000038040e723c */ /* 0x000fe2000000080e */
[----:B0-----:R-:W-:-:S04]  /*537c0*/  IMAD.WIDE R4, R11, 0x2, R8 ;  /* 0x000000020b047825 */ /* 0x001fc800078e0208 */
[----:B------:R-:W-:Y:S02]  /*537d0*/  HADD2 R17, R17, -R55 ;  /* 0x8000003711117230 */ /* 0x000fe40000000000 */
[----:B------:R-:W-:-:S05]  /*537e0*/  HADD2 R16, R16, -R54 ;  /* 0x8000003610107230 */ /* 0x000fca0000000000 */
[----:B------:R-:W-:Y:S01]  /*537f0*/  PRMT R0, R16, 0x7632, R0 ;  /* 0x0000763210007816 */ /* 0x000fe20000000000 */
[----:B------:R-:W-:Y:S02]  /*53800*/  HADD2 R21, R21, -R53 ;  /* 0x8000003515157230 */ /* 0x000fe40000000000 */
[----:B------:R-:W-:-:S03]  /*53810*/  HADD2 R20, R20, -R52 ;  /* 0x8000003414147230 */ /* 0x000fc60000000000 */
[----:B------:R-:W-:Y:S02]  /*53820*/  PRMT R7, R21, 0x7632, R7 ;  /* 0x0000763215077816 */ /* 0x000fe40000000007 */
[----:B------:R-:W-:Y:S01]  /*53830*/  PRMT R6, R20, 0x7632, R6 ;  /* 0x0000763214067816 */ /* 0x000fe20000000006 */
[----:B------:R-:W-:Y:S04]  /*53840*/  STG.E desc[UR6][R2.64+0x10], R14 ;  /* 0x0000100e02007986 */ /* 0x000fe8000c101906 */
[----:B------:R0:W-:Y:S04]  /*53850*/  STG.E desc[UR6][R2.64+0x110], R15 ;  /* 0x0001100f02007986 */ /* 0x0001e8000c101906 */
[----:B------:R-:W-:Y:S04]  /*53860*/  STG.E.U16 desc[UR6][R4.64], R16 ;  /* 0x0000001004007986 */ /* 0x000fe8000c101506 */
[----:B------:R-:W-:Y:S01]  /*53870*/  STG.E.U16 desc[UR6][R4.64+0x2], R0 ;  /* 0x0000020004007986 */ /* 0x000fe2000c101506 */
[----:B0-----:R-:W-:-:S03]  /*53880*/  PRMT R3, R17, 0x7632, R3 ;  /* 0x0000763211037816 */ /* 0x001fc60000000003 */
[----:B------:R-:W-:Y:S04]  /*53890*/  STG.E.U16 desc[UR6][R4.64+0x4], R17 ;  /* 0x0000041104007986 */ /* 0x000fe8000c101506 */
[----:B------:R-:W-:Y:S04]  /*538a0*/  STG.E.U16 desc[UR6][R4.64+0x6], R3 ;  /* 0x0000060304007986 */ /* 0x000fe8000c101506 */
[----:B------:R-:W-:Y:S04]  /*538b0*/  STG.E.U16 desc[UR6][R4.64+0x8], R20 ;  /* 0x0000081404007986 */ /* 0x000fe8000c101506 */
[----:B------:R-:W-:Y:S04]  /*538c0*/  STG.E.U16 desc[UR6][R4.64+0xa], R6 ;  /* 0x00000a0604007986 */ /* 0x000fe8000c101506 */
[----:B------:R-:W-:Y:S04]  /*538d0*/  STG.E.U16 desc[UR6][R4.64+0xc], R21 ;  /* 0x00000c1504007986 */ /* 0x000fe8000c101506 */
[----:B------:R-:W-:Y:S01]  /*538e0*/  STG.E.U16 desc[UR6][R4.64+0xe], R7 ;  /* 0x00000e0704007986 */ /* 0x000fe2000c101506 */
[----:B------:R-:W-:Y:S05]  /*538f0*/  EXIT ;  /* 0x000000000000794d */ /* 0x000fea0003800000 */
.L_x_0:
[----:B------:R-:W1:Y:S01]  /*53900*/  LDC R7, c[0x0][0x3b4] ;  /* 0x0000ed00ff077b82 */ /* 0x000e620000000800 */
[----:B------:R-:W-:Y:S01]  /*53910*/  IABS R10, R0 ;  /* 0x00000000000a7213 */ /* 0x000fe20000000000 */
[----:B------:R-:W-:Y:S01]  /*53920*/  BSSY.RECONVERGENT B1, `(.L_x_1023) ;  /* 0x000003c000017945 */ /* 0x000fe20003800200 */
[----:B-1----:R-:W-:-:S04]  /*53930*/  SHF.R.S32.HI R2, RZ, 0x1f, R7 ;  /* 0x0000001fff027819 */ /* 0x002fc80000011407 */
[----:B------:R-:W-:-:S04]  /*53940*/  LEA.HI R2, R2, R7, RZ, 0x8 ;  /* 0x0000000702027211 */ /* 0x000fc800078f40ff */
[----:B------:R-:W-:-:S04]  /*53950*/  SHF.R.S32.HI R11, RZ, 0x8, R2 ;  /* 0x00000008ff0b7819 */ /* 0x000fc80000011402 */
[-C--:B------:R-:W-:Y:S02]  /*53960*/  IABS R9, R11.reuse ;  /* 0x0000000b00097213 */ /* 0x080fe40000000000 */
[----:B------:R-:W-:Y:S02]  /*53970*/  IABS R12, R11 ;  /* 0x0000000b000c7213 */ /* 0x000fe40000000000 */
[----:B------:R-:W1:Y:S08]  /*53980*/  I2F.RP R6, R9 ;  /* 0x0000000900067306 */ /* 0x000e700000209400 */
[----:B-1----:R-:W1:Y:S02]  /*53990*/  MUFU.RCP R6, R6 ;  /* 0x0000000600067308 */ /* 0x002e640000001000 */
[----:B-1----:R-:W-:-:S02]  /*539a0*/  VIADD R2, R6, 0xffffffe ;  /* 0x0ffffffe06027836 */ /* 0x002fc40000000000 */
[----:B------:R-:W-:-:S04]  /*539b0*/  IMAD.MOV R6, RZ, RZ, -R12 ;  /* 0x000000ffff067224 */ /* 0x000fc800078e0a0c */
[----:B------:R1:W5:Y:S01]  /*539c0*/  F2I.FTZ.U32.TRUNC.NTZ R3, R2 ;  /* 0x0000000200037305 */ /* 0x000362000021f000 */
[----:B------:R-:W-:-:S07]  /*539d0*/  IMAD.SHL.U32 R12, R7, 0x10, RZ ;  /* 0x00000010070c7824 */ /* 0x000fce00078e00ff */
[----:B------:R-:W2:Y:S01]  /*539e0*/  I2F.F64 R50, R12 ;  /* 0x0000000c00327312 */ /* 0x000ea20000201c00 */
[----:B-1----:R-:W-:Y:S02]  /*539f0*/  IMAD.MOV.U32 R2, RZ, RZ, RZ ;  /* 0x000000ffff027224 */ /* 0x002fe400078e00ff */
[----:B-----5:R-:W-:-:S04]  /*53a00*/  IMAD.MOV R8, RZ, RZ, -R3 ;  /* 0x000000ffff087224 */ /* 0x020fc800078e0a03 */
[----:B------:R-:W-:Y:S02]  /*53a10*/  IMAD R13, R8, R9, RZ ;  /* 0x00000009080d7224 */ /* 0x000fe400078e02ff */
[----:B------:R-:W-:Y:S02]  /*53a20*/  IMAD.MOV.U32 R8, RZ, RZ, R10 ;  /* 0x000000ffff087224 */ /* 0x000fe400078e000a */
[----:B------:R-:W-:Y:S01]  /*53a30*/  IMAD.HI.U32 R3, R3, R13, R2 ;  /* 0x0000000d03037227 */ /* 0x000fe200078e0002 */
[----:B--2---:R-:W1:Y:S03]  /*53a40*/  MUFU.RCP64H R7, R51 ;  /* 0x0000003300077308 */ /* 0x004e660000001800 */
[----:B------:R-:W-:Y:S02]  /*53a50*/  IMAD R13, R5, 0x800, R24 ;  /* 0x00000800050d7824 */ /* 0x000fe400078e0218 */
[----:B------:R-:W-:-:S04]  /*53a60*/  IMAD.HI.U32 R3, R3, R8, RZ ;  /* 0x0000000803037227 */ /* 0x000fc800078e00ff */
[----:B------:R-:W-:Y:S02]  /*53a70*/  IMAD R2, R3, R6, R8 ;  /* 0x0000000603027224 */ /* 0x000fe400078e0208 */
[----:B------:R-:W-:-:S03]  /*53a80*/  IMAD.MOV.U32 R6, RZ, RZ, 0x1 ;  /* 0x00000001ff067424 */ /* 0x000fc600078e00ff */
[----:B------:R-:W-:-:S13]  /*53a90*/  ISETP.GT.U32.AND P1, PT, R9, R2, PT ;  /* 0x000000020900720c */ /* 0x000fda0003f24070 */
[----:B------:R-:W-:Y:S02]  /*53aa0*/  @!P1 IMAD.IADD R2, R2, 0x1, -R9 ;  /* 0x0000000102029824 */ /* 0x000fe400078e0a09 */
[----:B------:R-:W-:Y:S01]  /*53ab0*/  @!P1 VIADD R3, R3, 0x1 ;  /* 0x0000000103039836 */ /* 0x000fe20000000000 */
[----:B------:R-:W-:Y:S02]  /*53ac0*/  ISETP.NE.AND P1, PT, R11, RZ, PT ;  /* 0x000000ff0b00720c */ /* 0x000fe40003f25270 */
[----:B------:R-:W-:Y:S02]  /*53ad0*/  ISETP.GE.U32.AND P0, PT, R2, R9, PT ;  /* 0x000000090200720c */ /* 0x000fe40003f06070 */
[----:B------:R-:W-:-:S04]  /*53ae0*/  LOP3.LUT R2, R0, R11, RZ, 0x3c, !PT ;  /* 0x0000000b00027212 */ /* 0x000fc800078e3cff */
[----:B------:R-:W-:-:S07]  /*53af0*/  ISETP.GE.AND P2, PT, R2, RZ, PT ;  /* 0x000000ff0200720c */ /* 0x000fce0003f46270 */
[----:B------:R-:W-:-:S04]  /*53b00*/  @P0 VIADD R3, R3, 0x1 ;  /* 0x0000000103030836 */ /* 0x000fc80000000000 */
[----:B------:R-:W-:Y:S01]  /*53b10*/  IMAD.MOV.U32 R18, RZ, RZ, R3 ;  /* 0x000000ffff127224 */ /* 0x000fe200078e0003 */
[----:B-1----:R-:W-:-:S03]  /*53b20*/  DFMA R2, -R50, R6, 1 ;  /* 0x3ff000003202742b */ /* 0x002fc60000000106 */
[----:B------:R-:W-:Y:S01]  /*53b30*/  @!P2 IMAD.MOV R18, RZ, RZ, -R18 ;  /* 0x000000ffff12a224 */ /* 0x000fe200078e0a12 */
[----:B------:R-:W-:-:S04]  /*53b40*/  @!P1 LOP3.LUT R18, RZ, R11, RZ, 0x33, !PT ;  /* 0x0000000bff129212 */ /* 0x000fc800078e33ff */
[----:B------:R-:W-:Y:S01]  /*53b50*/  DFMA R8, R2, R2, R2 ;  /* 0x000000020208722b */ /* 0x000fe20000000002 */
[----:B------:R-:W-:Y:S02]  /*53b60*/  IMAD.MOV R10, RZ, RZ, -R18 ;  /* 0x000000ffff0a7224 */ /* 0x000fe400078e0a12 */
[----:B------:R-:W-:Y:S02]  /*53b70*/  IMAD R2, R5, -0x780, R13 ;  /* 0xfffff88005027824 */ /* 0x000fe400078e020d */
[----:B------:R-:W-:Y:S02]  /*53b80*/  IMAD R3, R11, R10, R0 ;  /* 0x0000000a0b037224 */ /* 0x000fe400078e0200 */
[----:B------:R-:W-:Y:S01]  /*53b90*/  IMAD.MOV.U32 R10, RZ, RZ, RZ ;  /* 0x000000ffff0a7224 */ /* 0x000fe200078e00ff */
[----:B------:R-:W-:Y:S01]  /*53ba0*/  DFMA R8, R6, R8, R6 ;  /* 0x000000080608722b */ /* 0x000fe20000000006 */
[----:B------:R-:W-:-:S04]  /*53bb0*/  IMAD R3, R3, 0x100, R2 ;  /* 0x0000010003037824 */ /* 0x000fc800078e0202 */
[----:B------:R-:W1:Y:S01]  /*53bc0*/  I2F.F64 R14, R3 ;  /* 0x00000003000e7312 */ /* 0x000e620000201c00 */
[----:B------:R-:W-:Y:S02]  /*53bd0*/  IMAD R2, R12, R18, R3 ;  /* 0x000000120c027224 */ /* 0x000fe400078e0203 */
[----:B------:R-:W-:-:S08]  /*53be0*/  DFMA R6, -R50, R8, 1 ;  /* 0x3ff000003206742b */ /* 0x000fd00000000108 */
[----:B------:R-:W-:Y:S01]  /*53bf0*/  DFMA R6, R8, R6, R8 ;  /* 0x000000060806722b */ /* 0x000fe20000000008 */
[----:B-1----:R-:W-:-:S04]  /*53c00*/  LOP3.LUT R11, RZ, 0x80000000, R15, 0xb8, !PT ;  /* 0x80000000ff0b7812 */ /* 0x002fc800078eb80f */
[----:B------:R-:W-:-:S03]  /*53c10*/  FSETP.GEU.AND P1, PT, |R11|, 6.5827683646048100446e-37, PT ;  /* 0x036000000b00780b */ /* 0x000fc60003f2e200 */
[----:B------:R-:W-:-:S08]  /*53c20*/  DMUL R8, R10, R6 ;  /* 0x000000060a087228 */ /* 0x000fd00000000000 */
[----:B------:R-:W-:-:S08]  /*53c30*/  DFMA R16, -R50, R8, R10 ;  /* 0x000000083210722b */ /* 0x000fd0000000010a */
[----:B------:R-:W-:-:S10]  /*53c40*/  DFMA R8, R6, R16, R8 ;  /* 0x000000100608722b */ /* 0x000fd40000000008 */
[----:B------:R-:W-:-:S05]  /*53c50*/  FFMA R0, RZ, R51, R9 ;  /* 0x00000033ff007223 */ /* 0x000fca0000000009 */
[----:B------:R-:W-:-:S13]  /*53c60*/  FSETP.GT.AND P0, PT, |R0|, 1.469367938527859385e-39, PT ;  /* 0x001000000000780b */ /* 0x000fda0003f04200 */
[----:B------:R-:W-:Y:S05]  /*53c70*/  @P0 BRA P1, `(.L_x_1024) ;  /* 0x0000000000180947 */ /* 0x000fea0000800000 */
[----:B------:R-:W-:Y:S01]  /*53c80*/  IMAD.MOV.U32 R10, RZ, RZ, RZ ;  /* 0x000000ffff0a7224 */ /* 0x000fe200078e00ff */
[----:B------:R-:W-:Y:S01]  /*53c90*/  MOV R6, 0x53cd0 ;  /* 0x00053cd000067802 */ /* 0x000fe20000000f00 */
[----:B------:R-:W-:Y:S02]  /*53ca0*/  IMAD.MOV.U32 R8, RZ, RZ, R50 ;  /* 0x000000ffff087224 */ /* 0x000fe400078e0032 */
[----:B------:R-:W-:-:S07]  /*53cb0*/  IMAD.MOV.U32 R7, RZ, RZ, R51 ;  /* 0x000000ffff077224 */ /* 0x000fce00078e0033 */
[----:B0--34-:R-:W-:Y:S05]  /*53cc0*/  CALL.REL.NOINC `($__internal_0_$__cuda_sm20_div_rn_f64_full) ;  /* 0x0000068000507944 */ /* 0x019fea0003c00000 */
[----:B------:R-:W-:-:S07]  /*53cd0*/  IMAD.MOV.U32 R9, RZ, RZ, R5 ;  /* 0x000000ffff097224 */ /* 0x000fce00078e0005 */
.L_x_1024:
[----:B------:R-:W-:Y:S05]  /*53ce0*/  BSYNC.RECONVERGENT B1 ;  /* 0x0000000000017941 */ /* 0x000fea0003800200 */
.L_x_1023:
[----:B------:R-:W1:Y:S01]  /*53cf0*/  F2F.F32.F64 R9, R8 ;  /* 0x0000000800097310 */ /* 0x000e620000301000 */
[----:B------:R-:W-:Y:S01]  /*53d00*/  BSSY.RECONVERGENT B0, `(.L_x_1025) ;  /* 0x0000042000007945 */ /* 0x000fe20003800200 */
[C---:B-1----:R-:W-:Y:S01]  /*53d10*/  FMUL R0, R9.reuse, 0.63661974668502807617 ;  /* 0x3f22f98309007820 */ /* 0x042fe20000400000 */
[----:B------:R-:W-:-:S05]  /*53d20*/  FSETP.GE.AND P0, PT, |R9|, 105615, PT ;  /* 0x47ce47800900780b */ /* 0x000fca0003f06200 */
[----:B------:R-:W1:Y:S02]  /*53d30*/  F2I.NTZ R0, R0 ;  /* 0x0000000000007305 */ /* 0x000e640000203100 */
[----:B-1----:R-:W-:Y:S01]  /*53d40*/  I2FP.F32.S32 R12, R0 ;  /* 0x00000000000c7245 */ /* 0x002fe20000201400 */
[----:B------:R-:W-:-:S04]  /*53d50*/  IMAD.MOV.U32 R16, RZ, RZ, R0 ;  /* 0x000000ffff107224 */ /* 0x000fc800078e0000 */
[----:B------:R-:W-:-:S04]  /*53d60*/  FFMA R5, R12, -1.5707962512969970703, R9 ;  /* 0xbfc90fda0c057823 */ /* 0x000fc80000000009 */
[----:B------:R-:W-:-:S04]  /*53d70*/  FFMA R5, R12, -7.5497894158615963534e-08, R5 ;  /* 0xb3a221680c057823 */ /* 0x000fc80000000005 */
[----:B------:R-:W-:-:S04]  /*53d80*/  FFMA R12, R12, -5.3903029534742383927e-15, R5 ;  /* 0xa7c234c50c0c7823 */ /* 0x000fc80000000005 */
        /* <DEDUP_REMOVED lines=13> */
.L_x_1027:
        /* <DEDUP_REMOVED lines=36> */
[----:B------:R-:W2:Y:S01]  /*540a0*/  I2F.F64.S64 R10, R10 ;  /* 0x0000000a000a7312 */ /* 0x000ea20000301c00 */
[----:B------:R-:W-:Y:S02]  /*540b0*/  LEA.HI R0, R6, R5, RZ, 0x1 ;  /* 0x0000000506007211 */ /* 0x000fe400078f08ff */
[----:B------:R-:W-:-:S03]  /*540c0*/  ISETP.GE.AND P1, PT, R7, RZ, PT ;  /* 0x000000ff0700720c */ /* 0x000fc60003f26270 */
[----:B------:R-:W-:-:S04]  /*540d0*/  IMAD.MOV R5, RZ, RZ, -R0 ;  /* 0x000000ffff057224 */ /* 0x000fc800078e0a00 */
[----:B------:R-:W-:Y:S01]  /*540e0*/  @!P0 IMAD.MOV.U32 R0, RZ, RZ, R5 ;  /* 0x000000ffff008224 */ /* 0x000fe200078e0005 */
[----:B--2---:R-:W-:-:S10]  /*540f0*/  DMUL R18, R10, UR4 ;  /* 0x000000040a127c28 */ /* 0x004fd40008000000 */
[----:B------:R-:W2:Y:S02]  /*54100*/  F2F.F32.F64 R18, R18 ;  /* 0x0000001200127310 */ /* 0x000ea40000301000 */
[----:B-12---:R-:W-:-:S07]  /*54110*/  FSEL R5, -R18, R18, !P1 ;  /* 0x0000001212057208 */ /* 0x006fce0004800100 */
.L_x_1026:
[----:B------:R-:W-:Y:S05]  /*54120*/  BSYNC.RECONVERGENT B0 ;  /* 0x0000000000007941 */ /* 0x000fea0003800200 */
.L_x_1025:
[C---:B------:R-:W-:Y:S01]  /*54130*/  LOP3.LUT R8, R0.reuse, 0x1, RZ, 0xc0, !PT ;  /* 0x0000000100087812 */ /* 0x040fe200078ec0ff */
[----:B------:R-:W-:Y:S02]  /*54140*/  IMAD.MOV.U32 R18, RZ, RZ, 0x37cbac00 ;  /* 0x37cbac00ff127424 */ /* 0x000fe400078e00ff */
[----:B------:R-:W-:Y:S01]  /*54150*/  FMUL R7, R5, R5 ;  /* 0x0000000505077220 */ /* 0x000fe20000400000 */
[----:B------:R-:W-:Y:S01]  /*54160*/  VIADD R0, R0, 0x1 ;  /* 0x0000000100007836 */ /* 0x000fe20000000000 */
[----:B------:R-:W-:Y:S01]  /*54170*/  ISETP.NE.U32.AND P0, PT, R8, 0x1, PT ;  /* 0x000000010800780c */ /* 0x000fe20003f05070 */
[----:B------:R-:W-:Y:S02]  /*54180*/  IMAD.MOV.U32 R8, RZ, RZ, 0x3c0885e4 ;  /* 0x3c0885e4ff087424 */ /* 0x000fe400078e00ff */
[----:B------:R-:W-:Y:S01]  /*54190*/  FFMA R6, R7, R18, -0.0013887860113754868507 ;  /* 0xbab607ed07067423 */ /* 0x000fe20000000012 */
[----:B------:R-:W-:Y:S01]  /*541a0*/  IMAD.MOV.U32 R11, RZ, RZ, 0x3e2aaaa8 ;  /* 0x3e2aaaa8ff0b7424 */ /* 0x000fe200078e00ff */
[----:B------:R-:W-:Y:S01]  /*541b0*/  LOP3.LUT P1, RZ, R0, 0x2, RZ, 0xc0, !PT ;  /* 0x0000000200ff7812 */ /* 0x000fe2000782c0ff */
[----:B------:R-:W-:Y:S01]  /*541c0*/  BSSY.RECONVERGENT B0, `(.L_x_1028) ;  /* 0x0000044000007945 */ /* 0x000fe20003800200 */
[----:B------:R-:W-:-:S02]  /*541d0*/  FSEL R8, R8, 0.041666727513074874878, !P0 ;  /* 0x3d2aaabb08087808 */ /* 0x000fc40004000000 */
[----:B------:R-:W-:Y:S02]  /*541e0*/  FSEL R6, R6, -0.00019574658654164522886, P0 ;  /* 0xb94d415306067808 */ /* 0x000fe40000000000 */
[----:B------:R-:W-:Y:S02]  /*541f0*/  FSEL R0, R5, 1, !P0 ;  /* 0x3f80000005007808 */ /* 0x000fe40004000000 */
[----:B------:R-:W-:Y:S01]  /*54200*/  FSEL R11, -R11, -0.4999999701976776123, !P0 ;  /* 0xbeffffff0b0b7808 */ /* 0x000fe20004000100 */
[----:B------:R-:W-:Y:S01]  /*54210*/  FFMA R6, R7, R6, R8 ;  /* 0x0000000607067223 */ /* 0x000fe20000000008 */
[----:B------:R-:W-:Y:S01]  /*54220*/  FSETP.GE.AND P0, PT, |R9|, 105615, PT ;  /* 0x47ce47800900780b */ /* 0x000fe20003f06200 */
[C---:B------:R-:W-:Y:S02]  /*54230*/  FFMA R5, R7.reuse, R0, RZ ;  /* 0x0000000007057223 */ /* 0x040fe400000000ff */
[----:B------:R-:W-:-:S04]  /*54240*/  FFMA R6, R7, R6, R11 ;  /* 0x0000000607067223 */ /* 0x000fc8000000000b */
[----:B------:R-:W-:-:S04]  /*54250*/  FFMA R17, R5, R6, R0 ;  /* 0x0000000605117223 */ /* 0x000fc80000000000 */
        /* <DEDUP_REMOVED lines=14> */
.L_x_1030:
        /* <DEDUP_REMOVED lines=31> */
[----:B------:R-:W-:Y:S02]  /*54530*/  SHF.R.S32.HI R7, RZ, 0x1f, R6 ;  /* 0x0000001fff077819 */ /* 0x000fe40000011406 */
[----:B------:R-:W-:Y:S02]  /*54540*/  LOP3.LUT R9, R6, R9, RZ, 0x3c, !PT ;  /* 0x0000000906097212 */ /* 0x000fe400078e3cff */
[C---:B------:R-:W-:Y:S02]  /*54550*/  LOP3.LUT R10, R7.reuse, R5, RZ, 0x3c, !PT ;  /* 0x00000005070a7212 */ /* 0x040fe400078e3cff */
[----:B------:R-:W-:Y:S02]  /*54560*/  LOP3.LUT R11, R7, R6, RZ, 0x3c, !PT ;  /* 0x00000006070b7212 */ /* 0x000fe400078e3cff */
[----:B------:R-:W-:Y:S02]  /*54570*/  SHF.R.U32.HI R5, RZ, 0x1e, R0 ;  /* 0x0000001eff057819 */ /* 0x000fe40000011600 */
[----:B------:R-:W-:-:S02]  /*54580*/  ISETP.GE.AND P0, PT, R9, RZ, PT ;  /* 0x000000ff0900720c */ /* 0x000fc40003f06270 */
[----:B------:R-:W2:Y:S01]  /*54590*/  I2F.F64.S64 R10, R10 ;  /* 0x0000000a000a7312 */ /* 0x000ea20000301c00 */
[----:B------:R-:W-:-:S05]  /*545a0*/  LEA.HI R16, R6, R5, RZ, 0x1 ;  /* 0x0000000506107211 */ /* 0x000fca00078f08ff */
[----:B------:R-:W-:-:S04]  /*545b0*/  IMAD.MOV R0, RZ, RZ, -R16 ;  /* 0x000000ffff007224 */ /* 0x000fc800078e0a10 */
[----:B------:R-:W-:Y:S01]  /*545c0*/  @!P1 IMAD.MOV.U32 R16, RZ, RZ, R0 ;  /* 0x000000ffff109224 */ /* 0x000fe200078e0000 */
[----:B--2---:R-:W-:-:S10]  /*545d0*/  DMUL R20, R10, UR4 ;  /* 0x000000040a147c28 */ /* 0x004fd40008000000 */
[----:B------:R-:W2:Y:S02]  /*545e0*/  F2F.F32.F64 R20, R20 ;  /* 0x0000001400147310 */ /* 0x000ea40000301000 */
[----:B-12---:R-:W-:-:S07]  /*545f0*/  FSEL R12, -R20, R20, !P0 ;  /* 0x00000014140c7208 */ /* 0x006fce0004000100 */
.L_x_1029:
[----:B------:R-:W-:Y:S05]  /*54600*/  BSYNC.RECONVERGENT B0 ;  /* 0x0000000000007941 */ /* 0x000fea0003800200 */
.L_x_1028:
[----:B------:R-:W1:Y:S08]  /*54610*/  LDC.64 R48, c[0x0][0x388] ;  /* 0x0000e200ff307b82 */ /* 0x000e700000000a00 */
[----:B------:R-:W2:Y:S01]  /*54620*/  LDC.64 R46, c[0x0][0x380] ;  /* 0x0000e000ff2e7b82 */ /* 0x000ea20000000a00 */
[----:B-1----:R-:W-:-:S05]  /*54630*/  IMAD.WIDE R48, R2, 0x2, R48 ;  /* 0x0000000202307825 */ /* 0x002fca00078e0230 */
[----:B------:R-:W5:Y:S01]  /*54640*/  LDG.E.U16 R21, desc[UR6][R48.64] ;  /* 0x0000000630157981 */ /* 0x000f62000c1e1500 */
[----:B--2---:R-:W-:-:S05]  /*54650*/  IMAD.WIDE R46, R2, 0x2, R46 ;  /* 0x00000002022e7825 */ /* 0x004fca00078e022e */
[----:B------:R-:W2:Y:S01]  /*54660*/  LDG.E.U16 R20, desc[UR6][R46.64] ;  /* 0x000000062e147981 */ /* 0x000ea2000c1e1500 */
[----:B------:R-:W1:Y:S01]  /*54670*/  MUFU.RCP64H R7, R51 ;  /* 0x0000003300077308 */ /* 0x000e620000001800 */
[----:B------:R-:W-:Y:S01]  /*54680*/  IMAD.MOV.U32 R6, RZ, RZ, 0x1 ;  /* 0x00000001ff067424 */ /* 0x000fe200078e00ff */
[----:B------:R-:W-:Y:S01]  /*54690*/  LOP3.LUT R0, R16, 0x1, RZ, 0xc0, !PT ;  /* 0x0000000110007812 */ /* 0x000fe200078ec0ff */
[----:B------:R-:W-:-:S03]  /*546a0*/  FMUL R5, R12, R12 ;  /* 0x0000000c0c057220 */ /* 0x000fc60000400000 */
[----:B------:R-:W-:Y:S01]  /*546b0*/  ISETP.NE.U32.AND P0, PT, R0, 0x1, PT ;  /* 0x000000010000780c */ /* 0x000fe20003f05070 */
[----:B------:R-:W-:Y:S01]  /*546c0*/  FFMA R18, R5, R18, -0.0013887860113754868507 ;  /* 0xbab607ed05127423 */ /* 0x000fe20000000012 */
[----:B------:R-:W-:Y:S01]  /*546d0*/  IMAD.MOV.U32 R0, RZ, RZ, 0x3d2aaabb ;  /* 0x3d2aaabbff007424 */ /* 0x000fe200078e00ff */
[----:B-1----:R-:W-:-:S03]  /*546e0*/  DFMA R8, -R50, R6, 1 ;  /* 0x3ff000003208742b */ /* 0x002fc60000000106 */
[----:B------:R-:W-:Y:S01]  /*546f0*/  FSEL R18, R18, -0.00019574658654164522886, !P0 ;  /* 0xb94d415312127808 */ /* 0x000fe20004000000 */
[----:B------:R-:W-:Y:S01]  /*54700*/  IMAD.MOV.U32 R10, RZ, RZ, 0x3effffff ;  /* 0x3effffffff0a7424 */ /* 0x000fe200078e00ff */
[----:B------:R-:W-:-:S03]  /*54710*/  FSEL R0, R0, 0.0083327032625675201416, !P0 ;  /* 0x3c0885e400007808 */ /* 0x000fc60004000000 */
[----:B------:R-:W-:Y:S02]  /*54720*/  DFMA R8, R8, R8, R8 ;  /* 0x000000080808722b */ /* 0x000fe40000000008 */
[----:B------:R-:W-:Y:S01]  /*54730*/  FFMA R18, R5, R18, R0 ;  /* 0x0000001205127223 */ /* 0x000fe20000000000 */
[----:B------:R-:W-:Y:S02]  /*54740*/  LOP3.LUT P1, RZ, R16, 0x2, RZ, 0xc0, !PT ;  /* 0x0000000210ff7812 */ /* 0x000fe4000782c0ff */
[----:B------:R-:W-:-:S03]  /*54750*/  FSEL R0, R12, 1, P0 ;  /* 0x3f8000000c007808 */ /* 0x000fc60000000000 */
[----:B------:R-:W-:Y:S01]  /*54760*/  DFMA R8, R6, R8, R6 ;  /* 0x000000080608722b */ /* 0x000fe20000000006 */
[----:B------:R-:W-:-:S05]  /*54770*/  FSEL R6, -R10, -0.16666662693023681641, !P0 ;  /* 0xbe2aaaa80a067808 */ /* 0x000fca0004000100 */
[C---:B------:R-:W-:Y:S01]  /*54780*/  FFMA R18, R5.reuse, R18, R6 ;  /* 0x0000001205127223 */ /* 0x040fe20000000006 */
[----:B------:R-:W-:Y:S01]  /*54790*/  FFMA R5, R5, R0, RZ ;  /* 0x0000000005057223 */ /* 0x000fe200000000ff */
[----:B------:R-:W-:-:S03]  /*547a0*/  DFMA R6, -R50, R8, 1 ;  /* 0x3ff000003206742b */ /* 0x000fc60000000108 */
[----:B------:R-:W-:Y:S01]  /*547b0*/  FFMA R5, R5, R18, R0 ;  /* 0x0000001205057223 */ /* 0x000fe20000000000 */
[----:B------:R-:W-:Y:S01]  /*547c0*/  UMOV UR4, 0x54442d18 ;  /* 0x54442d1800047882 */ /* 0x000fe20000000000 */
[----:B------:R-:W-:Y:S02]  /*547d0*/  UMOV UR5, 0x401921fb ;  /* 0x401921fb00057882 */ /* 0x000fe40000000000 */
[----:B------:R-:W-:Y:S01]  /*547e0*/  @P1 FADD R5, RZ, -R5 ;  /* 0x80000005ff051221 */ /* 0x000fe20000000000 */
[----:B------:R-:W-:Y:S02]  /*547f0*/  DFMA R18, R8, R6, R8 ;  /* 0x000000060812722b */ /* 0x000fe40000000008 */
[----:B------:R-:W-:Y:S01]  /*54800*/  DMUL R10, R14, UR4 ;  /* 0x000000040e0a7c28 */ /* 0x000fe20008000000 */
[----:B------:R-:W1:Y:S07]  /*54810*/  F2F.F16.F32 R0, -R5 ;  /* 0x8000000500007304 */ /* 0x000e6e0000200800 */
[----:B------:R-:W-:-:S08]  /*54820*/  DMUL R8, R18, R10 ;  /* 0x0000000a12087228 */ /* 0x000fd00000000000 */
[----:B------:R-:W-:Y:S01]  /*54830*/  DFMA R6, -R50, R8, R10 ;  /* 0x000000083206722b */ /* 0x000fe2000000010a */
[----:B-1----:R-:W-:-:S07]  /*54840*/  PRMT R0, R0, 0x5410, R17 ;  /* 0x0000541000007816 */ /* 0x002fce0000000011 */
[----:B------:R-:W-:Y:S01]  /*54850*/  DFMA R8, R18, R6, R8 ;  /* 0x000000061208722b */ /* 0x000fe20000000008 */
[----:B------:R-:W-:-:S09]  /*54860*/  FSETP.GEU.AND P1, PT, |R11|, 6.5827683646048100446e-37, PT ;  /* 0x036000000b00780b */ /* 0x000fd20003f2e200 */
[----:B------:R-:W-:-:S05]  /*54870*/  FFMA R5, RZ, R51, R9 ;  /* 0x00000033ff057223 */ /* 0x000fca0000000009 */
[----:B------:R-:W-:Y:S01]  /*54880*/  FSETP.GT.AND P0, PT, |R5|, 1.469367938527859385e-39, PT ;  /* 0x001000000500780b */ /* 0x000fe20003f04200 */
[----:B------:R-:W-:Y:S01]  /*54890*/  BSSY.RECONVERGENT B1, `(.L_x_1031) ;  /* 0x000000d000017945 */ /* 0x000fe20003800200 */
[----:B-----5:R-:W-:-:S04]  /*548a0*/  HMUL2 R21, R21.H0_H0, R0 ;  /* 0x0000000015157232 */ /* 0x020fc80000000800 */
[C-C-:B--2---:R-:W-:Y:S02]  /*548b0*/  HFMA2 R17, R20.reuse.H0_H0, R17.H0_H0, -R21.reuse.H0_H0 ;  /* 0x2000001114117231 */ /* 0x144fe40000140815 */
[----:B------:R-:W-:Y:S02]  /*548c0*/  HFMA2 R20, R20.H0_H0, R0.H0_H0, R21.H1_H1 ;  /* 0x2000000014147231 */ /* 0x000fe40000060815 */
[----:B------:R-:W-:-:S05]  /*548d0*/  IMAD R0, R13, 0x2, R4 ;  /* 0x000000020d007824 */ /* 0x000fca00078e0204 */
[----:B------:R1:W-:Y:S04]  /*548e0*/  STS.U16 [R0], R17 ;  /* 0x0000001100007388 */ /* 0x0003e80000000400 */
[----:B------:R1:W-:Y:S01]  /*548f0*/  STS.U16 [R0+0x2000], R20 ;  /* 0x0020001400007388 */ /* 0x0003e20000000400 */
[----:B------:R-:W-:Y:S05]  /*54900*/  @P0 BRA P1, `(.L_x_1032) ;  /* 0x0000000000140947 */ /* 0x000fea0000800000 */
[----:B------:R-:W-:Y:S01]  /*54910*/  IMAD.MOV.U32 R8, RZ, RZ, R50 ;  /* 0x000000ffff087224 */ /* 0x000fe200078e0032 */
[----:B------:R-:W-:Y:S01]  /*54920*/  MOV R6, 0x54950 ;  /* 0x0005495000067802 */ /* 0x000fe20000000f00 */
[----:B------:R-:W-:-:S07]  /*54930*/  IMAD.MOV.U32 R7, RZ, RZ, R51 ;  /* 0x000000ffff077224 */ /* 0x000fce00078e0033 */
[----:B01-34-:R-:W-:Y:S05]  /*54940*/  CALL.REL.NOINC `($__internal_0_$__cuda_sm20_div_rn_f64_full) ;  /* 0x0000067400307944 */ /* 0x01bfea0003c00000 */
[----:B------:R-:W-:-:S07]  /*54950*/  IMAD.MOV.U32 R9, RZ, RZ, R5 ;  /* 0x000000ffff097224 */ /* 0x000fce00078e0005 */
.L_x_1032:
[----:B------:R-:W-:Y:S05]  /*54960*/  BSYNC.RECONVERGENT B1 ;  /* 0x0000000000017941 */ /* 0x000fea0003800200 */
.L_x_1031:
[----:B------:R-:W2:Y:S01]  /*54970*/  F2F.F32.F64 R16, R8 ;  /* 0x0000000800107310 */ /* 0x000ea20000301000 */
[----:B------:R-:W-:Y:S01]  /*54980*/  BSSY.RECONVERGENT B0, `(.L_x_1033) ;  /* 0x0000043000007945 */ /* 0x000fe20003800200 */
[C---:B--2---:R-:W-:Y:S01]  /*54990*/  FMUL R5, R16.reuse, 0.63661974668502807617 ;  /* 0x3f22f98310057820 */ /* 0x044fe20000400000 */
[----:B------:R-:W-:-:S05]  /*549a0*/  FSETP.GE.AND P0, PT, |R16|, 105615, PT ;  /* 0x47ce47801000780b */ /* 0x000fca0003f06200 */
[----:B------:R-:W2:Y:S02]  /*549b0*/  F2I.NTZ R5, R5 ;  /* 0x0000000500057305 */ /* 0x000ea40000203100 */
[----:B--2---:R-:W-:Y:S01]  /*549c0*/  I2FP.F32.S32 R11, R5 ;  /* 0x00000005000b7245 */ /* 0x004fe20000201400 */
[----:B------:R-:W-:-:S04]  /*549d0*/  IMAD.MOV.U32 R18, RZ, RZ, R5 ;  /* 0x000000ffff127224 */ /* 0x000fc800078e0005 */
[----:B------:R-:W-:-:S04]  /*549e0*/  FFMA R6, R11, -1.5707962512969970703, R16 ;  /* 0xbfc90fda0b067823 */ /* 0x000fc80000000010 */
[----:B------:R-:W-:-:S04]  /*549f0*/  FFMA R6, R11, -7.5497894158615963534e-08, R6 ;  /* 0xb3a221680b067823 */ /* 0x000fc80000000006 */
[----:B------:R-:W-:-:S04]  /*54a00*/  FFMA R11, R11, -5.3903029534742383927e-15, R6 ;  /* 0xa7c234c50b0b7823 */ /* 0x000fc80000000006 */
[----:B------:R-:W-:Y:S01]  /*54a10*/  IMAD.MOV.U32 R6, RZ, RZ, R11 ;  /* 0x000000ffff067224 */ /* 0x000fe200078e000b */
[----:B------:R-:W-:Y:S06]  /*54a20*/  @!P0 BRA `(.L_x_1034) ;  /* 0x0000000000e08947 */ /* 0x000fec0003800000 */
[----:B------:R-:W-:-:S13]  /*54a30*/  FSETP.NEU.AND P0, PT, |R16|, +INF , PT ;  /* 0x7f8000001000780b */ /* 0x000fda0003f0d200 */
[----:B------:R-:W-:Y:S05]  /*54a40*/  @!P0 BRA `(.L_x_1035) ;  /* 0x0000000000d08947 */ /* 0x000fea0003800000 */
[----:B------:R-:W-:Y:S01]  /*54a50*/  IMAD.SHL.U32 R6, R16, 0x100, RZ ;  /* 0x0000010010067824 */ /* 0x000fe200078e00ff */
[----:B------:R-:W2:Y:S01]  /*54a60*/  LDCU.64 UR8, c[0x4][URZ] ;  /* 0x01000000ff0877ac */ /* 0x000ea20008000a00 */
[----:B------:R-:W-:Y:S02]  /*54a70*/  IMAD.MOV.U32 R10, RZ, RZ, RZ ;  /* 0x000000ffff0a7224 */ /* 0x000fe400078e00ff */
[----:B------:R-:W-:Y:S01]  /*54a80*/  IMAD.MOV.U32 R5, RZ, RZ, R1 ;  /* 0x000000ffff057224 */ /* 0x000fe200078e0001 */
[----:B------:R-:W-:Y:S01]  /*54a90*/  LOP3.LUT R13, R6, 0x80000000, RZ, 0xfc, !PT ;  /* 0x80000000060d7812 */ /* 0x000fe200078efcff */
[----:B------:R-:W-:Y:S01]  /*54aa0*/  UMOV UR5, URZ ;  /* 0x000000ff00057c82 */ /* 0x000fe20008000000 */
[----:B------:R-:W-:-:S05]  /*54ab0*/  UMOV UR4, URZ ;  /* 0x000000ff00047c82 */ /* 0x000fca0008000000 */
.L_x_1036:
[----:B--2---:R-:W-:Y:S02]  /*54ac0*/  IMAD.U32 R8, RZ, RZ, UR8 ;  /* 0x00000008ff087e24 */ /* 0x004fe4000f8e00ff */
        /* <DEDUP_REMOVED lines=10> */
[----:B--2---:R-:W-:Y:S01]  /*54b70*/  VIADD R5, R5, 0x4 ;  /* 0x0000000405057836 */ /* 0x004fe20000000000 */
        /* <DEDUP_REMOVED lines=10> */
[----:B------:R-:W3:Y:S01]  /*54c20*/  @P0 LDL R7, [R9+0x10] ;  /* 0x0000100009070983 */ /* 0x000ee20000100800 */
[----:B------:R-:W-:Y:S01]  /*54c30*/  LOP3.LUT R8, R8, 0x1f, RZ, 0xc0, !PT ;  /* 0x0000001f08087812 */ /* 0x000fe200078ec0ff */
[----:B------:R-:W-:Y:S01]  /*54c40*/  UMOV UR4, 0x54442d19 ;  /* 0x54442d1900047882 */ /* 0x000fe20000000000 */
[----:B------:R-:W-:-:S02]  /*54c50*/  UMOV UR5, 0x3bf921fb ;  /* 0x3bf921fb00057882 */ /* 0x000fc40000000000 */
[-C--:B-----5:R-:W-:Y:S02]  /*54c60*/  @P0 SHF.L.W.U32.HI R5, R6, R8.reuse, R5 ;  /* 0x0000000806050219 */ /* 0x0a0fe40000010e05 */
[----:B---3--:R-:W-:Y:S02]  /*54c70*/  @P0 SHF.L.W.U32.HI R6, R7, R8, R6 ;  /* 0x0000000807060219 */ /* 0x008fe40000010e06 */
[----:B------:R-:W-:Y:S02]  /*54c80*/  ISETP.GE.AND P0, PT, R16, RZ, PT ;  /* 0x000000ff1000720c */ /* 0x000fe40003f06270 */
[C---:B------:R-:W-:Y:S01]  /*54c90*/  SHF.L.W.U32.HI R7, R6.reuse, 0x2, R5 ;  /* 0x0000000206077819 */ /* 0x040fe20000010e05 */
[----:B------:R-:W-:-:S03]  /*54ca0*/  IMAD.SHL.U32 R6, R6, 0x4, RZ ;  /* 0x0000000406067824 */ /* 0x000fc600078e00ff */
[----:B------:R-:W-:Y:S02]  /*54cb0*/  SHF.R.S32.HI R8, RZ, 0x1f, R7 ;  /* 0x0000001fff087819 */ /* 0x000fe40000011407 */
[----:B--2---:R-:W-:Y:S02]  /*54cc0*/  LOP3.LUT R10, R7, R16, RZ, 0x3c, !PT ;  /* 0x00000010070a7212 */ /* 0x004fe400078e3cff */
        /* <DEDUP_REMOVED lines=10> */
[----:B--2---:R-:W-:Y:S01]  /*54d70*/  FSEL R6, -R8, R8, !P1 ;  /* 0x0000000808067208 */ /* 0x004fe20004800100 */
[----:B------:R-:W-:Y:S06]  /*54d80*/  BRA `(.L_x_1034) ;  /* 0x0000000000087947 */ /* 0x000fec0003800000 */
.L_x_1035:
[----:B------:R-:W-:Y:S01]  /*54d90*/  FMUL R6, RZ, R16 ;  /* 0x00000010ff067220 */ /* 0x000fe20000400000 */
[----:B------:R-:W-:-:S07]  /*54da0*/  IMAD.MOV.U32 R5, RZ, RZ, RZ ;  /* 0x000000ffff057224 */ /* 0x000fce00078e00ff */
.L_x_1034:
[----:B------:R-:W-:Y:S05]  /*54db0*/  BSYNC.RECONVERGENT B0 ;  /* 0x0000000000007941 */ /* 0x000fea0003800200 */
.L_x_1033:
        /* <DEDUP_REMOVED lines=31> */
.L_x_1040:
        /* <DEDUP_REMOVED lines=25> */
[----:B------:R-:W-:Y:S01]  /*55140*/  UMOV UR5, 0x3bf921fb ;  /* 0x3bf921fb00057882 */ /* 0x000fe20000000000 */
[----:B------:R-:W-:-:S02]  /*55150*/  ISETP.GE.AND P1, PT, R16, RZ, PT ;  /* 0x000000ff1000720c */ /* 0x000fc40003f26270 */
[-C--:B-----5:R-:W-:Y:S02]  /*55160*/  @P0 SHF.L.W.U32.HI R5, R6, R8.reuse, R5 ;  /* 0x0000000806050219 */ /* 0x0a0fe40000010e05 */
[----:B---3--:R-:W-:Y:S02]  /*55170*/  @P0 SHF.L.W.U32.HI R6, R7, R8, R6 ;  /* 0x0000000807060219 */ /* 0x008fe40000010e06 */
        /* <DEDUP_REMOVED lines=15> */
[----:B--2---:R-:W-:Y:S06]  /*55270*/  BRA `(.L_x_1038) ;  /* 0x0000000000087947 */ /* 0x004fec0003800000 */
.L_x_1039:
[----:B------:R-:W-:Y:S01]  /*55280*/  FMUL R11, RZ, R16 ;  /* 0x00000010ff0b7220 */ /* 0x000fe20000400000 */
[----:B------:R-:W-:-:S07]  /*55290*/  IMAD.MOV.U32 R18, RZ, RZ, RZ ;  /* 0x000000ffff127224 */ /* 0x000fce00078e00ff */
.L_x_1038:
[----:B------:R-:W-:Y:S05]  /*552a0*/  BSYNC.RECONVERGENT B0 ;  /* 0x0000000000007941 */ /* 0x000fea0003800200 */
.L_x_1037:
[----:B------:R-:W1:Y:S02]  /*552b0*/  LDC R45, c[0x0][0x3b4] ;  /* 0x0000ed00ff2d7b82 */ /* 0x000e640000000800 */
[----:B-1----:R-:W-:-:S04]  /*552c0*/  IMAD.WIDE R16, R45, 0x2, R48 ;  /* 0x000000022d107825 */ /* 0x002fc800078e0230 */
[----:B------:R-:W-:Y:S01]  /*552d0*/  IMAD.WIDE R44, R45, 0x2, R46 ;  /* 0x000000022d2c7825 */ /* 0x000fe200078e022e */
[----:B------:R-:W2:Y:S04]  /*552e0*/  LDG.E.U16 R21, desc[UR6][R16.64] ;  /* 0x0000000610157981 */ /* 0x000ea8000c1e1500 */
[----:B------:R-:W5:Y:S01]  /*552f0*/  LDG.E.U16 R20, desc[UR6][R44.64] ;  /* 0x000000062c147981 */ /* 0x000f62000c1e1500 */
[----:B------:R-:W1:Y:S01]  /*55300*/  MUFU.RCP64H R7, R51 ;  /* 0x0000003300077308 */ /* 0x000e620000001800 */
[----:B------:R-:W-:Y:S01]  /*55310*/  IMAD.MOV.U32 R6, RZ, RZ, 0x1 ;  /* 0x00000001ff067424 */ /* 0x000fe200078e00ff */
[C---:B------:R-:W-:Y:S01]  /*55320*/  LOP3.LUT R5, R18.reuse, 0x1, RZ, 0xc0, !PT ;  /* 0x0000000112057812 */ /* 0x040fe200078ec0ff */
[----:B------:R-:W-:Y:S01]  /*55330*/  FMUL R8, R11, R11 ;  /* 0x0000000b0b087220 */ /* 0x000fe20000400000 */
[----:B------:R-:W-:Y:S01]  /*55340*/  IMAD.MOV.U32 R10, RZ, RZ, 0x3effffff ;  /* 0x3effffffff0a7424 */ /* 0x000fe200078e00ff */
[----:B------:R-:W-:Y:S01]  /*55350*/  LOP3.LUT P1, RZ, R18, 0x2, RZ, 0xc0, !PT ;  /* 0x0000000212ff7812 */ /* 0x000fe2000782c0ff */
[----:B------:R-:W-:Y:S01]  /*55360*/  UMOV UR4, 0x54442d18 ;  /* 0x54442d1800047882 */ /* 0x000fe20000000000 */
[----:B------:R-:W-:Y:S01]  /*55370*/  ISETP.NE.U32.AND P0, PT, R5, 0x1, PT ;  /* 0x000000010500780c */ /* 0x000fe20003f05070 */
[----:B------:R-:W-:Y:S01]  /*55380*/  FFMA R19, R8, R19, -0.0013887860113754868507 ;  /* 0xbab607ed08137423 */ /* 0x000fe20000000013 */
[----:B------:R-:W-:Y:S01]  /*55390*/  IMAD.MOV.U32 R5, RZ, RZ, 0x3d2aaabb ;  /* 0x3d2aaabbff057424 */ /* 0x000fe200078e00ff */
[----:B------:R-:W-:Y:S01]  /*553a0*/  UMOV UR5, 0x402921fb ;  /* 0x402921fb00057882 */ /* 0x000fe20000000000 */
[----:B------:R-:W-:Y:S02]  /*553b0*/  BSSY.RECONVERGENT B1, `(.L_x_1041) ;  /* 0x0000025000017945 */ /* 0x000fe40003800200 */
[----:B------:R-:W-:-:S02]  /*553c0*/  FSEL R19, R19, -0.00019574658654164522886, !P0 ;  /* 0xb94d415313137808 */ /* 0x000fc40004000000 */
[----:B------:R-:W-:Y:S01]  /*553d0*/  FSEL R5, R5, 0.0083327032625675201416, !P0 ;  /* 0x3c0885e405057808 */ /* 0x000fe20004000000 */
[----:B-1----:R-:W-:-:S04]  /*553e0*/  DFMA R12, -R50, R6, 1 ;  /* 0x3ff00000320c742b */ /* 0x002fc80000000106 */
[----:B------:R-:W-:Y:S01]  /*553f0*/  FFMA R19, R8, R19, R5 ;  /* 0x0000001308137223 */ /* 0x000fe20000000005 */
[----:B------:R-:W-:-:S03]  /*55400*/  FSEL R5, R11, 1, P0 ;  /* 0x3f8000000b057808 */ /* 0x000fc60000000000 */
[----:B------:R-:W-:-:S08]  /*55410*/  DFMA R12, R12, R12, R12 ;  /* 0x0000000c0c0c722b */ /* 0x000fd0000000000c */
[----:B------:R-:W-:Y:S01]  /*55420*/  DFMA R12, R6, R12, R6 ;  /* 0x0000000c060c722b */ /* 0x000fe20000000006 */
[----:B------:R-:W-:-:S05]  /*55430*/  FSEL R7, -R10, -0.16666662693023681641, !P0 ;  /* 0xbe2aaaa80a077808 */ /* 0x000fca0004000100 */
[C---:B------:R-:W-:Y:S01]  /*55440*/  FFMA R19, R8.reuse, R19, R7 ;  /* 0x0000001308137223 */ /* 0x040fe20000000007 */
[----:B------:R-:W-:Y:S01]  /*55450*/  FFMA R8, R8, R5, RZ ;  /* 0x0000000508087223 */ /* 0x000fe200000000ff */
[----:B------:R-:W-:-:S03]  /*55460*/  DFMA R6, -R50, R12, 1 ;  /* 0x3ff000003206742b */ /* 0x000fc6000000010c */
[----:B------:R-:W-:-:S04]  /*55470*/  FFMA R5, R8, R19, R5 ;  /* 0x0000001308057223 */ /* 0x000fc80000000005 */
[----:B------:R-:W-:Y:S01]  /*55480*/  @P1 FADD R5, RZ, -R5 ;  /* 0x80000005ff051221 */ /* 0x000fe20000000000 */
[----:B------:R-:W-:Y:S02]  /*55490*/  DFMA R18, R12, R6, R12 ;  /* 0x000000060c12722b */ /* 0x000fe4000000000c */
[----:B------:R-:W-:Y:S01]  /*554a0*/  DMUL R12, R14, UR4 ;  /* 0x000000040e0c7c28 */ /* 0x000fe20008000000 */
[----:B------:R-:W1:Y:S07]  /*554b0*/  F2F.F16.F32 R8, -R5 ;  /* 0x8000000500087304 */ /* 0x000e6e0000200800 */
[----:B------:R-:W-:-:S02]  /*554c0*/  DMUL R6, R18, R12 ;  /* 0x0000000c12067228 */ /* 0x000fc40000000000 */
[----:B------:R-:W-:Y:S02]  /*554d0*/  FSETP.GEU.AND P1, PT, |R13|, 6.5827683646048100446e-37, PT ;  /* 0x036000000d00780b */ /* 0x000fe40003f2e200 */
[----:B-1----:R-:W-:-:S04]  /*554e0*/  PRMT R8, R8, 0x5410, R9 ;  /* 0x0000541008087816 */ /* 0x002fc80000000009 */
[----:B------:R-:W-:Y:S01]  /*554f0*/  DFMA R10, -R50, R6, R12 ;  /* 0x00000006320a722b */ /* 0x000fe2000000010c */
[----:B--2---:R-:W-:-:S04]  /*55500*/  HMUL2 R21, R21.H0_H0, R8 ;  /* 0x0000000815157232 */ /* 0x004fc80000000800 */
[C-C-:B-----5:R-:W-:Y:S02]  /*55510*/  HFMA2 R22, R20.reuse.H0_H0, R9.H0_H0, -R21.reuse.H0_H0 ;  /* 0x2000000914167231 */ /* 0x160fe40000140815 */
[----:B------:R-:W-:Y:S01]  /*55520*/  HFMA2 R20, R20.H0_H0, R8.H0_H0, R21.H1_H1 ;  /* 0x2000000814147231 */ /* 0x000fe20000060815 */
[----:B------:R-:W-:Y:S02]  /*55530*/  DFMA R8, R18, R10, R6 ;  /* 0x0000000a1208722b */ /* 0x000fe40000000006 */
[----:B------:R1:W-:Y:S04]  /*55540*/  STS.U16 [R0+0x20], R22 ;  /* 0x0000201600007388 */ /* 0x0003e80000000400 */
[----:B------:R1:W-:Y:S04]  /*55550*/  STS.U16 [R0+0x2020], R20 ;  /* 0x0020201400007388 */ /* 0x0003e80000000400 */
[----:B------:R-:W-:-:S05]  /*55560*/  FFMA R5, RZ, R51, R9 ;  /* 0x00000033ff057223 */ /* 0x000fca0000000009 */
[----:B------:R-:W-:-:S13]  /*55570*/  FSETP.GT.AND P0, PT, |R5|, 1.469367938527859385e-39, PT ;  /* 0x001000000500780b */ /* 0x000fda0003f04200 */
[----:B-1----:R-:W-:Y:S05]  /*55580*/  @P0 BRA P1, `(.L_x_1042) ;  /* 0x00000000001c0947 */ /* 0x002fea0000800000 */
[----:B------:R-:W-:Y:S01]  /*55590*/  IMAD.MOV.U32 R10, RZ, RZ, R12 ;  /* 0x000000ffff0a7224 */ /* 0x000fe200078e000c */
[----:B------:R-:W-:Y:S01]  /*555a0*/  MOV R6, 0x555f0 ;  /* 0x000555f000067802 */ /* 0x000fe20000000f00 */
[----:B------:R-:W-:Y:S02]  /*555b0*/  IMAD.MOV.U32 R11, RZ, RZ, R13 ;  /* 0x000000ffff0b7224 */ /* 0x000fe400078e000d */
[----:B------:R-:W-:Y:S02]  /*555c0*/  IMAD.MOV.U32 R8, RZ, RZ, R50 ;  /* 0x000000ffff087224 */ /* 0x000fe400078e0032 */
[----:B------:R-:W-:-:S07]  /*555d0*/  IMAD.MOV.U32 R7, RZ, RZ, R51 ;  /* 0x000000ffff077224 */ /* 0x000fce00078e0033 */
[----:B0--34-:R-:W-:Y:S05]  /*555e0*/  CALL.REL.NOINC `($__internal_0_$__cuda_sm20_div_rn_f64_full) ;  /* 0x0000066800087944 */ /* 0x019fea0003c00000 */
[----:B------:R-:W-:-:S07]  /*555f0*/  IMAD.MOV.U32 R9, RZ, RZ, R5 ;  /* 0x000000ffff097224 */ /* 0x000fce00078e0005 */
.L_x_1042:
[----:B------:R-:W-:Y:S05]  /*55600*/  BSYNC.RECONVERGENT B1 ;  /* 0x0000000000017941 */ /* 0x000fea0003800200 */
.L_x_1041:
        /* <DEDUP_REMOVED lines=21> */
.L_x_1046:
        /* <DEDUP_REMOVED lines=31> */
[----:B------:R-:W-:Y:S02]  /*55950*/  SHF.R.S32.HI R8, RZ, 0x1f, R7 ;  /* 0x0000001fff087819 */ /* 0x000fe40000011407 */
[----:B-1----:R-:W-:Y:S02]  /*55960*/  LOP3.LUT R10, R7, R18, RZ, 0x3c, !PT ;  /* 0x00000012070a7212 */ /* 0x002fe400078e3cff */
[C---:B------:R-:W-:Y:S02]  /*55970*/  LOP3.LUT R12, R8.reuse, R6, RZ, 0x3c, !PT ;  /* 0x00000006080c7212 */ /* 0x040fe400078e3cff */
[----:B------:R-:W-:Y:S02]  /*55980*/  LOP3.LUT R13, R8, R7, RZ, 0x3c, !PT ;  /* 0x00000007080d7212 */ /* 0x000fe400078e3cff */
[----:B------:R-:W-:Y:S02]  /*55990*/  SHF.R.U32.HI R6, RZ, 0x1e, R5 ;  /* 0x0000001eff067819 */ /* 0x000fe40000011605 */
[----:B------:R-:W-:-:S02]  /*559a0*/  ISETP.GE.AND P1, PT, R10, RZ, PT ;  /* 0x000000ff0a00720c */ /* 0x000fc40003f26270 */
[----:B------:R-:W1:Y:S01]  /*559b0*/  I2F.F64.S64 R12, R12 ;  /* 0x0000000c000c7312 */ /* 0x000e620000301c00 */
[----:B------:R-:W-:-:S05]  /*559c0*/  LEA.HI R5, R7, R6, RZ, 0x1 ;  /* 0x0000000607057211 */ /* 0x000fca00078f08ff */
[----:B------:R-:W-:-:S04]  /*559d0*/  IMAD.MOV R6, RZ, RZ, -R5 ;  /* 0x000000ffff067224 */ /* 0x000fc800078e0a05 */
[----:B------:R-:W-:Y:S01]  /*559e0*/  @!P0 IMAD.MOV.U32 R5, RZ, RZ, R6 ;  /* 0x000000ffff058224 */ /* 0x000fe200078e0006 */
[----:B-1----:R-:W-:-:S10]  /*559f0*/  DMUL R8, R12, UR4 ;  /* 0x000000040c087c28 */ /* 0x002fd40008000000 */
[----:B------:R-:W1:Y:S02]  /*55a00*/  F2F.F32.F64 R8, R8 ;  /* 0x0000000800087310 */ /* 0x000e640000301000 */
[----:B-1----:R-:W-:Y:S01]  /*55a10*/  FSEL R6, -R8, R8, !P1 ;  /* 0x0000000808067208 */ /* 0x002fe20004800100 */
[----:B------:R-:W-:Y:S06]  /*55a20*/  BRA `(.L_x_1044) ;  /* 0x0000000000087947 */ /* 0x000fec0003800000 */
.L_x_1045:
[----:B------:R-:W-:Y:S01]  /*55a30*/  FMUL R6, RZ, R18 ;  /* 0x00000012ff067220 */ /* 0x000fe20000400000 */
[----:B------:R-:W-:-:S07]  /*55a40*/  IMAD.MOV.U32 R5, RZ, RZ, RZ ;  /* 0x000000ffff057224 */ /* 0x000fce00078e00ff */
.L_x_1044:
[----:B------:R-:W-:Y:S05]  /*55a50*/  BSYNC.RECONVERGENT B0 ;  /* 0x0000000000007941 */ /* 0x000fea0003800200 */
.L_x_1043:
[----:B------:R-:W-:Y:S02]  /*55a60*/  IMAD.MOV.U32 R20, RZ, RZ, 0x37cbac00 ;  /* 0x37cbac00ff147424 */ /* 0x000fe400078e00ff */
[----:B------:R-:W-:Y:S01]  /*55a70*/  FMUL R7, R6, R6 ;  /* 0x0000000606077220 */ /* 0x000fe20000400000 */
[----:B------:R-:W-:Y:S01]  /*55a80*/  LOP3.LUT R9, R5, 0x1, RZ, 0xc0, !PT ;  /* 0x0000000105097812 */ /* 0x000fe200078ec0ff */
[----:B------:R-:W-:Y:S01]  /*55a90*/  IMAD.MOV.U32 R10, RZ, RZ, 0x3c0885e4 ;  /* 0x3c0885e4ff0a7424 */ /* 0x000fe200078e00ff */
[----:B------:R-:W-:Y:S01]  /*55aa0*/  BSSY.RECONVERGENT B0, `(.L_x_1047) ;  /* 0x000004a000007945 */ /* 0x000fe20003800200 */
[----:B------:R-:W-:Y:S01]  /*55ab0*/  FFMA R8, R7, R20, -0.0013887860113754868507 ;  /* 0xbab607ed07087423 */ /* 0x000fe20000000014 */
[----:B------:R-:W-:Y:S01]  /*55ac0*/  ISETP.NE.U32.AND P0, PT, R9, 0x1, PT ;  /* 0x000000010900780c */ /* 0x000fe20003f05070 */
[----:B------:R-:W-:Y:S02]  /*55ad0*/  VIADD R5, R5, 0x1 ;  /* 0x0000000105057836 */ /* 0x000fe40000000000 */
[----:B------:R-:W-:Y:S01]  /*55ae0*/  IMAD.MOV.U32 R9, RZ, RZ, 0x3e2aaaa8 ;  /* 0x3e2aaaa8ff097424 */ /* 0x000fe200078e00ff */
[----:B------:R-:W-:-:S02]  /*55af0*/  FSEL R8, R8, -0.00019574658654164522886, P0 ;  /* 0xb94d415308087808 */ /* 0x000fc40000000000 */
[----:B------:R-:W-:Y:S02]  /*55b00*/  FSEL R10, R10, 0.041666727513074874878, !P0 ;  /* 0x3d2aaabb0a0a7808 */ /* 0x000fe40004000000 */
[----:B------:R-:W-:Y:S02]  /*55b10*/  LOP3.LUT P1, RZ, R5, 0x2, RZ, 0xc0, !PT ;  /* 0x0000000205ff7812 */ /* 0x000fe4000782c0ff */
[----:B------:R-:W-:Y:S01]  /*55b20*/  FSEL R5, R6, 1, !P0 ;  /* 0x3f80000006057808 */ /* 0x000fe20004000000 */
[----:B------:R-:W-:Y:S01]  /*55b30*/  FFMA R8, R7, R8, R10 ;  /* 0x0000000807087223 */ /* 0x000fe2000000000a */
[----:B------:R-:W-:Y:S02]  /*55b40*/  FSEL R9, -R9, -0.4999999701976776123, !P0 ;  /* 0xbeffffff09097808 */ /* 0x000fe40004000100 */
        /* <DEDUP_REMOVED lines=16> */
.L_x_1050:
        /* <DEDUP_REMOVED lines=44> */
[----:B-1----:R-:W-:Y:S06]  /*55f10*/  BRA `(.L_x_1048) ;  /* 0x0000000000087947 */ /* 0x002fec0003800000 */
.L_x_1049:
[----:B------:R-:W-:Y:S01]  /*55f20*/  FMUL R11, RZ, R18 ;  /* 0x00000012ff0b7220 */ /* 0x000fe20000400000 */
[----:B------:R-:W-:-:S07]  /*55f30*/  IMAD.MOV.U32 R19, RZ, RZ, RZ ;  /* 0x000000ffff137224 */ /* 0x000fce00078e00ff */
.L_x_1048:
[----:B------:R-:W-:Y:S05]  /*55f40*/  BSYNC.RECONVERGENT B0 ;  /* 0x0000000000007941 */ /* 0x000fea0003800200 */
.L_x_1047:
[----:B------:R-:W1:Y:S02]  /*55f50*/  LDC R13, c[0x0][0x3b4] ;  /* 0x0000ed00ff0d7b82 */ /* 0x000e640000000800 */
[----:B-1----:R-:W-:-:S04]  /*55f60*/  IMAD.WIDE R42, R13, 0x2, R16 ;  /* 0x000000020d2a7825 */ /* 0x002fc800078e0210 */
[----:B------:R-:W-:Y:S01]  /*55f70*/  IMAD.WIDE R12, R13, 0x2, R44 ;  /* 0x000000020d0c7825 */ /* 0x000fe200078e022c */
[----:B------:R-:W2:Y:S04]  /*55f80*/  LDG.E.U16 R25, desc[UR6][R42.64] ;  /* 0x000000062a197981 */ /* 0x000ea8000c1e1500 */
[----:B------:R-:W5:Y:S01]  /*55f90*/  LDG.E.U16 R24, desc[UR6][R12.64] ;  /* 0x000000060c187981 */ /* 0x000f62000c1e1500 */
[----:B------:R-:W1:Y:S01]  /*55fa0*/  MUFU.RCP64H R7, R51 ;  /* 0x0000003300077308 */ /* 0x000e620000001800 */
[----:B------:R-:W-:Y:S02]  /*55fb0*/  IMAD.MOV.U32 R6, RZ, RZ, 0x1 ;  /* 0x00000001ff067424 */ /* 0x000fe400078e00ff */
[----:B------:R-:W-:Y:S01]  /*55fc0*/  FMUL R8, R11, R11 ;  /* 0x0000000b0b087220 */ /* 0x000fe20000400000 */
[C---:B------:R-:W-:Y:S01]  /*55fd0*/  LOP3.LUT R5, R19.reuse, 0x1, RZ, 0xc0, !PT ;  /* 0x0000000113057812 */ /* 0x040fe200078ec0ff */
[----:B------:R-:W-:Y:S01]  /*55fe0*/  IMAD.MOV.U32 R21, RZ, RZ, 0x3d2aaabb ;  /* 0x3d2aaabbff157424 */ /* 0x000fe200078e00ff */
[----:B------:R-:W-:Y:S01]  /*55ff0*/  LOP3.LUT P1, RZ, R19, 0x2, RZ, 0xc0, !PT ;  /* 0x0000000213ff7812 */ /* 0x000fe2000782c0ff */
[----:B------:R-:W-:Y:S01]  /*56000*/  FFMA R20, R8, R20, -0.0013887860113754868507 ;  /* 0xbab607ed08147423 */ /* 0x000fe20000000014 */
[----:B------:R-:W-:Y:S01]  /*56010*/  ISETP.NE.U32.AND P0, PT, R5, 0x1, PT ;  /* 0x000000010500780c */ /* 0x000fe20003f05070 */
[----:B------:R-:W-:Y:S01]  /*56020*/  IMAD.MOV.U32 R10, RZ, RZ, 0x3effffff ;  /* 0x3effffffff0a7424 */ /* 0x000fe200078e00ff */
[----:B------:R-:W-:Y:S01]  /*56030*/  UMOV UR4, 0x7f3321d2 ;  /* 0x7f3321d200047882 */ /* 0x000fe20000000000 */
[----:B------:R-:W-:Y:S01]  /*56040*/  UMOV UR5, 0x4032d97c ;  /* 0x4032d97c00057882 */ /* 0x000fe20000000000 */
[----:B------:R-:W-:Y:S01]  /*56050*/  FSEL R5, R20, -0.00019574658654164522886, !P0 ;  /* 0xb94d415314057808 */ /* 0x000fe20004000000 */
[----:B------:R-:W-:Y:S01]  /*56060*/  DMUL R18, R14, UR4 ;  /* 0x000000040e127c28 */ /* 0x000fe20008000000 */
[----:B------:R-:W-:Y:S01]  /*56070*/  FSEL R21, R21, 0.0083327032625675201416, !P0 ;  /* 0x3c0885e415157808 */ /* 0x000fe20004000000 */
[----:B------:R-:W-:Y:S01]  /*56080*/  BSSY.RECONVERGENT B1, `(.L_x_1051) ;  /* 0x0000022000017945 */ /* 0x000fe20003800200 */
[----:B-1----:R-:W-:-:S03]  /*56090*/  DFMA R22, -R50, R6, 1 ;  /* 0x3ff000003216742b */ /* 0x002fc60000000106 */
[----:B------:R-:W-:Y:S01]  /*560a0*/  FFMA R21, R8, R5, R21 ;  /* 0x0000000508157223 */ /* 0x000fe20000000015 */
[----:B------:R-:W-:-:S04]  /*560b0*/  FSEL R5, R11, 1, P0 ;  /* 0x3f8000000b057808 */ /* 0x000fc80000000000 */
        /* <DEDUP_REMOVED lines=8> */
[----:B------:R-:W-:Y:S01]  /*56140*/  DFMA R22, R22, R6, R22 ;  /* 0x000000061616722b */ /* 0x000fe20000000016 */
[----:B------:R-:W-:Y:S02]  /*56150*/  FSETP.GEU.AND P1, PT, |R19|, 6.5827683646048100446e-37, PT ;  /* 0x036000001300780b */ /* 0x000fe40003f2e200 */
[----:B------:R-:W1:Y:S05]  /*56160*/  F2F.F16.F32 R8, -R5 ;  /* 0x8000000500087304 */ /* 0x000e6a0000200800 */
[----:B------:R-:W-:-:S08]  /*56170*/  DMUL R6, R22, R18 ;  /* 0x0000001216067228 */ /* 0x000fd00000000000 */
[----:B------:R-:W-:Y:S01]  /*56180*/  DFMA R10, -R50, R6, R18 ;  /* 0x00000006320a722b */ /* 0x000fe20000000112 */
[----:B-1----:R-:W-:-:S05]  /*56190*/  PRMT R8, R8, 0x5410, R9 ;  /* 0x0000541008087816 */ /* 0x002fca0000000009 */
        /* <DEDUP_REMOVED lines=16> */
.L_x_1052:
[----:B------:R-:W-:Y:S05]  /*562a0*/  BSYNC.RECONVERGENT B1 ;  /* 0x0000000000017941 */ /* 0x000fea0003800200 */
.L_x_1051:
        /* <DEDUP_REMOVED lines=21> */
.L_x_1056:
        /* <DEDUP_REMOVED lines=45> */
.L_x_1055:
[----:B------:R-:W-:Y:S01]  /*566d0*/  FMUL R6, RZ, R20 ;  /* 0x00000014ff067220 */ /* 0x000fe20000400000 */
[----:B------:R-:W-:-:S07]  /*566e0*/  IMAD.MOV.U32 R5, RZ, RZ, RZ ;  /* 0x000000ffff057224 */ /* 0x000fce00078e00ff */
.L_x_1054:
[----:B------:R-:W-:Y:S05]  /*566f0*/  BSYNC.RECONVERGENT B0 ;  /* 0x0000000000007941 */ /* 0x000fea0003800200 */
.L_x_1053:
        /* <DEDUP_REMOVED lines=31> */
.L_x_1060:
        /* <DEDUP_REMOVED lines=45> */
.L_x_1059:
[----:B------:R-:W-:Y:S01]  /*56bc0*/  FMUL R11, RZ, R20 ;  /* 0x00000014ff0b7220 */ /* 0x000fe20000400000 */
[----:B------:R-:W-:-:S07]  /*56bd0*/  IMAD.MOV.U32 R21, RZ, RZ, RZ ;  /* 0x000000ffff157224 */ /* 0x000fce00078e00ff */
.L_x_1058:
[----:B------:R-:W-:Y:S05]  /*56be0*/  BSYNC.RECONVERGENT B0 ;  /* 0x0000000000007941 */ /* 0x000fea0003800200 */
.L_x_1057:
        /* <DEDUP_REMOVED lines=17> */
[----:B------:R-:W-:Y:S01]  /*56d00*/  BSSY.RECONVERGENT B1, `(.L_x_1061) ;  /* 0x0000024000017945 */ /* 0x000fe20003800200 */
        /* <DEDUP_REMOVED lines=35> */
.L_x_1062:
[----:B------:R-:W-:Y:S05]  /*56f40*/  BSYNC.RECONVERGENT B1 ;  /* 0x0000000000017941 */ /* 0x000fea0003800200 */
.L_x_1061:
        /* <DEDUP_REMOVED lines=21> */
.L_x_1066:
        /* <DEDUP_REMOVED lines=45> */
.L_x_1065:
[----:B------:R-:W-:Y:S01]  /*57370*/  FMUL R6, RZ, R20 ;  /* 0x00000014ff067220 */ /* 0x000fe20000400000 */
[----:B------:R-:W-:-:S07]  /*57380*/  IMAD.MOV.U32 R5, RZ, RZ, RZ ;  /* 0x000000ffff057224 */ /* 0x000fce00078e00ff */
.L_x_1064:
[----:B------:R-:W-:Y:S05]  /*57390*/  BSYNC.RECONVERGENT B0 ;  /* 0x0000000000007941 */ /* 0x000fea0003800200 */
.L_x_1063:
        /* <DEDUP_REMOVED lines=31> */
.L_x_1070:
        /* <DEDUP_REMOVED lines=45> */
.L_x_1069:
[----:B------:R-:W-:Y:S01]  /*57860*/  FMUL R11, RZ, R20 ;  /* 0x00000014ff0b7220 */ /* 0x000fe20000400000 */
[----:B------:R-:W-:-:S07]  /*57870*/  IMAD.MOV.U32 R21, RZ, RZ, RZ ;  /* 0x000000ffff157224 */ /* 0x000fce00078e00ff */
.L_x_1068:
[----:B------:R-:W-:Y:S05]  /*57880*/  BSYNC.RECONVERGENT B0 ;  /* 0x0000000000007941 */ /* 0x000fea0003800200 */
.L_x_1067:
        /* <DEDUP_REMOVED lines=53> */
.L_x_1072:
[----:B------:R-:W-:Y:S05]  /*57be0*/  BSYNC.RECONVERGENT B1 ;  /* 0x0000000000017941 */ /* 0x000fea0003800200 */
.L_x_1071:
        /* <DEDUP_REMOVED lines=21> */
.L_x_1076:
        /* <DEDUP_REMOVED lines=45> */
.L_x_1075:
[----:B------:R-:W-:Y:S01]  /*58010*/  FMUL R6, RZ, R20 ;  /* 0x00000014ff067220 */ /* 0x000fe20000400000 */
[----:B------:R-:W-:-:S07]  /*58020*/  IMAD.MOV.U32 R5, RZ, RZ, RZ ;  /* 0x000000ffff057224 */ /* 0x000fce00078e00ff */
.L_x_1074:
[----:B------:R-:W-:Y:S05]  /*58030*/  BSYNC.RECONVERGENT B0 ;  /* 0x0000000000007941 */ /* 0x000fea0003800200 */
.L_x_1073:
        /* <DEDUP_REMOVED lines=31> */
.L_x_1080:
        /* <DEDUP_REMOVED lines=45> */
.L_x_1079:
[----:B------:R-:W-:Y:S01]  /*58500*/  FMUL R11, RZ, R20 ;  /* 0x00000014ff0b7220 */ /* 0x000fe20000400000 */
[----:B------:R-:W-:-:S07]  /*58510*/  IMAD.MOV.U32 R21, RZ, RZ, RZ ;  /* 0x000000ffff157224 */ /* 0x000fce00078e00ff */
.L_x_1078:
[----:B------:R-:W-:Y:S05]  /*58520*/  BSYNC.RECONVERGENT B0 ;  /* 0x0000000000007941 */ /* 0x000fea0003800200 */
.L_x_1077:
        /* <DEDUP_REMOVED lines=53> */
.L_x_1082:
[----:B------:R-:W-:Y:S05]  /*58880*/  BSYNC.RECONVERGENT B1 ;  /* 0x0000000000017941 */ /* 0x000fea0003800200 */
.L_x_1081:
        /* <DEDUP_REMOVED lines=21> */
.L_x_1086:
        /* <DEDUP_REMOVED lines=45> */
.L_x_1085:
[----:B------:R-:W-:Y:S01]  /*58cb0*/  FMUL R6, RZ, R20 ;  /* 0x00000014ff067220 */ /* 0x000fe20000400000 */
[----:B------:R-:W-:-:S07]  /*58cc0*/  IMAD.MOV.U32 R5, RZ, RZ, RZ ;  /* 0x000000ffff057224 */ /* 0x000fce00078e00ff */
.L_x_1084:
[----:B------:R-:W-:Y:S05]  /*58cd0*/  BSYNC.RECONVERGENT B0 ;  /* 0x0000000000007941 */ /* 0x000fea0003800200 */
.L_x_1083:
        /* <DEDUP_REMOVED lines=31> */
.L_x_1090:
        /* <DEDUP_REMOVED lines=45> */
.L_x_1089:
[----:B------:R-:W-:Y:S01]  /*591a0*/  FMUL R11, RZ, R20 ;  /* 0x00000014ff0b7220 */ /* 0x000fe20000400000 */
[----:B------:R-:W-:-:S07]  /*591b0*/  IMAD.MOV.U32 R21, RZ, RZ, RZ ;  /* 0x000000ffff157224 */ /* 0x000fce00078e00ff */
.L_x_1088:
[----:B------:R-:W-:Y:S05]  /*591c0*/  BSYNC.RECONVERGENT B0 ;  /* 0x0000000000007941 */ /* 0x000fea0003800200 */
.L_x_1087:
        /* <DEDUP_REMOVED lines=53> */
.L_x_1092:
[----:B------:R-:W-:Y:S05]  /*59520*/  BSYNC.RECONVERGENT B1 ;  /* 0x0000000000017941 */ /* 0x000fea0003800200 */
.L_x_1091:
        /* <DEDUP_REMOVED lines=21> */
.L_x_1096:
        /* <DEDUP_REMOVED lines=45> */
.L_x_1095:
[----:B------:R-:W-:Y:S01]  /*59950*/  FMUL R6, RZ, R20 ;  /* 0x00000014ff067220 */ /* 0x000fe20000400000 */
[----:B------:R-:W-:-:S07]  /*59960*/  IMAD.MOV.U32 R5, RZ, RZ, RZ ;  /* 0x000000ffff057224 */ /* 0x000fce00078e00ff */
.L_x_1094:
[----:B------:R-:W-:Y:S05]  /*59970*/  BSYNC.RECONVERGENT B0 ;  /* 0x0000000000007941 */ /* 0x000fea0003800200 */
.L_x_1093:
        /* <DEDUP_REMOVED lines=31> */
.L_x_1100:
        /* <DEDUP_REMOVED lines=45> */
.L_x_1099:
[----:B------:R-:W-:Y:S01]  /*59e40*/  FMUL R11, RZ, R20 ;  /* 0x00000014ff0b7220 */ /* 0x000fe20000400000 */
[----:B------:R-:W-:-:S07]  /*59e50*/  IMAD.MOV.U32 R21, RZ, RZ, RZ ;  /* 0x000000ffff157224 */ /* 0x000fce00078e00ff */
.L_x_1098:
[----:B------:R-:W-:Y:S05]  /*59e60*/  BSYNC.RECONVERGENT B0 ;  /* 0x0000000000007941 */ /* 0x000fea0003800200 */
.L_x_1097:
        /* <DEDUP_REMOVED lines=53> */
.L_x_1102:
[----:B------:R-:W-:Y:S05]  /*5a1c0*/  BSYNC.RECONVERGENT B1 ;  /* 0x0000000000017941 */ /* 0x000fea0003800200 */
.L_x_1101:
        /* <DEDUP_REMOVED lines=21> */
.L_x_1106:
        /* <DEDUP_REMOVED lines=45> */
.L_x_1105:
[----:B------:R-:W-:Y:S01]  /*5a5f0*/  FMUL R6, RZ, R20 ;  /* 0x00000014ff067220 */ /* 0x000fe20000400000 */
[----:B------:R-:W-:-:S07]  /*5a600*/  IMAD.MOV.U32 R5, RZ, RZ, RZ ;  /* 0x000000ffff057224 */ /* 0x000fce00078e00ff */
.L_x_1104:
[----:B------:R-:W-:Y:S05]  /*5a610*/  BSYNC.RECONVERGENT B0 ;  /* 0x0000000000007941 */ /* 0x000fea0003800200 */
.L_x_1103:
        /* <DEDUP_REMOVED lines=31> */
.L_x_1110:
        /* <DEDUP_REMOVED lines=45> */
.L_x_1109:
[----:B------:R-:W-:Y:S01]  /*5aae0*/  FMUL R11, RZ, R20 ;  /* 0x00000014ff0b7220 */ /* 0x000fe20000400000 */
[----:B------:R-:W-:-:S07]  /*5aaf0*/  IMAD.MOV.U32 R21, RZ, RZ, RZ ;  /* 0x000000ffff157224 */ /* 0x000fce00078e00ff */
.L_x_1108:
[----:B------:R-:W-:Y:S05]  /*5ab00*/  BSYNC.RECONVERGENT B0 ;  /* 0x0000000000007941 */ /* 0x000fea0003800200 */
.L_x_1107:
        /* <DEDUP_REMOVED lines=53> */
.L_x_1112:
[----:B------:R-:W-:Y:S05]  /*5ae60*/  BSYNC.RECONVERGENT B1 ;  /* 0x0000000000017941 */ /* 0x000fea0003800200 */
.L_x_1111:
        /* <DEDUP_REMOVED lines=21> */
.L_x_1116:
        /* <DEDUP_REMOVED lines=45> */
.L_x_1115:
[----:B------:R-:W-:Y:S01]  /*5b290*/  FMUL R6, RZ, R20 ;  /* 0x00000014ff067220 */ /* 0x000fe20000400000 */
[----:B------:R-:W-:-:S07]  /*5b2a0*/  IMAD.MOV.U32 R5, RZ, RZ, RZ ;  /* 0x000000ffff057224 */ /* 0x000fce00078e00ff */
.L_x_1114:
[----:B------:R-:W-:Y:S05]  /*5b2b0*/  BSYNC.RECONVERGENT B0 ;  /* 0x0000000000007941 */ /* 0x000fea0003800200 */
.L_x_1113:
        /* <DEDUP_REMOVED lines=31> */
.L_x_1120:
        /* <DEDUP_REMOVED lines=45> */
.L_x_1119:
[----:B------:R-:W-:Y:S01]  /*5b780*/  FMUL R11, RZ, R20 ;  /* 0x00000014ff0b7220 */ /* 0x000fe20000400000 */
[----:B------:R-:W-:-:S07]  /*5b790*/  IMAD.MOV.U32 R21, RZ, RZ, RZ ;  /* 0x000000ffff157224 */ /* 0x000fce00078e00ff */
.L_x_1118:
[----:B------:R-:W-:Y:S05]  /*5b7a0*/  BSYNC.RECONVERGENT B0 ;  /* 0x0000000000007941 */ /* 0x000fea0003800200 */
.L_x_1117:
        /* <DEDUP_REMOVED lines=53> */
.L_x_1122:
[----:B------:R-:W-:Y:S05]  /*5bb00*/  BSYNC.RECONVERGENT B1 ;  /* 0x0000000000017941 */ /* 0x000fea0003800200 */
.L_x_1121:
        /* <DEDUP_REMOVED lines=21> */
.L_x_1126:
        /* <DEDUP_REMOVED lines=45> */
.L_x_1125:
[----:B------:R-:W-:Y:S01]  /*5bf30*/  FMUL R6, RZ, R20 ;  /* 0x00000014ff067220 */ /* 0x000fe20000400000 */
[----:B------:R-:W-:-:S07]  /*5bf40*/  IMAD.MOV.U32 R5, RZ, RZ, RZ ;  /* 0x000000ffff057224 */ /* 0x000fce00078e00ff */
.L_x_1124:
[----:B------:R-:W-:Y:S05]  /*5bf50*/  BSYNC.RECONVERGENT B0 ;  /* 0x0000000000007941 */ /* 0x000fea0003800200 */
.L_x_1123:
        /* <DEDUP_REMOVED lines=31> */
.L_x_1130:
        /* <DEDUP_REMOVED lines=45> */
.L_x_1129:
[----:B------:R-:W-:Y:S01]  /*5c420*/  FMUL R11, RZ, R20 ;  /* 0x00000014ff0b7220 */ /* 0x000fe20000400000 */
[----:B------:R-:W-:-:S07]  /*5c430*/  IMAD.MOV.U32 R21, RZ, RZ, RZ ;  /* 0x000000ffff157224 */ /* 0x000fce00078e00ff */
.L_x_1128:
[----:B------:R-:W-:Y:S05]  /*5c440*/  BSYNC.RECONVERGENT B0 ;  /* 0x0000000000007941 */ /* 0x000fea0003800200 */
.L_x_1127:
        /* <DEDUP_REMOVED lines=53> */
.L_x_1132:
[----:B------:R-:W-:Y:S05]  /*5c7a0*/  BSYNC.RECONVERGENT B1 ;  /* 0x0000000000017941 */ /* 0x000fea0003800200 */
.L_x_1131:
        /* <DEDUP_REMOVED lines=21> */
.L_x_1136:
        /* <DEDUP_REMOVED lines=45> */
.L_x_1135:
[----:B------:R-:W-:Y:S01]  /*5cbd0*/  FMUL R6, RZ, R20 ;  /* 0x00000014ff067220 */ /* 0x000fe20000400000 */
[----:B------:R-:W-:-:S07]  /*5cbe0*/  IMAD.MOV.U32 R5, RZ, RZ, RZ ;  /* 0x000000ffff057224 */ /* 0x000fce00078e00ff */
.L_x_1134:
[----:B------:R-:W-:Y:S05]  /*5cbf0*/  BSYNC.RECONVERGENT B0 ;  /* 0x0000000000007941 */ /* 0x000fea0003800200 */
.L_x_1133:
        /* <DEDUP_REMOVED lines=31> */
.L_x_1140:
        /* <DEDUP_REMOVED lines=45> */
.L_x_1139:
[----:B------:R-:W-:Y:S01]  /*5d0c0*/  FMUL R11, RZ, R20 ;  /* 0x00000014ff0b7220 */ /* 0x000fe20000400000 */
[----:B------:R-:W-:-:S07]  /*5d0d0*/  IMAD.MOV.U32 R21, RZ, RZ, RZ ;  /* 0x000000ffff157224 */ /* 0x000fce00078e00ff */
.L_x_1138:
[----:B------:R-:W-:Y:S05]  /*5d0e0*/  BSYNC.RECONVERGENT B0 ;  /* 0x0000000000007941 */ /* 0x000fea0003800200 */
.L_x_1137:
        /* <DEDUP_REMOVED lines=53> */
.L_x_1142:
[----:B------:R-:W-:Y:S05]  /*5d440*/  BSYNC.RECONVERGENT B1 ;  /* 0x0000000000017941 */ /* 0x000fea0003800200 */
.L_x_1141:
        /* <DEDUP_REMOVED lines=21> */
.L_x_1146:
        /* <DEDUP_REMOVED lines=45> */
.L_x_1145:
[----:B------:R-:W-:Y:S01]  /*5d870*/  FMUL R6, RZ, R20 ;  /* 0x00000014ff067220 */ /* 0x000fe20000400000 */
[----:B------:R-:W-:-:S07]  /*5d880*/  IMAD.MOV.U32 R5, RZ, RZ, RZ ;  /* 0x000000ffff057224 */ /* 0x000fce00078e00ff */
.L_x_1144:
[----:B------:R-:W-:Y:S05]  /*5d890*/  BSYNC.RECONVERGENT B0 ;  /* 0x0000000000007941 */ /* 0x000fea0003800200 */
.L_x_1143:
        /* <DEDUP_REMOVED lines=31> */
.L_x_1150:
        /* <DEDUP_REMOVED lines=45> */
.L_x_1149:
[----:B------:R-:W-:Y:S01]  /*5dd60*/  FMUL R11, RZ, R20 ;  /* 0x00000014ff0b7220 */ /* 0x000fe20000400000 */
[----:B------:R-:W-:-:S07]  /*5dd70*/  IMAD.MOV.U32 R21, RZ, RZ, RZ ;  /* 0x000000ffff157224 */ /* 0x000fce00078e00ff */
.L_x_1148:
[----:B------:R-:W-:Y:S05]  /*5dd80*/  BSYNC.RECONVERGENT B0 ;  /* 0x0000000000007941 */ /* 0x000fea0003800200 */
.L_x_1147:
        /* <DEDUP_REMOVED lines=53> */
.L_x_1152:
[----:B------:R-:W-:Y:S05]  /*5e0e0*/  BSYNC.RECONVERGENT B1 ;  /* 0x0000000000017941 */ /* 0x000fea0003800200 */
.L_x_1151:
        /* <DEDUP_REMOVED lines=21> */
.L_x_1156:
        /* <DEDUP_REMOVED lines=45> */
.L_x_1155:
[----:B------:R-:W-:Y:S01]  /*5e510*/  FMUL R6, RZ, R20 ;  /* 0x00000014ff067220 */ /* 0x000fe20000400000 */
[----:B------:R-:W-:-:S07]  /*5e520*/  IMAD.MOV.U32 R5, RZ, RZ, RZ ;  /* 0x000000ffff057224 */ /* 0x000fce00078e00ff */
.L_x_1154:
[----:B------:R-:W-:Y:S05]  /*5e530*/  BSYNC.RECONVERGENT B0 ;  /* 0x0000000000007941 */ /* 0x000fea0003800200 */
.L_x_1153:
        /* <DEDUP_REMOVED lines=31> */
.L_x_1160:
        /* <DEDUP_REMOVED lines=45> */
.L_x_1159:
[----:B------:R-:W-:Y:S01]  /*5ea00*/  FMUL R11, RZ, R20 ;  /* 0x00000014ff0b7220 */ /* 0x000fe20000400000 */
[----:B------:R-:W-:-:S07]  /*5ea10*/  IMAD.MOV.U32 R21, RZ, RZ, RZ ;  /* 0x000000ffff157224 */ /* 0x000fce00078e00ff */
.L_x_1158:
[----:B------:R-:W-:Y:S05]  /*5ea20*/  BSYNC.RECONVERGENT B0 ;  /* 0x0000000000007941 */ /* 0x000fea0003800200 */
.L_x_1157:
        /* <DEDUP_REMOVED lines=20> */
[----:B------:R-:W-:Y:S01]  /*5eb70*/  FSEL R10, -R10, -0.16666662693023681641, !P0 ;  /* 0xbe2aaaa80a0a7808 */ /* 0x000fe20004000100 */
[----:B-1----:R-:W-:-:S02]  /*5eb80*/  DFMA R24, -R50, R18, 1 ;  /* 0x3ff000003218742b */ /* 0x002fc40000000112 */
[----:B------:R-:W-:Y:S01]  /*5eb90*/  FFMA R8, R7, R22, R8 ;  /* 0x0000001607087223 */ /* 0x000fe20000000008 */
[----:B------:R-:W-:-:S05]  /*5eba0*/  FSEL R5, R11, 1, P0 ;  /* 0x3f8000000b057808 */ /* 0x000fca0000000000 */
[----:B------:R-:W-:-:S08]  /*5ebb0*/  DFMA R24, R24, R24, R24 ;  /* 0x000000181818722b */ /* 0x000fd00000000018 */
[----:B------:R-:W-:Y:S01]  /*5ebc0*/  DFMA R24, R18, R24, R18 ;  /* 0x000000181218722b */ /* 0x000fe20000000012 */
[C---:B------:R-:W-:Y:S01]  /*5ebd0*/  FFMA R18, R7.reuse, R8, R10 ;  /* 0x0000000807127223 */ /* 0x040fe2000000000a */
[----:B------:R-:W-:-:S04]  /*5ebe0*/  FFMA R8, R7, R5, RZ ;  /* 0x0000000507087223 */ /* 0x000fc800000000ff */
[----:B------:R-:W-:Y:S02]  /*5ebf0*/  FFMA R5, R8, R18, R5 ;  /* 0x0000001208057223 */ /* 0x000fe40000000005 */
[----:B------:R-:W-:Y:S02]  /*5ec00*/  DFMA R10, -R50, R24, 1 ;  /* 0x3ff00000320a742b */ /* 0x000fe40000000118 */
[----:B------:R-:W-:Y:S01]  /*5ec10*/  @P1 FADD R5, RZ, -R5 ;  /* 0x80000005ff051221 */ /* 0x000fe20000000000 */
[----:B------:R-:W-:-:S03]  /*5ec20*/  FSETP.GEU.AND P1, PT, |R21|, 6.5827683646048100446e-37, PT ;  /* 0x036000001500780b */ /* 0x000fc60003f2e200 */
[----:B------:R-:W1:Y:S02]  /*5ec30*/  F2F.F16.F32 R8, -R5 ;  /* 0x8000000500087304 */ /* 0x000e640000200800 */
[----:B------:R-:W-:-:S08]  /*5ec40*/  DFMA R24, R24, R10, R24 ;  /* 0x0000000a1818722b */ /* 0x000fd00000000018 */
[----:B------:R-:W-:Y:S01]  /*5ec50*/  DMUL R10, R24, R20 ;  /* 0x00000014180a7228 */ /* 0x000fe20000000000 */
[----:B-1----:R-:W-:-:S07]  /*5ec60*/  PRMT R8, R8, 0x5410, R9 ;  /* 0x0000541008087816 */ /* 0x002fce0000000009 */
        /* <DEDUP_REMOVED lines=17> */
.L_x_1162:
[----:B------:R-:W-:Y:S05]  /*5ed80*/  BSYNC.RECONVERGENT B1 ;  /* 0x0000000000017941 */ /* 0x000fea0003800200 */
.L_x_1161:
        /* <DEDUP_REMOVED lines=21> */
.L_x_1166:
        /* <DEDUP_REMOVED lines=45> */
.L_x_1165:
[----:B------:R-:W-:Y:S01]  /*5f1b0*/  FMUL R6, RZ, R20 ;  /* 0x00000014ff067220 */ /* 0x000fe20000400000 */
[----:B------:R-:W-:-:S07]  /*5f1c0*/  IMAD.MOV.U32 R5, RZ, RZ, RZ ;  /* 0x000000ffff057224 */ /* 0x000fce00078e00ff */
.L_x_1164:
[----:B------:R-:W-:Y:S05]  /*5f1d0*/  BSYNC.RECONVERGENT B0 ;  /* 0x0000000000007941 */ /* 0x000fea0003800200 */
.L_x_1163:
        /* <DEDUP_REMOVED lines=31> */
.L_x_1170:
        /* <DEDUP_REMOVED lines=45> */
.L_x_1169:
[----:B------:R-:W-:Y:S01]  /*5f6a0*/  FMUL R11, RZ, R20 ;  /* 0x00000014ff0b7220 */ /* 0x000fe20000400000 */
[----:B------:R-:W-:-:S07]  /*5f6b0*/  IMAD.MOV.U32 R21, RZ, RZ, RZ ;  /* 0x000000ffff157224 */ /* 0x000fce00078e00ff */
.L_x_1168:
[----:B------:R-:W-:Y:S05]  /*5f6c0*/  BSYNC.RECONVERGENT B0 ;  /* 0x0000000000007941 */ /* 0x000fea0003800200 */
.L_x_1167:
        /* <DEDUP_REMOVED lines=48> */
[----:B------:R-:W-:-:S07]  /*5f9d0*/  IMAD.MOV.U32 R7, RZ, RZ, R51 ;  /* 0x000000ffff077224 */ /* 0x000fce00078e0033 */
[----:B0--34-:R-:W-:Y:S05]  /*5f9e0*/  CALL.REL.NOINC `($__internal_0_$__cuda_sm20_div_rn_f64_full) ;  /* 0x000005c400087944 */ /* 0x019fea0003c00000 */
[----:B------:R-:W-:-:S07]  /*5f9f0*/  IMAD.MOV.U32 R9, RZ, RZ, R5 ;  /* 0x000000ffff097224 */ /* 0x000fce00078e0005 */
.L_x_1172:
[----:B------:R-:W-:Y:S05]  /*5fa00*/  BSYNC.RECONVERGENT B1 ;  /* 0x0000000000017941 */ /* 0x000fea0003800200 */
.L_x_1171:
        /* <DEDUP_REMOVED lines=21> */
.L_x_1176:
        /* <DEDUP_REMOVED lines=45> */
.L_x_1175:
[----:B------:R-:W-:Y:S01]  /*5fe30*/  FMUL R6, RZ, R18 ;  /* 0x00000012ff067220 */ /* 0x000fe20000400000 */
[----:B------:R-:W-:-:S07]  /*5fe40*/  IMAD.MOV.U32 R5, RZ, RZ, RZ ;  /* 0x000000ffff057224 */ /* 0x000fce00078e00ff */
.L_x_1174:
[----:B------:R-:W-:Y:S05]  /*5fe50*/  BSYNC.RECONVERGENT B0 ;  /* 0x0000000000007941 */ /* 0x000fea0003800200 */
.L_x_1173:
        /* <DEDUP_REMOVED lines=31> */
.L_x_1180:
        /* <DEDUP_REMOVED lines=45> */
.L_x_1179:
[----:B------:R-:W-:Y:S01]  /*60320*/  FMUL R11, RZ, R18 ;  /* 0x00000012ff0b7220 */ /* 0x000fe20000400000 */
[----:B------:R-:W-:-:S07]  /*60330*/  IMAD.MOV.U32 R19, RZ, RZ, RZ ;  /* 0x000000ffff137224 */ /* 0x000fce00078e00ff */
.L_x_1178:
[----:B------:R-:W-:Y:S05]  /*60340*/  BSYNC.RECONVERGENT B0 ;  /* 0x0000000000007941 */ /* 0x000fea0003800200 */
.L_x_1177:
        /* <DEDUP_REMOVED lines=22> */
[----:B------:R-:W-:Y:S01]  /*604b0*/  FSEL R23, -R10, -0.16666662693023681641, !P0 ;  /* 0xbe2aaaa80a177808 */ /* 0x000fe20004000100 */
[----:B------:R-:W-:-:S04]  /*604c0*/  VIADD R14, R3, 0x10 ;  /* 0x00000010030e7836 */ /* 0x000fc80000000000 */
[C---:B------:R-:W-:Y:S01]  /*604d0*/  FFMA R21, R8.reuse, R21, R23 ;  /* 0x0000001508157223 */ /* 0x040fe20000000017 */
[----:B------:R-:W-:Y:S01]  /*604e0*/  FFMA R8, R8, R5, RZ ;  /* 0x0000000508087223 */ /* 0x000fe200000000ff */
[----:B------:R-:W1:Y:S01]  /*604f0*/  I2F.F64 R14, R14 ;  /* 0x0000000e000e7312 */ /* 0x000e620000201c00 */
[----:B------:R-:W-:Y:S02]  /*60500*/  DFMA R10, -R50, R18, 1 ;  /* 0x3ff00000320a742b */ /* 0x000fe40000000112 */
[----:B------:R-:W-:-:S04]  /*60510*/  FFMA R5, R8, R21, R5 ;  /* 0x0000001508057223 */ /* 0x000fc80000000005 */
[----:B------:R-:W-:Y:S02]  /*60520*/  @P1 FADD R5, RZ, -R5 ;  /* 0x80000005ff051221 */ /* 0x000fe40000000000 */
[----:B------:R-:W-:Y:S02]  /*60530*/  DFMA R22, R18, R10, R18 ;  /* 0x0000000a1216722b */ /* 0x000fe40000000012 */
[----:B------:R-:W0:Y:S01]  /*60540*/  F2F.F16.F32 R8, -R5 ;  /* 0x8000000500087304 */ /* 0x000e220000200800 */
[----:B------:R-:W-:Y:S01]  /*60550*/  IMAD.MOV.U32 R10, RZ, RZ, RZ ;  /* 0x000000ffff0a7224 */ /* 0x000fe200078e00ff */
[----:B-1----:R-:W-:-:S04]  /*60560*/  LOP3.LUT R11, RZ, 0x80000000, R15, 0xb8, !PT ;  /* 0x80000000ff0b7812 */ /* 0x002fc800078eb80f */
[----:B------:R-:W-:Y:S02]  /*60570*/  FSETP.GEU.AND P1, PT, |R11|, 6.5827683646048100446e-37, PT ;  /* 0x036000000b00780b */ /* 0x000fe40003f2e200 */
[----:B------:R-:W-:Y:S01]  /*60580*/  DMUL R18, R22, R10 ;  /* 0x0000000a16127228 */ /* 0x000fe20000000000 */
[----:B0-----:R-:W-:-:S07]  /*60590*/  PRMT R8, R8, 0x5410, R9 ;  /* 0x0000541008087816 */ /* 0x001fce0000000009 */
        /* <DEDUP_REMOVED lines=9> */
[----:B0-----:R-:W-:Y:S05]  /*60630*/  @P0 BRA P1, `(.L_x_1182) ;  /* 0x0000000000180947 */ /* 0x001fea0000800000 */
[----:B------:R-:W-:Y:S01]  /*60640*/  IMAD.MOV.U32 R10, RZ, RZ, RZ ;  /* 0x000000ffff0a7224 */ /* 0x000fe200078e00ff */
[----:B------:R-:W-:Y:S01]  /*60650*/  MOV R6, 0x60690 ;  /* 0x0006069000067802 */ /* 0x000fe20000000f00 */
[----:B------:R-:W-:Y:S02]  /*60660*/  IMAD.MOV.U32 R8, RZ, RZ, R50 ;  /* 0x000000ffff087224 */ /* 0x000fe400078e0032 */
[----:B------:R-:W-:-:S07]  /*60670*/  IMAD.MOV.U32 R7, RZ, RZ, R51 ;  /* 0x000000ffff077224 */ /* 0x000fce00078e0033 */
[----:B---34-:R-:W-:Y:S05]  /*60680*/  CALL.REL.NOINC `($__internal_0_$__cuda_sm20_div_rn_f64_full) ;  /* 0x000005b400e07944 */ /* 0x018fea0003c00000 */
[----:B------:R-:W-:-:S07]  /*60690*/  IMAD.MOV.U32 R9, RZ, RZ, R5 ;  /* 0x000000ffff097224 */ /* 0x000fce00078e0005 */
.L_x_1182:
[----:B------:R-:W-:Y:S05]  /*606a0*/  BSYNC.RECONVERGENT B1 ;  /* 0x0000000000017941 */ /* 0x000fea0003800200 */
.L_x_1181:
[----:B------:R-:W0:Y:S01]  /*606b0*/  F2F.F32.F64 R20, R8 ;  /* 0x0000000800147310 */ /* 0x000e220000301000 */
[----:B------:R-:W-:Y:S01]  /*606c0*/  BSSY.RECONVERGENT B0, `(.L_x_1183) ;  /* 0x0000043000007945 */ /* 0x000fe20003800200 */
[C---:B0-----:R-:W-:Y:S01]  /*606d0*/  FMUL R5, R20.reuse, 0.63661974668502807617 ;  /* 0x3f22f98314057820 */ /* 0x041fe20000400000 */
[----:B------:R-:W-:-:S05]  /*606e0*/  FSETP.GE.AND P0, PT, |R20|, 105615, PT ;  /* 0x47ce47801400780b */ /* 0x000fca0003f06200 */
[----:B------:R-:W0:Y:S02]  /*606f0*/  F2I.NTZ R5, R5 ;  /* 0x0000000500057305 */ /* 0x000e240000203100 */
[----:B0-----:R-:W-:Y:S01]  /*60700*/  I2FP.F32.S32 R11, R5 ;  /* 0x00000005000b7245 */ /* 0x001fe20000201400 */
        /* <DEDUP_REMOVED lines=15> */
.L_x_1186:
        /* <DEDUP_REMOVED lines=32> */
[----:B0-----:R-:W-:Y:S02]  /*60a00*/  LOP3.LUT R10, R7, R20, RZ, 0x3c, !PT ;  /* 0x00000014070a7212 */ /* 0x001fe400078e3cff */
[C---:B------:R-:W-:Y:S02]  /*60a10*/  LOP3.LUT R18, R8.reuse, R6, RZ, 0x3c, !PT ;  /* 0x0000000608127212 */ /* 0x040fe400078e3cff */
[----:B------:R-:W-:Y:S02]  /*60a20*/  LOP3.LUT R19, R8, R7, RZ, 0x3c, !PT ;  /* 0x0000000708137212 */ /* 0x000fe400078e3cff */
[----:B------:R-:W-:Y:S02]  /*60a30*/  SHF.R.U32.HI R6, RZ, 0x1e, R5 ;  /* 0x0000001eff067819 */ /* 0x000fe40000011605 */
[----:B------:R-:W-:-:S02]  /*60a40*/  ISETP.GE.AND P1, PT, R10, RZ, PT ;  /* 0x000000ff0a00720c */ /* 0x000fc40003f26270 */
[----:B------:R-:W0:Y:S01]  /*60a50*/  I2F.F64.S64 R18, R18 ;  /* 0x0000001200127312 */ /* 0x000e220000301c00 */
[----:B------:R-:W-:-:S05]  /*60a60*/  LEA.HI R5, R7, R6, RZ, 0x1 ;  /* 0x0000000607057211 */ /* 0x000fca00078f08ff */
[----:B------:R-:W-:-:S04]  /*60a70*/  IMAD.MOV R6, RZ, RZ, -R5 ;  /* 0x000000ffff067224 */ /* 0x000fc800078e0a05 */
[----:B------:R-:W-:Y:S01]  /*60a80*/  @!P0 IMAD.MOV.U32 R5, RZ, RZ, R6 ;  /* 0x000000ffff058224 */ /* 0x000fe200078e0006 */
[----:B0-----:R-:W-:-:S10]  /*60a90*/  DMUL R8, R18, UR4 ;  /* 0x0000000412087c28 */ /* 0x001fd40008000000 */
[----:B------:R-:W0:Y:S02]  /*60aa0*/  F2F.F32.F64 R8, R8 ;  /* 0x0000000800087310 */ /* 0x000e240000301000 */
[----:B0-----:R-:W-:Y:S01]  /*60ab0*/  FSEL R6, -R8, R8, !P1 ;  /* 0x0000000808067208 */ /* 0x001fe20004800100 */
[----:B------:R-:W-:Y:S06]  /*60ac0*/  BRA `(.L_x_1184) ;  /* 0x0000000000087947 */ /* 0x000fec0003800000 */
.L_x_1185:
[----:B------:R-:W-:Y:S01]  /*60ad0*/  FMUL R6, RZ, R20 ;  /* 0x00000014ff067220 */ /* 0x000fe20000400000 */
[----:B------:R-:W-:-:S07]  /*60ae0*/  IMAD.MOV.U32 R5, RZ, RZ, RZ ;  /* 0x000000ffff057224 */ /* 0x000fce00078e00ff */
.L_x_1184:
[----:B------:R-:W-:Y:S05]  /*60af0*/  BSYNC.RECONVERGENT B0 ;  /* 0x0000000000007941 */ /* 0x000fea0003800200 */
.L_x_1183:
        /* <DEDUP_REMOVED lines=31> */
.L_x_1190:
        /* <DEDUP_REMOVED lines=44> */
[----:B0-----:R-:W-:Y:S06]  /*60fb0*/  BRA `(.L_x_1188) ;  /* 0x0000000000087947 */ /* 0x001fec0003800000 */
.L_x_1189:
[----:B------:R-:W-:Y:S01]  /*60fc0*/  FMUL R11, RZ, R20 ;  /* 0x00000014ff0b7220 */ /* 0x000fe20000400000 */
[----:B------:R-:W-:-:S07]  /*60fd0*/  IMAD.MOV.U32 R21, RZ, RZ, RZ ;  /* 0x000000ffff157224 */ /* 0x000fce00078e00ff */
.L_x_1188:
[----:B------:R-:W-:Y:S05]  /*60fe0*/  BSYNC.RECONVERGENT B0 ;  /* 0x0000000000007941 */ /* 0x000fea0003800200 */
.L_x_1187:
[----:B------:R-:W2:Y:S04]  /*60ff0*/  LDG.E.U16 R10, desc[UR6][R48.64+0x20] ;  /* 0x00002006300a7981 */ /* 0x000ea8000c1e1500 */
[----:B------:R-:W5:Y:S01]  /*61000*/  LDG.E.U16 R8, desc[UR6][R46.64+0x20] ;  /* 0x000020062e087981 */ /* 0x000f62000c1e1500 */
[----:B------:R-:W0:Y:S01]  /*61010*/  MUFU.RCP64H R7, R51 ;  /* 0x0000003300077308 */ /* 0x000e220000001800 */
[----:B------:R-:W-:Y:S02]  /*61020*/  IMAD.MOV.U32 R6, RZ, RZ, 0x1 ;  /* 0x00000001ff067424 */ /* 0x000fe400078e00ff */
[----:B------:R-:W-:Y:S01]  /*61030*/  FMUL R20, R11, R11 ;  /* 0x0000000b0b147220 */ /* 0x000fe20000400000 */
[C---:B------:R-:W-:Y:S01]  /*61040*/  LOP3.LUT R5, R21.reuse, 0x1, RZ, 0xc0, !PT ;  /* 0x0000000115057812 */ /* 0x040fe200078ec0ff */
[----:B------:R-:W-:Y:S01]  /*61050*/  IMAD.MOV.U32 R23, RZ, RZ, 0x3d2aaabb ;  /* 0x3d2aaabbff177424 */ /* 0x000fe200078e00ff */
[----:B------:R-:W-:Y:S01]  /*61060*/  LOP3.LUT P1, RZ, R21, 0x2, RZ, 0xc0, !PT ;  /* 0x0000000215ff7812 */ /* 0x000fe2000782c0ff */
[----:B------:R-:W-:Y:S01]  /*61070*/  FFMA R22, R20, R22, -0.0013887860113754868507 ;  /* 0xbab607ed14167423 */ /* 0x000fe20000000016 */
[----:B------:R-:W-:Y:S01]  /*61080*/  ISETP.NE.U32.AND P0, PT, R5, 0x1, PT ;  /* 0x000000010500780c */ /* 0x000fe20003f05070 */
[----:B------:R-:W-:Y:S01]  /*61090*/  UMOV UR4, 0x54442d18 ;  /* 0x54442d1800047882 */ /* 0x000fe20000000000 */
[----:B------:R-:W-:Y:S01]  /*610a0*/  UMOV UR5, 0x401921fb ;  /* 0x401921fb00057882 */ /* 0x000fe20000000000 */
[----:B------:R-:W-:Y:S01]  /*610b0*/  BSSY.RECONVERGENT B1, `(.L_x_1191) ;  /* 0x0000026000017945 */ /* 0x000fe20003800200 */
[----:B------:R-:W-:Y:S01]  /*610c0*/  FSEL R5, R22, -0.00019574658654164522886, !P0 ;  /* 0xb94d415316057808 */ /* 0x000fe20004000000 */
[----:B------:R-:W-:Y:S01]  /*610d0*/  IMAD.MOV.U32 R22, RZ, RZ, 0x3effffff ;  /* 0x3effffffff167424 */ /* 0x000fe200078e00ff */
[----:B------:R-:W-:Y:S01]  /*610e0*/  FSEL R23, R23, 0.0083327032625675201416, !P0 ;  /* 0x3c0885e417177808 */ /* 0x000fe20004000000 */
[----:B0-----:R-:W-:-:S04]  /*610f0*/  DFMA R18, -R50, R6, 1 ;  /* 0x3ff000003212742b */ /* 0x001fc80000000106 */
        /* <DEDUP_REMOVED lines=12> */
[----:B------:R-:W0:Y:S07]  /*611c0*/  F2F.F16.F32 R60, -R5 ;  /* 0x80000005003c7304 */ /* 0x000e2e0000200800 */
[----:B------:R-:W-:-:S02]  /*611d0*/  DMUL R18, R22, R6 ;  /* 0x0000000616127228 */ /* 0x000fc40000000000 */
[----:B------:R-:W-:Y:S02]  /*611e0*/  FSETP.GEU.AND P1, PT, |R7|, 6.5827683646048100446e-37, PT ;  /* 0x036000000700780b */ /* 0x000fe40003f2e200 */
[----:B0-----:R-:W-:-:S04]  /*611f0*/  PRMT R5, R60, 0x5410, R9 ;  /* 0x000054103c057816 */ /* 0x001fc80000000009 */
        /* <DEDUP_REMOVED lines=10> */
[----:B------:R-:W-:Y:S01]  /*612a0*/  IMAD.MOV.U32 R10, RZ, RZ, R6 ;  /* 0x000000ffff0a7224 */ /* 0x000fe200078e0006 */
[----:B------:R-:W-:Y:S01]  /*612b0*/  MOV R6, 0x61300 ;  /* 0x0006130000067802 */ /* 0x000fe20000000f00 */
[----:B------:R-:W-:Y:S02]  /*612c0*/  IMAD.MOV.U32 R11, RZ, RZ, R7 ;  /* 0x000000ffff0b7224 */ /* 0x000fe400078e0007 */
[----:B------:R-:W-:Y:S02]  /*612d0*/  IMAD.MOV.U32 R8, RZ, RZ, R50 ;  /* 0x000000ffff087224 */ /* 0x000fe400078e0032 */
[----:B------:R-:W-:-:S07]  /*612e0*/  IMAD.MOV.U32 R7, RZ, RZ, R51 ;  /* 0x000000ffff077224 */ /* 0x000fce00078e0033 */
[----:B---34-:R-:W-:Y:S05]  /*612f0*/  CALL.REL.NOINC `($__internal_0_$__cuda_sm20_div_rn_f64_full) ;  /* 0x000005a800c47944 */ /* 0x018fea0003c00000 */
[----:B------:R-:W-:-:S07]  /*61300*/  IMAD.MOV.U32 R9, RZ, RZ, R5 ;  /* 0x000000ffff097224 */ /* 0x000fce00078e0005 */
.L_x_1192:
[----:B------:R-:W-:Y:S05]  /*61310*/  BSYNC.RECONVERGENT B1 ;  /* 0x0000000000017941 */ /* 0x000fea0003800200 */
.L_x_1191:
        /* <DEDUP_REMOVED lines=21> */
.L_x_1196:
        /* <DEDUP_REMOVED lines=45> */
.L_x_1195:
[----:B------:R-:W-:Y:S01]  /*61740*/  FMUL R6, RZ, R20 ;  /* 0x00000014ff067220 */ /* 0x000fe20000400000 */
[----:B------:R-:W-:-:S07]  /*61750*/  IMAD.MOV.U32 R5, RZ, RZ, RZ ;  /* 0x000000ffff057224 */ /* 0x000fce00078e00ff */
.L_x_1194:
[----:B------:R-:W-:Y:S05]  /*61760*/  BSYNC.RECONVERGENT B0 ;  /* 0x0000000000007941 */ /* 0x000fea0003800200 */
.L_x_1193:
        /* <DEDUP_REMOVED lines=31> */
.L_x_1200:
        /* <DEDUP_REMOVED lines=45> */
.L_x_1199:
[----:B------:R-:W-:Y:S01]  /*61c30*/  FMUL R11, RZ, R20 ;  /* 0x00000014ff0b7220 */ /* 0x000fe20000400000 */
[----:B------:R-:W-:-:S07]  /*61c40*/  IMAD.MOV.U32 R21, RZ, RZ, RZ ;  /* 0x000000ffff157224 */ /* 0x000fce00078e00ff */
.L_x_1198:
[----:B------:R-:W-:Y:S05]  /*61c50*/  BSYNC.RECONVERGENT B0 ;  /* 0x0000000000007941 */ /* 0x000fea0003800200 */
.L_x_1197:
        /* <DEDUP_REMOVED lines=50> */
.L_x_1202:
[----:B------:R-:W-:Y:S05]  /*61f80*/  BSYNC.RECONVERGENT B1 ;  /* 0x0000000000017941 */ /* 0x000fea0003800200 */
.L_x_1201:
        /* <DEDUP_REMOVED lines=21> */
.L_x_1206:
        /* <DEDUP_REMOVED lines=45> */
.L_x_1205:
[----:B------:R-:W-:Y:S01]  /*623b0*/  FMUL R6, RZ, R20 ;  /* 0x00000014ff067220 */ /* 0x000fe20000400000 */
[----:B------:R-:W-:-:S07]  /*623c0*/  IMAD.MOV.U32 R5, RZ, RZ, RZ ;  /* 0x000000ffff057224 */ /* 0x000fce00078e00ff */
.L_x_1204:
[----:B------:R-:W-:Y:S05]  /*623d0*/  BSYNC.RECONVERGENT B0 ;  /* 0x0000000000007941 */ /* 0x000fea0003800200 */
.L_x_1203:
        /* <DEDUP_REMOVED lines=31> */
.L_x_1210:
        /* <DEDUP_REMOVED lines=45> */
.L_x_1209:
[----:B------:R-:W-:Y:S01]  /*628a0*/  FMUL R22, RZ, R20 ;  /* 0x00000014ff167220 */ /* 0x000fe20000400000 */
[----:B------:R-:W-:-:S07]  /*628b0*/  IMAD.MOV.U32 R21, RZ, RZ, RZ ;  /* 0x000000ffff157224 */ /* 0x000fce00078e00ff */
.L_x_1208:
[----:B------:R-:W-:Y:S05]  /*628c0*/  BSYNC.RECONVERGENT B0 ;  /* 0x0000000000007941 */ /* 0x000fea0003800200 */
.L_x_1207:
[----:B------:R-:W0:Y:S01]  /*628d0*/  LDC R5, c[0x0][0x3b4] ;  /* 0x0000ed00ff057b82 */ /* 0x000e220000000800 */
[----:B------:R-:W2:Y:S01]  /*628e0*/  LDG.E.U16 R8, desc[UR6][R12.64+0x20] ;  /* 0x000020060c087981 */ /* 0x000ea2000c1e1500 */
[----:B0-----:R-:W-:-:S05]  /*628f0*/  IMAD.WIDE R16, R5, 0x2, R16 ;  /* 0x0000000205107825 */ /* 0x001fca00078e0210 */
[----:B------:R0:W5:Y:S01]  /*62900*/  LDG.E.U16 R10, desc[UR6][R16.64+0x20] ;  /* 0x00002006100a7981 */ /* 0x000162000c1e1500 */
        /* <DEDUP_REMOVED lines=9> */
[----:B0-----:R-:W-:Y:S01]  /*629a0*/  IMAD.MOV.U32 R16, RZ, RZ, 0x3effffff ;  /* 0x3effffffff107424 */ /* 0x001fe200078e00ff */
        /* <DEDUP_REMOVED lines=11> */
[----:B------:R-:W-:-:S03]  /*62a60*/  UMOV UR4, 0x7f3321d2 ;  /* 0x7f3321d200047882 */ /* 0x000fc60000000000 */
[----:B------:R-:W-:Y:S01]  /*62a70*/  @P1 FADD R5, RZ, -R5 ;  /* 0x80000005ff051221 */ /* 0x000fe20000000000 */
[----:B------:R-:W-:Y:S01]  /*62a80*/  UMOV UR5, 0x4032d97c ;  /* 0x4032d97c00057882 */ /* 0x000fe20000000000 */
[----:B------:R-:W-:Y:S02]  /*62a90*/  DFMA R20, R18, R6, R18 ;  /* 0x000000061214722b */ /* 0x000fe40000000012 */
[----:B------:R-:W0:Y:S01]  /*62aa0*/  F2F.F16.F32 R22, -R5 ;  /* 0x8000000500167304 */ /* 0x000e220000200800 */
[----:B------:R-:W-:-:S08]  /*62ab0*/  DMUL R6, R14, UR4 ;  /* 0x000000040e067c28 */ /* 0x000fd00008000000 */
[----:B------:R-:W-:Y:S01]  /*62ac0*/  DMUL R16, R20, R6 ;  /* 0x0000000614107228 */ /* 0x000fe20000000000 */
[----:B0-----:R-:W-:-:S07]  /*62ad0*/  PRMT R5, R22, 0x5410, R9 ;  /* 0x0000541016057816 */ /* 0x001fce0000000009 */
[----:B------:R-:W-:Y:S01]  /*62ae0*/  DFMA R18, -R50, R16, R6 ;  /* 0x000000103212722b */ /* 0x000fe20000000106 */
[----:B------:R-:W-:Y:S01]  /*62af0*/  FSETP.GEU.AND P1, PT, |R7|, 6.5827683646048100446e-37, PT ;  /* 0x036000000700780b */ /* 0x000fe20003f2e200 */
[----:B------:R-:W-:Y:S01]  /*62b00*/  BSSY.RECONVERGENT B1, `(.L_x_1211) ;  /* 0x0000011000017945 */ /* 0x000fe20003800200 */
[----:B-----5:R-:W-:-:S04]  /*62b10*/  HMUL2 R10, R10.H0_H0, R5 ;  /* 0x000000050a0a7232 */ /* 0x020fc80000000800 */
[C-C-:B--2---:R-:W-:Y:S02]  /*62b20*/  HFMA2 R11, R8.reuse.H0_H0, R9.H0_H0, -R10.reuse.H0_H0 ;  /* 0x20000009080b7231 */ /* 0x144fe4000014080a */
        /* <DEDUP_REMOVED lines=14> */
.L_x_1212:
[----:B------:R-:W-:Y:S05]  /*62c10*/  BSYNC.RECONVERGENT B1 ;  /* 0x0000000000017941 */ /* 0x000fea0003800200 */
.L_x_1211:
        /* <DEDUP_REMOVED lines=21> */
.L_x_1216:
        /* <DEDUP_REMOVED lines=45> */
.L_x_1215:
[----:B------:R-:W-:Y:S01]  /*63040*/  FMUL R6, RZ, R18 ;  /* 0x00000012ff067220 */ /* 0x000fe20000400000 */
[----:B------:R-:W-:-:S07]  /*63050*/  IMAD.MOV.U32 R5, RZ, RZ, RZ ;  /* 0x000000ffff057224 */ /* 0x000fce00078e00ff */
.L_x_1214:
[----:B------:R-:W-:Y:S05]  /*63060*/  BSYNC.RECONVERGENT B0 ;  /* 0x0000000000007941 */ /* 0x000fea0003800200 */
.L_x_1213:
        /* <DEDUP_REMOVED lines=31> */
.L_x_1220:
        /* <DEDUP_REMOVED lines=45> */
.L_x_1219:
[----:B------:R-:W-:Y:S01]  /*63530*/  FMUL R11, RZ, R18 ;  /* 0x00000012ff0b7220 */ /* 0x000fe20000400000 */
[----:B------:R-:W-:-:S07]  /*63540*/  IMAD.MOV.U32 R19, RZ, RZ, RZ ;  /* 0x000000ffff137224 */ /* 0x000fce00078e00ff */
.L_x_1218:
[----:B------:R-:W-:Y:S05]  /*63550*/  BSYNC.RECONVERGENT B0 ;  /* 0x0000000000007941 */ /* 0x000fea0003800200 */
.L_x_1217:
[----:B------:R-:W0:Y:S02]  /*63560*/  LDC R5, c[0x0][0x3b4] ;  /* 0x0000ed00ff057b82 */ /* 0x000e240000000800 */
[----:B0-----:R-:W-:-:S04]  /*63570*/  IMAD.WIDE R16, R5, 0x2, R48 ;  /* 0x0000000205107825 */ /* 0x001fc800078e0230 */
[----:B------:R-:W-:-:S04]  /*63580*/  IMAD.WIDE R12, R5, 0x2, R12 ;  /* 0x00000002050c7825 */ /* 0x000fc800078e020c */
[C---:B------:R-:W-:Y:S01]  /*63590*/  IMAD.WIDE R16, R5.reuse, 0x2, R16 ;  /* 0x0000000205107825 */ /* 0x040fe200078e0210 */
[----:B------:R-:W2:Y:S03]  /*635a0*/  LDG.E.U16 R8, desc[UR6][R12.64+0x20] ;  /* 0x000020060c087981 */ /* 0x000ea6000c1e1500 */
[----:B------:R-:W-:-:S05]  /*635b0*/  IMAD.WIDE R16, R5, 0x2, R16 ;  /* 0x0000000205107825 */ /* 0x000fca00078e0210 */
[----:B------:R-:W5:Y:S01]  /*635c0*/  LDG.E.U16 R10, desc[UR6][R16.64+0x20] ;  /* 0x00002006100a7981 */ /* 0x000f62000c1e1500 */
[----:B------:R-:W0:Y:S01]  /*635d0*/  MUFU.RCP64H R7, R51 ;  /* 0x0000003300077308 */ /* 0x000e220000001800 */
[----:B------:R-:W-:Y:S02]  /*635e0*/  IMAD.MOV.U32 R6, RZ, RZ, 0x1 ;  /* 0x00000001ff067424 */ /* 0x000fe400078e00ff */
[----:B------:R-:W-:Y:S01]  /*635f0*/  FMUL R18, R11, R11 ;  /* 0x0000000b0b127220 */ /* 0x000fe20000400000 */
[----:B------:R-:W-:Y:S01]  /*63600*/  LOP3.LUT R5, R19, 0x1, RZ, 0xc0, !PT ;  /* 0x0000000113057812 */ /* 0x000fe200078ec0ff */
[----:B------:R-:W-:Y:S02]  /*63610*/  IMAD.MOV.U32 R61, RZ, RZ, 0x3d2aaabb ;  /* 0x3d2aaabbff3d7424 */ /* 0x000fe400078e00ff */
[----:B------:R-:W-:Y:S01]  /*63620*/  FFMA R60, R18, R20, -0.0013887860113754868507 ;  /* 0xbab607ed123c7423 */ /* 0x000fe20000000014 */
[----:B------:R-:W-:Y:S01]  /*63630*/  ISETP.NE.U32.AND P0, PT, R5, 0x1, PT ;  /* 0x000000010500780c */ /* 0x000fe20003f05070 */
[----:B0-----:R-:W-:-:S03]  /*63640*/  DFMA R22, -R50, R6, 1 ;  /* 0x3ff000003216742b */ /* 0x001fc60000000106 */
[----:B------:R-:W-:-:S05]  /*63650*/  FSEL R5, R60, -0.00019574658654164522886, !P0 ;  /* 0xb94d41533c057808 */ /* 0x000fca0004000000 */
[----:B------:R-:W-:Y:S01]  /*63660*/  DFMA R20, R22, R22, R22 ;  /* 0x000000161614722b */ /* 0x000fe20000000016 */
[----:B------:R-:W-:Y:S01]  /*63670*/  FSEL R23, R61, 0.0083327032625675201416, !P0 ;  /* 0x3c0885e43d177808 */ /* 0x000fe20004000000 */
[----:B------:R-:W-:Y:S01]  /*63680*/  IMAD.MOV.U32 R22, RZ, RZ, 0x3effffff ;  /* 0x3effffffff167424 */ /* 0x000fe200078e00ff */
[----:B------:R-:W-:-:S03]  /*63690*/  LOP3.LUT P1, RZ, R19, 0x2, RZ, 0xc0, !PT ;  /* 0x0000000213ff7812 */ /* 0x000fc6000782c0ff */
[----:B------:R-:W-:Y:S02]  /*636a0*/  FFMA R23, R18, R5, R23 ;  /* 0x0000000512177223 */ /* 0x000fe40000000017 */
[----:B------:R-:W-:Y:S01]  /*636b0*/  DFMA R20, R6, R20, R6 ;  /* 0x000000140614722b */ /* 0x000fe20000000006 */
[----:B------:R-:W-:Y:S02]  /*636c0*/  FSEL R5, R11, 1, P0 ;  /* 0x3f8000000b057808 */ /* 0x000fe40000000000 */
        /* <DEDUP_REMOVED lines=32> */
.L_x_1222:
[----:B------:R-:W-:Y:S05]  /*638d0*/  BSYNC.RECONVERGENT B1 ;  /* 0x0000000000017941 */ /* 0x000fea0003800200 */
.L_x_1221:
        /* <DEDUP_REMOVED lines=21> */
.L_x_1226:
        /* <DEDUP_REMOVED lines=45> */
.L_x_1225:
[----:B------:R-:W-:Y:S01]  /*63d00*/  FMUL R6, RZ, R20 ;  /* 0x00000014ff067220 */ /* 0x000fe20000400000 */
[----:B------:R-:W-:-:S07]  /*63d10*/  IMAD.MOV.U32 R5, RZ, RZ, RZ ;  /* 0x000000ffff057224 */ /* 0x000fce00078e00ff */
.L_x_1224:
[----:B------:R-:W-:Y:S05]  /*63d20*/  BSYNC.RECONVERGENT B0 ;  /* 0x0000000000007941 */ /* 0x000fea0003800200 */
.L_x_1223:
        /* <DEDUP_REMOVED lines=31> */
.L_x_1230:
        /* <DEDUP_REMOVED lines=45> */
.L_x_1229:
[----:B------:R-:W-:Y:S01]  /*641f0*/  FMUL R11, RZ, R20 ;  /* 0x00000014ff0b7220 */ /* 0x000fe20000400000 */
[----:B------:R-:W-:-:S07]  /*64200*/  IMAD.MOV.U32 R21, RZ, RZ, RZ ;  /* 0x000000ffff157224 */ /* 0x000fce00078e00ff */
.L_x_1228:
[----:B------:R-:W-:Y:S05]  /*64210*/  BSYNC.RECONVERGENT B0 ;  /* 0x0000000000007941 */ /* 0x000fea0003800200 */
.L_x_1227:
[----:B------:R-:W0:Y:S02]  /*64220*/  LDC R5, c[0x0][0x3b4] ;  /* 0x0000ed00ff057b82 */ /* 0x000e240000000800 */
[----:B0-----:R-:W-:-:S04]  /*64230*/  IMAD.WIDE R16, R5, 0x2, R16 ;  /* 0x0000000205107825 */ /* 0x001fc800078e0210 */
[----:B------:R-:W-:Y:S01]  /*64240*/  IMAD.WIDE R12, R5, 0x2, R12 ;  /* 0x00000002050c7825 */ /* 0x000fe200078e020c */
[----:B------:R0:W2:Y:S04]  /*64250*/  LDG.E.U16 R10, desc[UR6][R16.64+0x20] ;  /* 0x00002006100a7981 */ /* 0x0000a8000c1e1500 */
        /* <DEDUP_REMOVED lines=9> */
[----:B0-----:R-:W-:Y:S01]  /*642f0*/  IMAD.MOV.U32 R16, RZ, RZ, 0x3effffff ;  /* 0x3effffffff107424 */ /* 0x001fe200078e00ff */
        /* <DEDUP_REMOVED lines=39> */
.L_x_1232:
[----:B------:R-:W-:Y:S05]  /*64570*/  BSYNC.RECONVERGENT B1 ;  /* 0x0000000000017941 */ /* 0x000fea0003800200 */
.L_x_1231:
        /* <DEDUP_REMOVED lines=21> */
.L_x_1236:
        /* <DEDUP_REMOVED lines=45> */
.L_x_1235:
[----:B------:R-:W-:Y:S01]  /*649a0*/  FMUL R6, RZ, R18 ;  /* 0x00000012ff067220 */ /* 0x000fe20000400000 */
[----:B------:R-:W-:-:S07]  /*649b0*/  IMAD.MOV.U32 R5, RZ, RZ, RZ ;  /* 0x000000ffff057224 */ /* 0x000fce00078e00ff */
.L_x_1234:
[----:B------:R-:W-:Y:S05]  /*649c0*/  BSYNC.RECONVERGENT B0 ;  /* 0x0000000000007941 */ /* 0x000fea0003800200 */
.L_x_1233:
        /* <DEDUP_REMOVED lines=31> */
.L_x_1240:
        /* <DEDUP_REMOVED lines=45> */
.L_x_1239:
[----:B------:R-:W-:Y:S01]  /*64e90*/  FMUL R11, RZ, R18 ;  /* 0x00000012ff0b7220 */ /* 0x000fe20000400000 */
[----:B------:R-:W-:-:S07]  /*64ea0*/  IMAD.MOV.U32 R19, RZ, RZ, RZ ;  /* 0x000000ffff137224 */ /* 0x000fce00078e00ff */
.L_x_1238:
[----:B------:R-:W-:Y:S05]  /*64eb0*/  BSYNC.RECONVERGENT B0 ;  /* 0x0000000000007941 */ /* 0x000fea0003800200 */
.L_x_1237:
[----:B------:R-:W0:Y:S02]  /*64ec0*/  LDC R23, c[0x0][0x3b4] ;  /* 0x0000ed00ff177b82 */ /* 0x000e240000000800 */
[----:B0-----:R-:W-:-:S04]  /*64ed0*/  IMAD.WIDE R6, R23, 0x2, R48 ;  /* 0x0000000217067825 */ /* 0x001fc800078e0230 */
[----:B------:R-:W-:-:S04]  /*64ee0*/  IMAD.WIDE R6, R23, 0x2, R6 ;  /* 0x0000000217067825 */ /* 0x000fc800078e0206 */
[----:B------:R-:W-:-:S04]  /*64ef0*/  IMAD.WIDE R6, R23, 0x2, R6 ;  /* 0x0000000217067825 */ /* 0x000fc800078e0206 */
[----:B------:R-:W-:-:S04]  /*64f00*/  IMAD.WIDE R6, R23, 0x2, R6 ;  /* 0x0000000217067825 */ /* 0x000fc800078e0206 */
[----:B------:R-:W-:-:S04]  /*64f10*/  IMAD.WIDE R6, R23, 0x2, R6 ;  /* 0x0000000217067825 */ /* 0x000fc800078e0206 */
[----:B------:R-:W-:Y:S02]  /*64f20*/  IMAD.WIDE R22, R23, 0x2, R12 ;  /* 0x0000000217167825 */ /* 0x000fe400078e020c */
        /* <DEDUP_REMOVED lines=13> */
[----:B------:R-:W-:-:S02]  /*65000*/  FSEL R5, R20, -0.00019574658654164522886, !P0 ;  /* 0xb94d415314057808 */ /* 0x000fc40004000000 */
[----:B0-----:R-:W-:Y:S01]  /*65010*/  FSEL R7, R18, 0.0083327032625675201416, !P0 ;  /* 0x3c0885e412077808 */ /* 0x001fe20004000000 */
[----:B------:R-:W-:Y:S01]  /*65020*/  IMAD.MOV.U32 R18, RZ, RZ, 0x3effffff ;  /* 0x3effffffff127424 */ /* 0x000fe200078e00ff */
[----:B-1----:R-:W-:-:S03]  /*65030*/  DFMA R60, -R50, R16, 1 ;  /* 0x3ff00000323c742b */ /* 0x002fc60000000110 */
[----:B------:R-:W-:Y:S01]  /*65040*/  FFMA R7, R10, R5, R7 ;  /* 0x000000050a077223 */ /* 0x000fe20000000007 */
[----:B------:R-:W-:-:S04]  /*65050*/  FSEL R5, R11, 1, P0 ;  /* 0x3f8000000b057808 */ /* 0x000fc80000000000 */
[----:B------:R-:W-:-:S08]  /*65060*/  DFMA R60, R60, R60, R60 ;  /* 0x0000003c3c3c722b */ /* 0x000fd0000000003c */
[----:B------:R-:W-:Y:S01]  /*65070*/  DFMA R60, R16, R60, R16 ;  /* 0x0000003c103c722b */ /* 0x000fe20000000010 */
[----:B------:R-:W-:Y:S01]  /*65080*/  FSEL R17, -R18, -0.16666662693023681641, !P0 ;  /* 0xbe2aaaa812117808 */ /* 0x000fe20004000100 */
[----:B------:R-:W-:-:S04]  /*65090*/  FFMA R16, R10, R5, RZ ;  /* 0x000000050a107223 */ /* 0x000fc800000000ff */
[----:B------:R-:W-:Y:S02]  /*650a0*/  FFMA R7, R10, R7, R17 ;  /* 0x000000070a077223 */ /* 0x000fe40000000011 */
[----:B------:R-:W-:Y:S02]  /*650b0*/  DFMA R10, -R50, R60, 1 ;  /* 0x3ff00000320a742b */ /* 0x000fe4000000013c */
[----:B------:R-:W-:-:S04]  /*650c0*/  FFMA R5, R16, R7, R5 ;  /* 0x0000000710057223 */ /* 0x000fc80000000005 */
[----:B------:R-:W-:Y:S02]  /*650d0*/  @P1 FADD R5, RZ, -R5 ;  /* 0x80000005ff051221 */ /* 0x000fe40000000000 */
        /* <DEDUP_REMOVED lines=18> */
[----:B------:R-:W-:-:S07]  /*65200*/  IMAD.MOV.U32 R7, RZ, RZ, R51 ;  /* 0x000000ffff077224 */ /* 0x000fce00078e0033 */
[----:B---34-:R-:W-:Y:S05]  /*65210*/  CALL.REL.NOINC `($__internal_0_$__cuda_sm20_div_rn_f64_full) ;  /* 0x0000056800fc7944 */ /* 0x018fea0003c00000 */
[----:B------:R-:W-:-:S07]  /*65220*/  IMAD.MOV.U32 R9, RZ, RZ, R5 ;  /* 0x000000ffff097224 */ /* 0x000fce00078e0005 */
.L_x_1242:
[----:B------:R-:W-:Y:S05]  /*65230*/  BSYNC.RECONVERGENT B1 ;  /* 0x0000000000017941 */ /* 0x000fea0003800200 */
.L_x_1241:
        /* <DEDUP_REMOVED lines=21> */
.L_x_1246:
        /* <DEDUP_REMOVED lines=45> */
.L_x_1245:
[----:B------:R-:W-:Y:S01]  /*65660*/  FMUL R6, RZ, R18 ;  /* 0x00000012ff067220 */ /* 0x000fe20000400000 */
[----:B------:R-:W-:-:S07]  /*65670*/  IMAD.MOV.U32 R5, RZ, RZ, RZ ;  /* 0x000000ffff057224 */ /* 0x000fce00078e00ff */
.L_x_1244:
[----:B------:R-:W-:Y:S05]  /*65680*/  BSYNC.RECONVERGENT B0 ;  /* 0x0000000000007941 */ /* 0x000fea0003800200 */
.L_x_1243:
        /* <DEDUP_REMOVED lines=31> */
.L_x_1250:
        /* <DEDUP_REMOVED lines=45> */
.L_x_1249:
[----:B------:R-:W-:Y:S01]  /*65b50*/  FMUL R11, RZ, R18 ;  /* 0x00000012ff0b7220 */ /* 0x000fe20000400000 */
[----:B------:R-:W-:-:S07]  /*65b60*/  IMAD.MOV.U32 R19, RZ, RZ, RZ ;  /* 0x000000ffff137224 */ /* 0x000fce00078e00ff */
.L_x_1248:
[----:B------:R-:W-:Y:S05]  /*65b70*/  BSYNC.RECONVERGENT B0 ;  /* 0x0000000000007941 */ /* 0x000fea0003800200 */
.L_x_1247:
[----:B------:R-:W0:Y:S02]  /*65b80*/  LDC R5, c[0x0][0x3b4] ;  /* 0x0000ed00ff057b82 */ /* 0x000e240000000800 */
[----:B0-----:R-:W-:-:S04]  /*65b90*/  IMAD.WIDE R6, R5, 0x2, R48 ;  /* 0x0000000205067825 */ /* 0x001fc800078e0230 */
[----:B------:R-:W-:-:S04]  /*65ba0*/  IMAD.WIDE R22, R5, 0x2, R12 ;  /* 0x0000000205167825 */ /* 0x000fc800078e020c */
[----:B------:R-:W-:-:S04]  /*65bb0*/  IMAD.WIDE R6, R5, 0x2, R6 ;  /* 0x0000000205067825 */ /* 0x000fc800078e0206 */
[----:B------:R-:W-:-:S04]  /*65bc0*/  IMAD.WIDE R22, R5, 0x2, R22 ;  /* 0x0000000205167825 */ /* 0x000fc800078e0216 */
[C---:B------:R-:W-:Y:S01]  /*65bd0*/  IMAD.WIDE R6, R5.reuse, 0x2, R6 ;  /* 0x0000000205067825 */ /* 0x040fe200078e0206 */
[----:B------:R-:W2:Y:S03]  /*65be0*/  LDG.E.U16 R8, desc[UR6][R22.64+0x20] ;  /* 0x0000200616087981 */ /* 0x000ea6000c1e1500 */
[----:B------:R-:W-:-:S04]  /*65bf0*/  IMAD.WIDE R6, R5, 0x2, R6 ;  /* 0x0000000205067825 */ /* 0x000fc800078e0206 */
[----:B------:R-:W-:-:S04]  /*65c00*/  IMAD.WIDE R6, R5, 0x2, R6 ;  /* 0x0000000205067825 */ /* 0x000fc800078e0206 */
[----:B------:R-:W-:-:S06]  /*65c10*/  IMAD.WIDE R6, R5, 0x2, R6 ;  /* 0x0000000205067825 */ /* 0x000fcc00078e0206 */
[----:B------:R0:W5:Y:S01]  /*65c20*/  LDG.E.U16 R6, desc[UR6][R6.64+0x20] ;  /* 0x0000200606067981 */ /* 0x000162000c1e1500 */
[----:B------:R-:W1:Y:S01]  /*65c30*/  MUFU.RCP64H R17, R51 ;  /* 0x0000003300117308 */ /* 0x000e620000001800 */
[----:B------:R-:W-:Y:S02]  /*65c40*/  IMAD.MOV.U32 R16, RZ, RZ, 0x1 ;  /* 0x00000001ff107424 */ /* 0x000fe400078e00ff */
[----:B------:R-:W-:Y:S01]  /*65c50*/  FMUL R10, R11, R11 ;  /* 0x0000000b0b0a7220 */ /* 0x000fe20000400000 */
[----:B------:R-:W-:Y:S01]  /*65c60*/  LOP3.LUT R5, R19, 0x1, RZ, 0xc0, !PT ;  /* 0x0000000113057812 */ /* 0x000fe200078ec0ff */
[----:B------:R-:W-:Y:S02]  /*65c70*/  IMAD.MOV.U32 R18, RZ, RZ, 0x3d2aaabb ;  /* 0x3d2aaabbff127424 */ /* 0x000fe400078e00ff */
[----:B------:R-:W-:Y:S01]  /*65c80*/  FFMA R20, R10, R20, -0.0013887860113754868507 ;  /* 0xbab607ed0a147423 */ /* 0x000fe20000000014 */
[----:B------:R-:W-:Y:S01]  /*65c90*/  ISETP.NE.U32.AND P0, PT, R5, 0x1, PT ;  /* 0x000000010500780c */ /* 0x000fe20003f05070 */
[----:B-1----:R-:W-:-:S03]  /*65ca0*/  DFMA R60, -R50, R16, 1 ;  /* 0x3ff00000323c742b */ /* 0x002fc60000000110 */
[----:B------:R-:W-:Y:S02]  /*65cb0*/  FSEL R5, R20, -0.00019574658654164522886, !P0 ;  /* 0xb94d415314057808 */ /* 0x000fe40004000000 */
[----:B0-----:R-:W-:Y:S01]  /*65cc0*/  FSEL R7, R18, 0.0083327032625675201416, !P0 ;  /* 0x3c0885e412077808 */ /* 0x001fe20004000000 */
[----:B------:R-:W-:Y:S02]  /*65cd0*/  IMAD.MOV.U32 R18, RZ, RZ, 0x3effffff ;  /* 0x3effffffff127424 */ /* 0x000fe400078e00ff */
[----:B------:R-:W-:Y:S02]  /*65ce0*/  DFMA R60, R60, R60, R60 ;  /* 0x0000003c3c3c722b */ /* 0x000fe4000000003c */
[----:B------:R-:W-:Y:S01]  /*65cf0*/  FFMA R7, R10, R5, R7 ;  /* 0x000000050a077223 */ /* 0x000fe20000000007 */
[----:B------:R-:W-:Y:S02]  /*65d00*/  LOP3.LUT P1, RZ, R19, 0x2, RZ, 0xc0, !PT ;  /* 0x0000000213ff7812 */ /* 0x000fe4000782c0ff */
[----:B------:R-:W-:-:S03]  /*65d10*/  FSEL R5, R11, 1, P0 ;  /* 0x3f8000000b057808 */ /* 0x000fc60000000000 */
[----:B------:R-:W-:Y:S01]  /*65d20*/  DFMA R60, R16, R60, R16 ;  /* 0x0000003c103c722b */ /* 0x000fe20000000010 */
[----:B------:R-:W-:Y:S01]  /*65d30*/  FSEL R17, -R18, -0.16666662693023681641, !P0 ;  /* 0xbe2aaaa812117808 */ /* 0x000fe20004000100 */
[----:B------:R-:W-:-:S04]  /*65d40*/  FFMA R16, R10, R5, RZ ;  /* 0x000000050a107223 */ /* 0x000fc800000000ff */
[----:B------:R-:W-:Y:S02]  /*65d50*/  FFMA R7, R10, R7, R17 ;  /* 0x000000070a077223 */ /* 0x000fe40000000011 */
[----:B------:R-:W-:Y:S02]  /*65d60*/  DFMA R10, -R50, R60, 1 ;  /* 0x3ff00000320a742b */ /* 0x000fe4000000013c */
        /* <DEDUP_REMOVED lines=26> */
.L_x_1252:
[----:B------:R-:W-:Y:S05]  /*65f10*/  BSYNC.RECONVERGENT B1 ;  /* 0x0000000000017941 */ /* 0x000fea0003800200 */
.L_x_1251:
        /* <DEDUP_REMOVED lines=21> */
.L_x_1256:
        /* <DEDUP_REMOVED lines=45> */
.L_x_1255:
[----:B------:R-:W-:Y:S01]  /*66340*/  FMUL R6, RZ, R18 ;  /* 0x00000012ff067220 */ /* 0x000fe20000400000 */
[----:B------:R-:W-:-:S07]  /*66350*/  IMAD.MOV.U32 R5, RZ, RZ, RZ ;  /* 0x000000ffff057224 */ /* 0x000fce00078e00ff */
.L_x_1254:
[----:B------:R-:W-:Y:S05]  /*66360*/  BSYNC.RECONVERGENT B0 ;  /* 0x0000000000007941 */ /* 0x000fea0003800200 */
.L_x_1253:
        /* <DEDUP_REMOVED lines=31> */
.L_x_1260:
        /* <DEDUP_REMOVED lines=45> */
.L_x_1259:
[----:B------:R-:W-:Y:S01]  /*66830*/  FMUL R11, RZ, R18 ;  /* 0x00000012ff0b7220 */ /* 0x000fe20000400000 */
[----:B------:R-:W-:-:S07]  /*66840*/  IMAD.MOV.U32 R19, RZ, RZ, RZ ;  /* 0x000000ffff137224 */ /* 0x000fce00078e00ff */
.L_x_1258:
[----:B------:R-:W-:Y:S05]  /*66850*/  BSYNC.RECONVERGENT B0 ;  /* 0x0000000000007941 */ /* 0x000fea0003800200 */
.L_x_1257:
[----:B------:R-:W0:Y:S02]  /*66860*/  LDC R5, c[0x0][0x3b4] ;  /* 0x0000ed00ff057b82 */ /* 0x000e240000000800 */
[----:B0-----:R-:W-:-:S04]  /*66870*/  IMAD.WIDE R6, R5, 0x2, R48 ;  /* 0x0000000205067825 */ /* 0x001fc800078e0230 */
[----:B------:R-:W-:-:S04]  /*66880*/  IMAD.WIDE R6, R5, 0x2, R6 ;  /* 0x0000000205067825 */ /* 0x000fc800078e0206 */
[----:B------:R-:W-:-:S04]  /*66890*/  IMAD.WIDE R6, R5, 0x2, R6 ;  /* 0x0000000205067825 */ /* 0x000fc800078e0206 */
[----:B------:R-:W-:-:S04]  /*668a0*/  IMAD.WIDE R6, R5, 0x2, R6 ;  /* 0x0000000205067825 */ /* 0x000fc800078e0206 */
[----:B------:R-:W-:-:S04]  /*668b0*/  IMAD.WIDE R16, R5, 0x2, R6 ;  /* 0x0000000205107825 */ /* 0x000fc800078e0206 */
        /* <DEDUP_REMOVED lines=53> */
.L_x_1262:
[----:B------:R-:W-:Y:S05]  /*66c10*/  BSYNC.RECONVERGENT B1 ;  /* 0x0000000000017941 */ /* 0x000fea0003800200 */
.L_x_1261:
        /* <DEDUP_REMOVED lines=21> */
.L_x_1266:
        /* <DEDUP_REMOVED lines=45> */
.L_x_1265:
[----:B------:R-:W-:Y:S01]  /*67040*/  FMUL R6, RZ, R18 ;  /* 0x00000012ff067220 */ /* 0x000fe20000400000 */
[----:B------:R-:W-:-:S07]  /*67050*/  IMAD.MOV.U32 R5, RZ, RZ, RZ ;  /* 0x000000ffff057224 */ /* 0x000fce00078e00ff */
.L_x_1264:
[----:B------:R-:W-:Y:S05]  /*67060*/  BSYNC.RECONVERGENT B0 ;  /* 0x0000000000007941 */ /* 0x000fea0003800200 */
.L_x_1263:
        /* <DEDUP_REMOVED lines=31> */
.L_x_1270:
        /* <DEDUP_REMOVED lines=45> */
.L_x_1269:
[----:B------:R-:W-:Y:S01]  /*67530*/  FMUL R11, RZ, R18 ;  /* 0x00000012ff0b7220 */ /* 0x000fe20000400000 */
[----:B------:R-:W-:-:S07]  /*67540*/  IMAD.MOV.U32 R19, RZ, RZ, RZ ;  /* 0x000000ffff137224 */ /* 0x000fce00078e00ff */
.L_x_1268:
[----:B------:R-:W-:Y:S05]  /*67550*/  BSYNC.RECONVERGENT B0 ;  /* 0x0000000000007941 */ /* 0x000fea0003800200 */
.L_x_1267:
        /* <DEDUP_REMOVED lines=61> */
.L_x_1272:
[----:B------:R-:W-:Y:S05]  /*67930*/  BSYNC.RECONVERGENT B1 ;  /* 0x0000000000017941 */ /* 0x000fea0003800200 */
.L_x_1271:
        /* <DEDUP_REMOVED lines=21> */
.L_x_1276:
        /* <DEDUP_REMOVED lines=45> */
.L_x_1275:
[----:B------:R-:W-:Y:S01]  /*67d60*/  FMUL R6, RZ, R18 ;  /* 0x00000012ff067220 */ /* 0x000fe20000400000 */
[----:B------:R-:W-:-:S07]  /*67d70*/  IMAD.MOV.U32 R5, RZ, RZ, RZ ;  /* 0x000000ffff057224 */ /* 0x000fce00078e00ff */
.L_x_1274:
[----:B------:R-:W-:Y:S05]  /*67d80*/  BSYNC.RECONVERGENT B0 ;  /* 0x0000000000007941 */ /* 0x000fea0003800200 */
.L_x_1273:
        /* <DEDUP_REMOVED lines=31> */
.L_x_1280:
        /* <DEDUP_REMOVED lines=45> */
.L_x_1279:
[----:B------:R-:W-:Y:S01]  /*68250*/  FMUL R11, RZ, R18 ;  /* 0x00000012ff0b7220 */ /* 0x000fe20000400000 */
[----:B------:R-:W-:-:S07]  /*68260*/  IMAD.MOV.U32 R19, RZ, RZ, RZ ;  /* 0x000000ffff137224 */ /* 0x000fce00078e00ff */
.L_x_1278:
[----:B------:R-:W-:Y:S05]  /*68270*/  BSYNC.RECONVERGENT B0 ;  /* 0x0000000000007941 */ /* 0x000fea0003800200 */
.L_x_1277:
        /* <DEDUP_REMOVED lines=63> */
.L_x_1282:
[----:B------:R-:W-:Y:S05]  /*68670*/  BSYNC.RECONVERGENT B1 ;  /* 0x0000000000017941 */ /* 0x000fea0003800200 */
.L_x_1281:
        /* <DEDUP_REMOVED lines=21> */
.L_x_1286:
        /* <DEDUP_REMOVED lines=45> */
.L_x_1285:
[----:B------:R-:W-:Y:S01]  /*68aa0*/  FMUL R6, RZ, R18 ;  /* 0x00000012ff067220 */ /* 0x000fe20000400000 */
[----:B------:R-:W-:-:S07]  /*68ab0*/  IMAD.MOV.U32 R5, RZ, RZ, RZ ;  /* 0x000000ffff057224 */ /* 0x000fce00078e00ff */
.L_x_1284:
[----:B------:R-:W-:Y:S05]  /*68ac0*/  BSYNC.RECONVERGENT B0 ;  /* 0x0000000000007941 */ /* 0x000fea0003800200 */
.L_x_1283:
        /* <DEDUP_REMOVED lines=31> */
.L_x_1290:
        /* <DEDUP_REMOVED lines=45> */
.L_x_1289:
[----:B------:R-:W-:Y:S01]  /*68f90*/  FMUL R19, RZ, R18 ;  /* 0x00000012ff137220 */ /* 0x000fe20000400000 */
[----:B------:R-:W-:-:S07]  /*68fa0*/  IMAD.MOV.U32 R20, RZ, RZ, RZ ;  /* 0x000000ffff147224 */ /* 0x000fce00078e00ff */
.L_x_1288:
[----:B------:R-:W-:Y:S05]  /*68fb0*/  BSYNC.RECONVERGENT B0 ;  /* 0x0000000000007941 */ /* 0x000fea0003800200 */
.L_x_1287:
        /* <DEDUP_REMOVED lines=33> */
[----:B------:R-:W-:Y:S02]  /*691d0*/  FSEL R7, -R7, -0.16666662693023681641, !P0 ;  /* 0xbe2aaaa807077808 */ /* 0x000fe40004000100 */
[----:B------:R-:W-:Y:S01]  /*691e0*/  FSEL R5, R19, 1, P0 ;  /* 0x3f80000013057808 */ /* 0x000fe20000000000 */
[----:B------:R-:W-:Y:S02]  /*691f0*/  DFMA R60, R12, R60, R12 ;  /* 0x0000003c0c3c722b */ /* 0x000fe4000000000c */
[----:B------:R-:W-:-:S02]  /*69200*/  FFMA R7, R10, R11, R7 ;  /* 0x0000000b0a077223 */ /* 0x000fc40000000007 */
[----:B------:R-:W-:-:S04]  /*69210*/  FFMA R12, R10, R5, RZ ;  /* 0x000000050a0c7223 */ /* 0x000fc800000000ff */
[----:B------:R-:W-:Y:S01]  /*69220*/  FFMA R5, R12, R7, R5 ;  /* 0x000000070c057223 */ /* 0x000fe20000000005 */
[----:B------:R-:W-:-:S03]  /*69230*/  DFMA R10, -R50, R60, 1 ;  /* 0x3ff00000320a742b */ /* 0x000fc6000000013c */
[----:B------:R-:W-:Y:S01]  /*69240*/  @P1 FADD R5, RZ, -R5 ;  /* 0x80000005ff051221 */ /* 0x000fe20000000000 */
[----:B------:R-:W-:Y:S01]  /*69250*/  UMOV UR4, 0xc9eedf00 ;  /* 0xc9eedf0000047882 */ /* 0x000fe20000000000 */
[----:B------:R-:W-:Y:S02]  /*69260*/  UMOV UR5, 0x4051475c ;  /* 0x4051475c00057882 */ /* 0x000fe40000000000 */
[----:B------:R-:W0:Y:S01]  /*69270*/  F2F.F16.F32 R18, -R5 ;  /* 0x8000000500127304 */ /* 0x000e220000200800 */
[----:B------:R-:W-:Y:S02]  /*69280*/  DFMA R60, R60, R10, R60 ;  /* 0x0000000a3c3c722b */ /* 0x000fe4000000003c */
        /* <DEDUP_REMOVED lines=20> */
.L_x_1292:
[----:B------:R-:W-:Y:S05]  /*693d0*/  BSYNC.RECONVERGENT B1 ;  /* 0x0000000000017941 */ /* 0x000fea0003800200 */
.L_x_1291:
        /* <DEDUP_REMOVED lines=21> */
.L_x_1296:
        /* <DEDUP_REMOVED lines=45> */
.L_x_1295:
[----:B------:R-:W-:Y:S01]  /*69800*/  FMUL R6, RZ, R16 ;  /* 0x00000010ff067220 */ /* 0x000fe20000400000 */
[----:B------:R-:W-:-:S07]  /*69810*/  IMAD.MOV.U32 R5, RZ, RZ, RZ ;  /* 0x000000ffff057224 */ /* 0x000fce00078e00ff */
.L_x_1294:
[----:B------:R-:W-:Y:S05]  /*69820*/  BSYNC.RECONVERGENT B0 ;  /* 0x0000000000007941 */ /* 0x000fea0003800200 */
.L_x_1293:
        /* <DEDUP_REMOVED lines=31> */
.L_x_1300:
        /* <DEDUP_REMOVED lines=45> */
.L_x_1299:
[----:B------:R-:W-:Y:S01]  /*69cf0*/  FMUL R11, RZ, R16 ;  /* 0x00000010ff0b7220 */ /* 0x000fe20000400000 */
[----:B------:R-:W-:-:S07]  /*69d00*/  IMAD.MOV.U32 R17, RZ, RZ, RZ ;  /* 0x000000ffff117224 */ /* 0x000fce00078e00ff */
.L_x_1298:
[----:B------:R-:W-:Y:S05]  /*69d10*/  BSYNC.RECONVERGENT B0 ;  /* 0x0000000000007941 */ /* 0x000fea0003800200 */
.L_x_1297:
        /* <DEDUP_REMOVED lines=50> */
.L_x_1302:
[----:B------:R-:W-:Y:S05]  /*6a040*/  BSYNC.RECONVERGENT B1 ;  /* 0x0000000000017941 */ /* 0x000fea0003800200 */
.L_x_1301:
        /* <DEDUP_REMOVED lines=21> */
.L_x_1306:
        /* <DEDUP_REMOVED lines=45> */
.L_x_1305:
[----:B------:R-:W-:Y:S01]  /*6a470*/  FMUL R6, RZ, R16 ;  /* 0x00000010ff067220 */ /* 0x000fe20000400000 */
[----:B------:R-:W-:-:S07]  /*6a480*/  IMAD.MOV.U32 R5, RZ, RZ, RZ ;  /* 0x000000ffff057224 */ /* 0x000fce00078e00ff */
.L_x_1304:
[----:B------:R-:W-:Y:S05]  /*6a490*/  BSYNC.RECONVERGENT B0 ;  /* 0x0000000000007941 */ /* 0x000fea0003800200 */
.L_x_1303:
        /* <DEDUP_REMOVED lines=31> */
.L_x_1310:
        /* <DEDUP_REMOVED lines=45> */
.L_x_1309:
[----:B------:R-:W-:Y:S01]  /*6a960*/  FMUL R11, RZ, R16 ;  /* 0x00000010ff0b7220 */ /* 0x000fe20000400000 */
[----:B------:R-:W-:-:S07]  /*6a970*/  IMAD.MOV.U32 R17, RZ, RZ, RZ ;  /* 0x000000ffff117224 */ /* 0x000fce00078e00ff */
.L_x_1308:
[----:B------:R-:W-:Y:S05]  /*6a980*/  BSYNC.RECONVERGENT B0 ;  /* 0x0000000000007941 */ /* 0x000fea0003800200 */
.L_x_1307:
        /* <DEDUP_REMOVED lines=50> */
.L_x_1312:
[----:B------:R-:W-:Y:S05]  /*6acb0*/  BSYNC.RECONVERGENT B1 ;  /* 0x0000000000017941 */ /* 0x000fea0003800200 */
.L_x_1311:
        /* <DEDUP_REMOVED lines=21> */
.L_x_1316:
        /* <DEDUP_REMOVED lines=45> */
.L_x_1315:
[----:B------:R-:W-:Y:S01]  /*6b0e0*/  FMUL R6, RZ, R16 ;  /* 0x00000010ff067220 */ /* 0x000fe20000400000 */
[----:B------:R-:W-:-:S07]  /*6b0f0*/  IMAD.MOV.U32 R5, RZ, RZ, RZ ;  /* 0x000000ffff057224 */ /* 0x000fce00078e00ff */
.L_x_1314:
[----:B------:R-:W-:Y:S05]  /*6b100*/  BSYNC.RECONVERGENT B0 ;  /* 0x0000000000007941 */ /* 0x000fea0003800200 */
.L_x_1313:
        /* <DEDUP_REMOVED lines=31> */
.L_x_1320:
        /* <DEDUP_REMOVED lines=45> */
.L_x_1319:
[----:B------:R-:W-:Y:S01]  /*6b5d0*/  FMUL R11, RZ, R16 ;  /* 0x00000010ff0b7220 */ /* 0x000fe20000400000 */
[----:B------:R-:W-:-:S07]  /*6b5e0*/  IMAD.MOV.U32 R17, RZ, RZ, RZ ;  /* 0x000000ffff117224 */ /* 0x000fce00078e00ff */
.L_x_1318:
[----:B------:R-:W-:Y:S05]  /*6b5f0*/  BSYNC.RECONVERGENT B0 ;  /* 0x0000000000007941 */ /* 0x000fea0003800200 */
.L_x_1317:
        /* <DEDUP_REMOVED lines=50> */
.L_x_1322:
[----:B------:R-:W-:Y:S05]  /*6b920*/  BSYNC.RECONVERGENT B1 ;  /* 0x0000000000017941 */ /* 0x000fea0003800200 */
.L_x_1321:
        /* <DEDUP_REMOVED lines=21> */
.L_x_1326:
        /* <DEDUP_REMOVED lines=45> */
.L_x_1325:
[----:B------:R-:W-:Y:S01]  /*6bd50*/  FMUL R6, RZ, R16 ;  /* 0x00000010ff067220 */ /* 0x000fe20000400000 */
[----:B------:R-:W-:-:S07]  /*6bd60*/  IMAD.MOV.U32 R5, RZ, RZ, RZ ;  /* 0x000000ffff057224 */ /* 0x000fce00078e00ff */
.L_x_1324:
[----:B------:R-:W-:Y:S05]  /*6bd70*/  BSYNC.RECONVERGENT B0 ;  /* 0x0000000000007941 */ /* 0x000fea0003800200 */
.L_x_1323:
        /* <DEDUP_REMOVED lines=31> */
.L_x_1330:
        /* <DEDUP_REMOVED lines=45> */
.L_x_1329:
[----:B------:R-:W-:Y:S01]  /*6c240*/  FMUL R11, RZ, R16 ;  /* 0x00000010ff0b7220 */ /* 0x000fe20000400000 */
[----:B------:R-:W-:-:S07]  /*6c250*/  IMAD.MOV.U32 R17, RZ, RZ, RZ ;  /* 0x000000ffff117224 */ /* 0x000fce00078e00ff */
.L_x_1328:
[----:B------:R-:W-:Y:S05]  /*6c260*/  BSYNC.RECONVERGENT B0 ;  /* 0x0000000000007941 */ /* 0x000fea0003800200 */
.L_x_1327:
        /* <DEDUP_REMOVED lines=16> */
[----:B------:R-:W-:-:S02]  /*6c370*/  DMUL R14, R14, UR4 ;  /* 0x000000040e0e7c28 */ /* 0x000fc40008000000 */
[----:B0-----:R-:W-:Y:S02]  /*6c380*/  DFMA R12, -R50, R6, 1 ;  /* 0x3ff00000320c742b */ /* 0x001fe40000000106 */
[----:B------:R-:W-:Y:S01]  /*6c390*/  FFMA R19, R16, R5, R19 ;  /* 0x0000000510137223 */ /* 0x000fe20000000013 */
[----:B------:R-:W-:-:S05]  /*6c3a0*/  FSEL R5, R11, 1, P0 ;  /* 0x3f8000000b057808 */ /* 0x000fca0000000000 */
        /* <DEDUP_REMOVED lines=10> */
[----:B------:R-:W0:Y:S05]  /*6c450*/  F2F.F16.F32 R18, -R5 ;  /* 0x8000000500127304 */ /* 0x000e2a0000200800 */
[----:B------:R-:W-:-:S08]  /*6c460*/  DMUL R6, R16, R14 ;  /* 0x0000000e10067228 */ /* 0x000fd00000000000 */
[----:B------:R-:W-:Y:S01]  /*6c470*/  DFMA R12, -R50, R6, R14 ;  /* 0x00000006320c722b */ /* 0x000fe2000000010e */
[----:B0-----:R-:W-:-:S05]  /*6c480*/  PRMT R5, R18, 0x5410, R9 ;  /* 0x0000541012057816 */ /* 0x001fca0000000009 */
        /* <DEDUP_REMOVED lines=16> */
.L_x_1332:
[----:B------:R-:W-:Y:S05]  /*6c590*/  BSYNC.RECONVERGENT B1 ;  /* 0x0000000000017941 */ /* 0x000fea0003800200 */
.L_x_1331:
        /* <DEDUP_REMOVED lines=21> */
.L_x_1336:
        /* <DEDUP_REMOVED lines=45> */
.L_x_1335:
[----:B------:R-:W-:Y:S01]  /*6c9c0*/  FMUL R6, RZ, R14 ;  /* 0x0000000eff067220 */ /* 0x000fe20000400000 */
[----:B------:R-:W-:-:S07]  /*6c9d0*/  IMAD.MOV.U32 R5, RZ, RZ, RZ ;  /* 0x000000ffff057224 */ /* 0x000fce00078e00ff */
.L_x_1334:
[----:B------:R-:W-:Y:S05]  /*6c9e0*/  BSYNC.RECONVERGENT B0 ;  /* 0x0000000000007941 */ /* 0x000fea0003800200 */
.L_x_1333:
        /* <DEDUP_REMOVED lines=31> */
.L_x_1340:
        /* <DEDUP_REMOVED lines=45> */
.L_x_1339:
[----:B------:R-:W-:Y:S01]  /*6ceb0*/  FMUL R11, RZ, R14 ;  /* 0x0000000eff0b7220 */ /* 0x000fe20000400000 */
[----:B------:R-:W-:-:S07]  /*6cec0*/  IMAD.MOV.U32 R15, RZ, RZ, RZ ;  /* 0x000000ffff0f7224 */ /* 0x000fce00078e00ff */
.L_x_1338:
[----:B------:R-:W-:Y:S05]  /*6ced0*/  BSYNC.RECONVERGENT B0 ;  /* 0x0000000000007941 */ /* 0x000fea0003800200 */
.L_x_1337:
        /* <DEDUP_REMOVED lines=14> */
[----:B0-----:R-:W-:-:S04]  /*6cfc0*/  DFMA R18, -R50, R12, 1 ;  /* 0x3ff000003212742b */ /* 0x001fc8000000010c */
        /* <DEDUP_REMOVED lines=8> */
[----:B------:R-:W0:Y:S01]  /*6d050*/  I2F.F64 R12, R12 ;  /* 0x0000000c000c7312 */ /* 0x000e220000201c00 */
[----:B------:R-:W-:Y:S02]  /*6d060*/  DFMA R10, -R50, R14, 1 ;  /* 0x3ff00000320a742b */ /* 0x000fe4000000010e */
[----:B------:R-:W-:-:S04]  /*6d070*/  FFMA R5, R8, R17, R5 ;  /* 0x0000001108057223 */ /* 0x000fc80000000005 */
[----:B------:R-:W-:Y:S02]  /*6d080*/  @P1 FADD R5, RZ, -R5 ;  /* 0x80000005ff051221 */ /* 0x000fe40000000000 */
[----:B------:R-:W-:Y:S02]  /*6d090*/  DFMA R18, R14, R10, R14 ;  /* 0x0000000a0e12722b */ /* 0x000fe4000000000e */
[----:B------:R-:W1:Y:S01]  /*6d0a0*/  F2F.F16.F32 R8, -R5 ;  /* 0x8000000500087304 */ /* 0x000e620000200800 */
[----:B------:R-:W-:Y:S01]  /*6d0b0*/  IMAD.MOV.U32 R10, RZ, RZ, RZ ;  /* 0x000000ffff0a7224 */ /* 0x000fe200078e00ff */
[----:B0-----:R-:W-:-:S04]  /*6d0c0*/  LOP3.LUT R11, RZ, 0x80000000, R13, 0xb8, !PT ;  /* 0x80000000ff0b7812 */ /* 0x001fc800078eb80d */
[----:B------:R-:W-:Y:S02]  /*6d0d0*/  FSETP.GEU.AND P1, PT, |R11|, 6.5827683646048100446e-37, PT ;  /* 0x036000000b00780b */ /* 0x000fe40003f2e200 */
        /* <DEDUP_REMOVED lines=18> */
.L_x_1342:
[----:B------:R-:W-:Y:S05]  /*6d200*/  BSYNC.RECONVERGENT B1 ;  /* 0x0000000000017941 */ /* 0x000fea0003800200 */
.L_x_1341:
        /* <DEDUP_REMOVED lines=21> */
.L_x_1346:
        /* <DEDUP_REMOVED lines=45> */
.L_x_1345:
[----:B------:R-:W-:Y:S01]  /*6d630*/  FMUL R6, RZ, R16 ;  /* 0x00000010ff067220 */ /* 0x000fe20000400000 */
[----:B------:R-:W-:-:S07]  /*6d640*/  IMAD.MOV.U32 R5, RZ, RZ, RZ ;  /* 0x000000ffff057224 */ /* 0x000fce00078e00ff */
.L_x_1344:
[----:B------:R-:W-:Y:S05]  /*6d650*/  BSYNC.RECONVERGENT B0 ;  /* 0x0000000000007941 */ /* 0x000fea0003800200 */
.L_x_1343:
        /* <DEDUP_REMOVED lines=31> */
.L_x_1350:
        /* <DEDUP_REMOVED lines=45> */
.L_x_1349:
[----:B------:R-:W-:Y:S01]  /*6db20*/  FMUL R11, RZ, R16 ;  /* 0x00000010ff0b7220 */ /* 0x000fe20000400000 */
[----:B------:R-:W-:-:S07]  /*6db30*/  IMAD.MOV.U32 R17, RZ, RZ, RZ ;  /* 0x000000ffff117224 */ /* 0x000fce00078e00ff */
.L_x_1348:
[----:B------:R-:W-:Y:S05]  /*6db40*/  BSYNC.RECONVERGENT B0 ;  /* 0x0000000000007941 */ /* 0x000fea0003800200 */
.L_x_1347:
        /* <DEDUP_REMOVED lines=50> */
.L_x_1352:
[----:B------:R-:W-:Y:S05]  /*6de70*/  BSYNC.RECONVERGENT B1 ;  /* 0x0000000000017941 */ /* 0x000fea0003800200 */
.L_x_1351:
        /* <DEDUP_REMOVED lines=21> */
.L_x_1356:
        /* <DEDUP_REMOVED lines=45> */
.L_x_1355:
[----:B------:R-:W-:Y:S01]  /*6e2a0*/  FMUL R6, RZ, R16 ;  /* 0x00000010ff067220 */ /* 0x000fe20000400000 */
[----:B------:R-:W-:-:S07]  /*6e2b0*/  IMAD.MOV.U32 R5, RZ, RZ, RZ ;  /* 0x000000ffff057224 */ /* 0x000fce00078e00ff */
.L_x_1354:
[----:B------:R-:W-:Y:S05]  /*6e2c0*/  BSYNC.RECONVERGENT B0 ;  /* 0x0000000000007941 */ /* 0x000fea0003800200 */
.L_x_1353:
        /* <DEDUP_REMOVED lines=31> */
.L_x_1360:
        /* <DEDUP_REMOVED lines=45> */
.L_x_1359:
[----:B------:R-:W-:Y:S01]  /*6e790*/  FMUL R11, RZ, R16 ;  /* 0x00000010ff0b7220 */ /* 0x000fe20000400000 */
[----:B------:R-:W-:-:S07]  /*6e7a0*/  IMAD.MOV.U32 R17, RZ, RZ, RZ ;  /* 0x000000ffff117224 */ /* 0x000fce00078e00ff */
.L_x_1358:
[----:B------:R-:W-:Y:S05]  /*6e7b0*/  BSYNC.RECONVERGENT B0 ;  /* 0x0000000000007941 */ /* 0x000fea0003800200 */
.L_x_1357:
        /* <DEDUP_REMOVED lines=50> */
.L_x_1362:
[----:B------:R-:W-:Y:S05]  /*6eae0*/  BSYNC.RECONVERGENT B1 ;  /* 0x0000000000017941 */ /* 0x000fea0003800200 */
.L_x_1361:
        /* <DEDUP_REMOVED lines=21> */
.L_x_1366:
        /* <DEDUP_REMOVED lines=45> */
.L_x_1365:
[----:B------:R-:W-:Y:S01]  /*6ef10*/  FMUL R6, RZ, R16 ;  /* 0x00000010ff067220 */ /* 0x000fe20000400000 */
[----:B------:R-:W-:-:S07]  /*6ef20*/  IMAD.MOV.U32 R5, RZ, RZ, RZ ;  /* 0x000000ffff057224 */ /* 0x000fce00078e00ff */
.L_x_1364:
[----:B------:R-:W-:Y:S05]  /*6ef30*/  BSYNC.RECONVERGENT B0 ;  /* 0x0000000000007941 */ /* 0x000fea0003800200 */
.L_x_1363:
        /* <DEDUP_REMOVED lines=31> */
.L_x_1370:
        /* <DEDUP_REMOVED lines=45> */
.L_x_1369:
[----:B------:R-:W-:Y:S01]  /*6f400*/  FMUL R11, RZ, R16 ;  /* 0x00000010ff0b7220 */ /* 0x000fe20000400000 */
[----:B------:R-:W-:-:S07]  /*6f410*/  IMAD.MOV.U32 R17, RZ, RZ, RZ ;  /* 0x000000ffff117224 */ /* 0x000fce00078e00ff */
.L_x_1368:
[----:B------:R-:W-:Y:S05]  /*6f420*/  BSYNC.RECONVERGENT B0 ;  /* 0x0000000000007941 */ /* 0x000fea0003800200 */
.L_x_1367:
[----:B------:R-:W0:Y:S02]  /*6f430*/  LDC R19, c[0x0][0x3b4] ;  /* 0x0000ed00ff137b82 */ /* 0x000e240000000800 */
[----:B0-----:R-:W-:-:S04]  /*6f440*/  IMAD.WIDE R20, R19, 0x2, R22 ;  /* 0x0000000213147825 */ /* 0x001fc800078e0216 */
[----:B------:R-:W-:Y:S01]  /*6f450*/  IMAD.WIDE R18, R19, 0x2, R44 ;  /* 0x0000000213127825 */ /* 0x000fe200078e022c */
        /* <DEDUP_REMOVED lines=15> */
[----:B0-----:R-:W-:-:S04]  /*6f550*/  DFMA R62, -R50, R14, 1 ;  /* 0x3ff00000323e742b */ /* 0x001fc8000000010e */
[----:B------:R-:W-:-:S04]  /*6f560*/  FSEL R17, -R10, -0.16666662693023681641, !P0 ;  /* 0xbe2aaaa80a117808 */ /* 0x000fc80004000100 */
[----:B------:R-:W-:Y:S01]  /*6f570*/  DFMA R60, R62, R62, R62 ;  /* 0x0000003e3e3c722b */ /* 0x000fe2000000003e */
[----:B------:R-:W-:-:S05]  /*6f580*/  FSEL R63, R16, 0.0083327032625675201416, !P0 ;  /* 0x3c0885e4103f7808 */ /* 0x000fca0004000000 */
[C---:B------:R-:W-:Y:S01]  /*6f590*/  FFMA R63, R8.reuse, R5, R63 ;  /* 0x00000005083f7223 */ /* 0x040fe2000000003f */
[----:B------:R-:W-:Y:S01]  /*6f5a0*/  FSEL R5, R11, 1, P0 ;  /* 0x3f8000000b057808 */ /* 0x000fe20000000000 */
[----:B------:R-:W-:Y:S02]  /*6f5b0*/  DFMA R14, R14, R60, R14 ;  /* 0x0000003c0e0e722b */ /* 0x000fe4000000000e */
[C---:B------:R-:W-:Y:S02]  /*6f5c0*/  FFMA R17, R8.reuse, R63, R17 ;  /* 0x0000003f08117223 */ /* 0x040fe40000000011 */
[----:B------:R-:W-:-:S04]  /*6f5d0*/  FFMA R8, R8, R5, RZ ;  /* 0x0000000508087223 */ /* 0x000fc800000000ff */
[----:B------:R-:W-:Y:S01]  /*6f5e0*/  FFMA R5, R8, R17, R5 ;  /* 0x0000001108057223 */ /* 0x000fe20000000005 */
[----:B------:R-:W-:-:S03]  /*6f5f0*/  DFMA R10, -R50, R14, 1 ;  /* 0x3ff00000320a742b */ /* 0x000fc6000000010e */
[----:B------:R-:W-:-:S04]  /*6f600*/  @P1 FADD R5, RZ, -R5 ;  /* 0x80000005ff051221 */ /* 0x000fc80000000000 */
[----:B------:R-:W0:Y:S01]  /*6f610*/  F2F.F16.F32 R8, -R5 ;  /* 0x8000000500087304 */ /* 0x000e220000200800 */
[----:B------:R-:W-:Y:S02]  /*6f620*/  DFMA R14, R14, R10, R14 ;  /* 0x0000000a0e0e722b */ /* 0x000fe4000000000e */
[----:B------:R-:W-:-:S08]  /*6f630*/  DMUL R10, R12, UR4 ;  /* 0x000000040c0a7c28 */ /* 0x000fd00008000000 */
[----:B------:R-:W-:Y:S02]  /*6f640*/  DMUL R16, R14, R10 ;  /* 0x0000000a0e107228 */ /* 0x000fe40000000000 */
        /* <DEDUP_REMOVED lines=17> */
.L_x_1372:
[----:B------:R-:W-:Y:S05]  /*6f760*/  BSYNC.RECONVERGENT B1 ;  /* 0x0000000000017941 */ /* 0x000fea0003800200 */
.L_x_1371:
        /* <DEDUP_REMOVED lines=21> */
.L_x_1376:
        /* <DEDUP_REMOVED lines=45> */
.L_x_1375:
[----:B------:R-:W-:Y:S01]  /*6fb90*/  FMUL R6, RZ, R16 ;  /* 0x00000010ff067220 */ /* 0x000fe20000400000 */
[----:B------:R-:W-:-:S07]  /*6fba0*/  IMAD.MOV.U32 R5, RZ, RZ, RZ ;  /* 0x000000ffff057224 */ /* 0x000fce00078e00ff */
.L_x_1374:
[----:B------:R-:W-:Y:S05]  /*6fbb0*/  BSYNC.RECONVERGENT B0 ;  /* 0x0000000000007941 */ /* 0x000fea0003800200 */
.L_x_1373:
        /* <DEDUP_REMOVED lines=31> */
.L_x_1380:
        /* <DEDUP_REMOVED lines=45> */
.L_x_1379:
[----:B------:R-:W-:Y:S01]  /*70080*/  FMUL R11, RZ, R16 ;  /* 0x00000010ff0b7220 */ /* 0x000fe20000400000 */
[----:B------:R-:W-:-:S07]  /*70090*/  IMAD.MOV.U32 R60, RZ, RZ, RZ ;  /* 0x000000ffff3c7224 */ /* 0x000fce00078e00ff */
.L_x_1378:
[----:B------:R-:W-:Y:S05]  /*700a0*/  BSYNC.RECONVERGENT B0 ;  /* 0x0000000000007941 */ /* 0x000fea0003800200 */
.L_x_1377:
[----:B------:R-:W0:Y:S02]  /*700b0*/  LDC R17, c[0x0][0x3b4] ;  /* 0x0000ed00ff117b82 */ /* 0x000e240000000800 */
[----:B0-----:R-:W-:-:S04]  /*700c0*/  IMAD.WIDE R64, R17, 0x2, R20 ;  /* 0x0000000211407825 */ /* 0x001fc800078e0214 */
[----:B------:R-:W-:Y:S01]  /*700d0*/  IMAD.WIDE R16, R17, 0x2, R18 ;  /* 0x0000000211107825 */ /* 0x000fe200078e0212 */
[----:B------:R-:W2:Y:S04]  /*700e0*/  LDG.E.U16 R7, desc[UR6][R64.64+0x40] ;  /* 0x0000400640077981 */ /* 0x000ea8000c1e1500 */
[----:B------:R-:W5:Y:S01]  /*700f0*/  LDG.E.U16 R6, desc[UR6][R16.64+0x40] ;  /* 0x0000400610067981 */ /* 0x000f62000c1e1500 */
[----:B------:R-:W0:Y:S01]  /*70100*/  MUFU.RCP64H R15, R51 ;  /* 0x00000033000f7308 */ /* 0x000e220000001800 */
        /* <DEDUP_REMOVED lines=45> */
.L_x_1382:
[----:B------:R-:W-:Y:S05]  /*703e0*/  BSYNC.RECONVERGENT B1 ;  /* 0x0000000000017941 */ /* 0x000fea0003800200 */
.L_x_1381:
        /* <DEDUP_REMOVED lines=21> */
.L_x_1386:
        /* <DEDUP_REMOVED lines=45> */
.L_x_1385:
[----:B------:R-:W-:Y:S01]  /*70810*/  FMUL R6, RZ, R60 ;  /* 0x0000003cff067220 */ /* 0x000fe20000400000 */
[----:B------:R-:W-:-:S07]  /*70820*/  IMAD.MOV.U32 R5, RZ, RZ, RZ ;  /* 0x000000ffff057224 */ /* 0x000fce00078e00ff */
.L_x_1384:
[----:B------:R-:W-:Y:S05]  /*70830*/  BSYNC.RECONVERGENT B0 ;  /* 0x0000000000007941 */ /* 0x000fea0003800200 */
.L_x_1383:
        /* <DEDUP_REMOVED lines=31> */
.L_x_1390:
        /* <DEDUP_REMOVED lines=45> */
.L_x_1389:
[----:B------:R-:W-:Y:S01]  /*70d00*/  FMUL R11, RZ, R60 ;  /* 0x0000003cff0b7220 */ /* 0x000fe20000400000 */
[----:B------:R-:W-:-:S07]  /*70d10*/  IMAD.MOV.U32 R61, RZ, RZ, RZ ;  /* 0x000000ffff3d7224 */ /* 0x000fce00078e00ff */
.L_x_1388:
[----:B------:R-:W-:Y:S05]  /*70d20*/  BSYNC.RECONVERGENT B0 ;  /* 0x0000000000007941 */ /* 0x000fea0003800200 */
.L_x_1387:
[----:B------:R-:W0:Y:S02]  /*70d30*/  LDC R15, c[0x0][0x3b4] ;  /* 0x0000ed00ff0f7b82 */ /* 0x000e240000000800 */
[----:B0-----:R-:W-:-:S04]  /*70d40*/  IMAD.WIDE R6, R15, 0x2, R48 ;  /* 0x000000020f067825 */ /* 0x001fc800078e0230 */
[----:B------:R-:W-:-:S04]  /*70d50*/  IMAD.WIDE R6, R15, 0x2, R6 ;  /* 0x000000020f067825 */ /* 0x000fc800078e0206 */
[----:B------:R-:W-:-:S04]  /*70d60*/  IMAD.WIDE R6, R15, 0x2, R6 ;  /* 0x000000020f067825 */ /* 0x000fc800078e0206 */
[----:B------:R-:W-:-:S04]  /*70d70*/  IMAD.WIDE R68, R15, 0x2, R6 ;  /* 0x000000020f447825 */ /* 0x000fc800078e0206 */
        /* <DEDUP_REMOVED lines=16> */
[----:B------:R-:W-:-:S02]  /*70e80*/  FSEL R63, R63, 0.0083327032625675201416, !P0 ;  /* 0x3c0885e43f3f7808 */ /* 0x000fc40004000000 */
[----:B------:R-:W-:Y:S01]  /*70e90*/  FSEL R61, -R10, -0.16666662693023681641, !P0 ;  /* 0xbe2aaaa80a3d7808 */ /* 0x000fe20004000100 */
[----:B0-----:R-:W-:Y:S02]  /*70ea0*/  DFMA R66, -R50, R64, 1 ;  /* 0x3ff000003242742b */ /* 0x001fe40000000140 */
[----:B------:R-:W-:Y:S01]  /*70eb0*/  FFMA R63, R8, R5, R63 ;  /* 0x00000005083f7223 */ /* 0x000fe2000000003f */
[----:B------:R-:W-:-:S03]  /*70ec0*/  FSEL R5, R11, 1, P0 ;  /* 0x3f8000000b057808 */ /* 0x000fc60000000000 */
[C---:B------:R-:W-:Y:S02]  /*70ed0*/  FFMA R61, R8.reuse, R63, R61 ;  /* 0x0000003f083d7223 */ /* 0x040fe4000000003d */
[----:B------:R-:W-:Y:S01]  /*70ee0*/  FFMA R8, R8, R5, RZ ;  /* 0x0000000508087223 */ /* 0x000fe200000000ff */
[----:B------:R-:W-:-:S03]  /*70ef0*/  DFMA R66, R66, R66, R66 ;  /* 0x000000424242722b */ /* 0x000fc60000000042 */
[----:B------:R-:W-:-:S04]  /*70f00*/  FFMA R5, R8, R61, R5 ;  /* 0x0000003d08057223 */ /* 0x000fc80000000005 */
[----:B------:R-:W-:Y:S01]  /*70f10*/  @P1 FADD R5, RZ, -R5 ;  /* 0x80000005ff051221 */ /* 0x000fe20000000000 */
[----:B------:R-:W-:-:S03]  /*70f20*/  DFMA R66, R64, R66, R64 ;  /* 0x000000424042722b */ /* 0x000fc60000000040 */
[----:B------:R-:W0:Y:S05]  /*70f30*/  F2F.F16.F32 R8, -R5 ;  /* 0x8000000500087304 */ /* 0x000e2a0000200800 */
[----:B------:R-:W-:-:S08]  /*70f40*/  DFMA R10, -R50, R66, 1 ;  /* 0x3ff00000320a742b */ /* 0x000fd00000000142 */
[----:B------:R-:W-:Y:S02]  /*70f50*/  DFMA R66, R66, R10, R66 ;  /* 0x0000000a4242722b */ /* 0x000fe40000000042 */
[----:B------:R-:W-:Y:S01]  /*70f60*/  DMUL R10, R12, UR4 ;  /* 0x000000040c0a7c28 */ /* 0x000fe20008000000 */
[----:B0-----:R-:W-:-:S07]  /*70f70*/  PRMT R8, R8, 0x5410, R9 ;  /* 0x0000541008087816 */ /* 0x001fce0000000009 */
[----:B------:R-:W-:Y:S02]  /*70f80*/  DMUL R62, R66, R10 ;  /* 0x0000000a423e7228 */ /* 0x000fe40000000000 */
[----:B------:R-:W-:-:S06]  /*70f90*/  FSETP.GEU.AND P1, PT, |R11|, 6.5827683646048100446e-37, PT ;  /* 0x036000000b00780b */ /* 0x000fcc0003f2e200 */
        /* <DEDUP_REMOVED lines=15> */
.L_x_1392:
[----:B------:R-:W-:Y:S05]  /*71090*/  BSYNC.RECONVERGENT B1 ;  /* 0x0000000000017941 */ /* 0x000fea0003800200 */
.L_x_1391:
        /* <DEDUP_REMOVED lines=21> */
.L_x_1396:
        /* <DEDUP_REMOVED lines=45> */
.L_x_1395:
[----:B------:R-:W-:Y:S01]  /*714c0*/  FMUL R6, RZ, R62 ;  /* 0x0000003eff067220 */ /* 0x000fe20000400000 */
[----:B------:R-:W-:-:S07]  /*714d0*/  IMAD.MOV.U32 R5, RZ, RZ, RZ ;  /* 0x000000ffff057224 */ /* 0x000fce00078e00ff */
.L_x_1394:
[----:B------:R-:W-:Y:S05]  /*714e0*/  BSYNC.RECONVERGENT B0 ;  /* 0x0000000000007941 */ /* 0x000fea0003800200 */
.L_x_1393:
        /* <DEDUP_REMOVED lines=31> */
.L_x_1400:
        /* <DEDUP_REMOVED lines=45> */
.L_x_1399:
[----:B------:R-:W-:Y:S01]  /*719b0*/  FMUL R11, RZ, R62 ;  /* 0x0000003eff0b7220 */ /* 0x000fe20000400000 */
[----:B------:R-:W-:-:S07]  /*719c0*/  IMAD.MOV.U32 R63, RZ, RZ, RZ ;  /* 0x000000ffff3f7224 */ /* 0x000fce00078e00ff */
.L_x_1398:
[----:B------:R-:W-:Y:S05]  /*719d0*/  BSYNC.RECONVERGENT B0 ;  /* 0x0000000000007941 */ /* 0x000fea0003800200 */
.L_x_1397:
        /* <DEDUP_REMOVED lines=55> */
.L_x_1402:
[----:B------:R-:W-:Y:S05]  /*71d50*/  BSYNC.RECONVERGENT B1 ;  /* 0x0000000000017941 */ /* 0x000fea0003800200 */
.L_x_1401:
        /* <DEDUP_REMOVED lines=21> */
.L_x_1406:
        /* <DEDUP_REMOVED lines=45> */
.L_x_1405:
[----:B------:R-:W-:Y:S01]  /*72180*/  FMUL R6, RZ, R62 ;  /* 0x0000003eff067220 */ /* 0x000fe20000400000 */
[----:B------:R-:W-:-:S07]  /*72190*/  IMAD.MOV.U32 R5, RZ, RZ, RZ ;  /* 0x000000ffff057224 */ /* 0x000fce00078e00ff */
.L_x_1404:
[----:B------:R-:W-:Y:S05]  /*721a0*/  BSYNC.RECONVERGENT B0 ;  /* 0x0000000000007941 */ /* 0x000fea0003800200 */
.L_x_1403:
        /* <DEDUP_REMOVED lines=31> */
.L_x_1410:
        /* <DEDUP_REMOVED lines=45> */
.L_x_1409:
[----:B------:R-:W-:Y:S01]  /*72670*/  FMUL R11, RZ, R62 ;  /* 0x0000003eff0b7220 */ /* 0x000fe20000400000 */
[----:B------:R-:W-:-:S07]  /*72680*/  IMAD.MOV.U32 R63, RZ, RZ, RZ ;  /* 0x000000ffff3f7224 */ /* 0x000fce00078e00ff */
.L_x_1408:
[----:B------:R-:W-:Y:S05]  /*72690*/  BSYNC.RECONVERGENT B0 ;  /* 0x0000000000007941 */ /* 0x000fea0003800200 */
.L_x_1407:
        /* <DEDUP_REMOVED lines=57> */
.L_x_1412:
[----:B------:R-:W-:Y:S05]  /*72a30*/  BSYNC.RECONVERGENT B1 ;  /* 0x0000000000017941 */ /* 0x000fea0003800200 */
.L_x_1411:
        /* <DEDUP_REMOVED lines=21> */
.L_x_1416:
        /* <DEDUP_REMOVED lines=45> */
.L_x_1415:
[----:B------:R-:W-:Y:S01]  /*72e60*/  FMUL R6, RZ, R62 ;  /* 0x0000003eff067220 */ /* 0x000fe20000400000 */
[----:B------:R-:W-:-:S07]  /*72e70*/  IMAD.MOV.U32 R5, RZ, RZ, RZ ;  /* 0x000000ffff057224 */ /* 0x000fce00078e00ff */
.L_x_1414:
[----:B------:R-:W-:Y:S05]  /*72e80*/  BSYNC.RECONVERGENT B0 ;  /* 0x0000000000007941 */ /* 0x000fea0003800200 */
.L_x_1413:
        /* <DEDUP_REMOVED lines=31> */
.L_x_1420:
        /* <DEDUP_REMOVED lines=45> */
.L_x_1419:
[----:B------:R-:W-:Y:S01]  /*73350*/  FMUL R11, RZ, R62 ;  /* 0x0000003eff0b7220 */ /* 0x000fe20000400000 */
[----:B------:R-:W-:-:S07]  /*73360*/  IMAD.MOV.U32 R63, RZ, RZ, RZ ;  /* 0x000000ffff3f7224 */ /* 0x000fce00078e00ff */
.L_x_1418:
[----:B------:R-:W-:Y:S05]  /*73370*/  BSYNC.RECONVERGENT B0 ;  /* 0x0000000000007941 */ /* 0x000fea0003800200 */
.L_x_1417:
        /* <DEDUP_REMOVED lines=27> */
[----:B0-----:R-:W-:-:S04]  /*73530*/  DFMA R66, -R50, R60, 1 ;  /* 0x3ff000003242742b */ /* 0x001fc8000000013c */
[----:B------:R-:W-:-:S04]  /*73540*/  FFMA R10, R7, R64, R10 ;  /* 0x00000040070a7223 */ /* 0x000fc8000000000a */
[----:B------:R-:W-:-:S08]  /*73550*/  DFMA R66, R66, R66, R66 ;  /* 0x000000424242722b */ /* 0x000fd00000000042 */
[----:B------:R-:W-:Y:S01]  /*73560*/  DFMA R66, R60, R66, R60 ;  /* 0x000000423c42722b */ /* 0x000fe2000000003c */
[----:B------:R-:W-:Y:S02]  /*73570*/  FSEL R60, -R5, -0.16666662693023681641, !P0 ;  /* 0xbe2aaaa8053c7808 */ /* 0x000fe40004000100 */
[----:B------:R-:W-:-:S03]  /*73580*/  FSEL R5, R11, 1, P0 ;  /* 0x3f8000000b057808 */ /* 0x000fc60000000000 */
[C---:B------:R-:W-:Y:S02]  /*73590*/  FFMA R61, R7.reuse, R10, R60 ;  /* 0x0000000a073d7223 */ /* 0x040fe4000000003c */
[----:B------:R-:W-:Y:S01]  /*735a0*/  DFMA R10, -R50, R66, 1 ;  /* 0x3ff00000320a742b */ /* 0x000fe20000000142 */
[----:B------:R-:W-:-:S04]  /*735b0*/  FFMA R60, R7, R5, RZ ;  /* 0x00000005073c7223 */ /* 0x000fc800000000ff */
[----:B------:R-:W-:-:S03]  /*735c0*/  FFMA R5, R60, R61, R5 ;  /* 0x0000003d3c057223 */ /* 0x000fc60000000005 */
[----:B------:R-:W-:Y:S01]  /*735d0*/  DFMA R66, R66, R10, R66 ;  /* 0x0000000a4242722b */ /* 0x000fe20000000042 */
[----:B------:R-:W-:Y:S01]  /*735e0*/  @P1 FADD R5, RZ, -R5 ;  /* 0x80000005ff051221 */ /* 0x000fe20000000000 */
[----:B------:R-:W-:-:S03]  /*735f0*/  DMUL R10, R12, UR4 ;  /* 0x000000040c0a7c28 */ /* 0x000fc60008000000 */
[----:B------:R-:W0:Y:S05]  /*73600*/  F2F.F16.F32 R64, -R5 ;  /* 0x8000000500407304 */ /* 0x000e2a0000200800 */
[----:B------:R-:W-:Y:S02]  /*73610*/  DMUL R62, R66, R10 ;  /* 0x0000000a423e7228 */ /* 0x000fe40000000000 */
[----:B------:R-:W-:-:S06]  /*73620*/  FSETP.GEU.AND P1, PT, |R11|, 6.5827683646048100446e-37, PT ;  /* 0x036000000b00780b */ /* 0x000fcc0003f2e200 */
        /* <DEDUP_REMOVED lines=16> */
.L_x_1422:
[----:B------:R-:W-:Y:S05]  /*73730*/  BSYNC.RECONVERGENT B1 ;  /* 0x0000000000017941 */ /* 0x000fea0003800200 */
.L_x_1421:
        /* <DEDUP_REMOVED lines=21> */
.L_x_1426:
        /* <DEDUP_REMOVED lines=45> */
.L_x_1425:
[----:B------:R-:W-:Y:S01]  /*73b60*/  FMUL R6, RZ, R62 ;  /* 0x0000003eff067220 */ /* 0x000fe20000400000 */
[----:B------:R-:W-:-:S07]  /*73b70*/  IMAD.MOV.U32 R5, RZ, RZ, RZ ;  /* 0x000000ffff057224 */ /* 0x000fce00078e00ff */
.L_x_1424:
[----:B------:R-:W-:Y:S05]  /*73b80*/  BSYNC.RECONVERGENT B0 ;  /* 0x0000000000007941 */ /* 0x000fea0003800200 */
.L_x_1423:
        /* <DEDUP_REMOVED lines=31> */
.L_x_1430:
        /* <DEDUP_REMOVED lines=45> */
.L_x_1429:
[----:B------:R-:W-:Y:S01]  /*74050*/  FMUL R11, RZ, R62 ;  /* 0x0000003eff0b7220 */ /* 0x000fe20000400000 */
[----:B------:R-:W-:-:S07]  /*74060*/  IMAD.MOV.U32 R63, RZ, RZ, RZ ;  /* 0x000000ffff3f7224 */ /* 0x000fce00078e00ff */
.L_x_1428:
[----:B------:R-:W-:Y:S05]  /*74070*/  BSYNC.RECONVERGENT B0 ;  /* 0x0000000000007941 */ /* 0x000fea0003800200 */
.L_x_1427:
        /* <DEDUP_REMOVED lines=61> */
.L_x_1432:
[----:B------:R-:W-:Y:S05]  /*74450*/  BSYNC.RECONVERGENT B1 ;  /* 0x0000000000017941 */ /* 0x000fea0003800200 */
.L_x_1431:
        /* <DEDUP_REMOVED lines=21> */
.L_x_1436:
        /* <DEDUP_REMOVED lines=45> */
.L_x_1435:
[----:B------:R-:W-:Y:S01]  /*74880*/  FMUL R6, RZ, R62 ;  /* 0x0000003eff067220 */ /* 0x000fe20000400000 */
[----:B------:R-:W-:-:S07]  /*74890*/  IMAD.MOV.U32 R5, RZ, RZ, RZ ;  /* 0x000000ffff057224 */ /* 0x000fce00078e00ff */
.L_x_1434:
[----:B------:R-:W-:Y:S05]  /*748a0*/  BSYNC.RECONVERGENT B0 ;  /* 0x0000000000007941 */ /* 0x000fea0003800200 */
.L_x_1433:
        /* <DEDUP_REMOVED lines=31> */
.L_x_1440:
        /* <DEDUP_REMOVED lines=45> */
.L_x_1439:
[----:B------:R-:W-:Y:S01]  /*74d70*/  FMUL R11, RZ, R62 ;  /* 0x0000003eff0b7220 */ /* 0x000fe20000400000 */
[----:B------:R-:W-:-:S07]  /*74d80*/  IMAD.MOV.U32 R63, RZ, RZ, RZ ;  /* 0x000000ffff3f7224 */ /* 0x000fce00078e00ff */
.L_x_1438:
[----:B------:R-:W-:Y:S05]  /*74d90*/  BSYNC.RECONVERGENT B0 ;  /* 0x0000000000007941 */ /* 0x000fea0003800200 */
.L_x_1437:
        /* <DEDUP_REMOVED lines=63> */
.L_x_1442:
[----:B------:R-:W-:Y:S05]  /*75190*/  BSYNC.RECONVERGENT B1 ;  /* 0x0000000000017941 */ /* 0x000fea0003800200 */
.L_x_1441:
        /* <DEDUP_REMOVED lines=21> */
.L_x_1446:
        /* <DEDUP_REMOVED lines=45> */
.L_x_1445:
[----:B------:R-:W-:Y:S01]  /*755c0*/  FMUL R6, RZ, R62 ;  /* 0x0000003eff067220 */ /* 0x000fe20000400000 */
[----:B------:R-:W-:-:S07]  /*755d0*/  IMAD.MOV.U32 R5, RZ, RZ, RZ ;  /* 0x000000ffff057224 */ /* 0x000fce00078e00ff */
.L_x_1444:
[----:B------:R-:W-:Y:S05]  /*755e0*/  BSYNC.RECONVERGENT B0 ;  /* 0x0000000000007941 */ /* 0x000fea0003800200 */
.L_x_1443:
        /* <DEDUP_REMOVED lines=31> */
.L_x_1450:
        /* <DEDUP_REMOVED lines=45> */
.L_x_1449:
[----:B------:R-:W-:Y:S01]  /*75ab0*/  FMUL R11, RZ, R62 ;  /* 0x0000003eff0b7220 */ /* 0x000fe20000400000 */
[----:B------:R-:W-:-:S07]  /*75ac0*/  IMAD.MOV.U32 R63, RZ, RZ, RZ ;  /* 0x000000ffff3f7224 */ /* 0x000fce00078e00ff */
.L_x_1448:
[----:B------:R-:W-:Y:S05]  /*75ad0*/  BSYNC.RECONVERGENT B0 ;  /* 0x0000000000007941 */ /* 0x000fea0003800200 */
.L_x_1447:
        /* <DEDUP_REMOVED lines=65> */
.L_x_1452:
[----:B------:R-:W-:Y:S05]  /*75ef0*/  BSYNC.RECONVERGENT B1 ;  /* 0x0000000000017941 */ /* 0x000fea0003800200 */
.L_x_1451:
        /* <DEDUP_REMOVED lines=21> */
.L_x_1456:
        /* <DEDUP_REMOVED lines=45> */
.L_x_1455:
[----:B------:R-:W-:Y:S01]  /*76320*/  FMUL R6, RZ, R62 ;  /* 0x0000003eff067220 */ /* 0x000fe20000400000 */
[----:B------:R-:W-:-:S07]  /*76330*/  IMAD.MOV.U32 R5, RZ, RZ, RZ ;  /* 0x000000ffff057224 */ /* 0x000fce00078e00ff */
.L_x_1454:
[----:B------:R-:W-:Y:S05]  /*76340*/  BSYNC.RECONVERGENT B0 ;  /* 0x0000000000007941 */ /* 0x000fea0003800200 */
.L_x_1453:
        /* <DEDUP_REMOVED lines=31> */
.L_x_1460:
        /* <DEDUP_REMOVED lines=45> */
.L_x_1459:
[----:B------:R-:W-:Y:S01]  /*76810*/  FMUL R11, RZ, R62 ;  /* 0x0000003eff0b7220 */ /* 0x000fe20000400000 */
[----:B------:R-:W-:-:S07]  /*76820*/  IMAD.MOV.U32 R63, RZ, RZ, RZ ;  /* 0x000000ffff3f7224 */ /* 0x000fce00078e00ff */
.L_x_1458:
[----:B------:R-:W-:Y:S05]  /*76830*/  BSYNC.RECONVERGENT B0 ;  /* 0x0000000000007941 */ /* 0x000fea0003800200 */
.L_x_1457:
        /* <DEDUP_REMOVED lines=48> */
.L_x_1462:
[----:B------:R-:W-:Y:S05]  /*76b40*/  BSYNC.RECONVERGENT B1 ;  /* 0x0000000000017941 */ /* 0x000fea0003800200 */
.L_x_1461:
        /* <DEDUP_REMOVED lines=21> */
.L_x_1466:
        /* <DEDUP_REMOVED lines=45> */
.L_x_1465:
[----:B------:R-:W-:Y:S01]  /*76f70*/  FMUL R6, RZ, R62 ;  /* 0x0000003eff067220 */ /* 0x000fe20000400000 */
[----:B------:R-:W-:-:S07]  /*76f80*/  IMAD.MOV.U32 R5, RZ, RZ, RZ ;  /* 0x000000ffff057224 */ /* 0x000fce00078e00ff */
.L_x_1464:
[----:B------:R-:W-:Y:S05]  /*76f90*/  BSYNC.RECONVERGENT B0 ;  /* 0x0000000000007941 */ /* 0x000fea0003800200 */
.L_x_1463:
        /* <DEDUP_REMOVED lines=31> */
.L_x_1470:
        /* <DEDUP_REMOVED lines=45> */
.L_x_1469:
[----:B------:R-:W-:Y:S01]  /*77460*/  FMUL R11, RZ, R62 ;  /* 0x0000003eff0b7220 */ /* 0x000fe20000400000 */
[----:B------:R-:W-:-:S07]  /*77470*/  IMAD.MOV.U32 R63, RZ, RZ, RZ ;  /* 0x000000ffff3f7224 */ /* 0x000fce00078e00ff */
.L_x_1468:
[----:B------:R-:W-:Y:S05]  /*77480*/  BSYNC.RECONVERGENT B0 ;  /* 0x0000000000007941 */ /* 0x000fea0003800200 */
.L_x_1467:
        /* <DEDUP_REMOVED lines=48> */
.L_x_1472:
[----:B------:R-:W-:Y:S05]  /*77790*/  BSYNC.RECONVERGENT B1 ;  /* 0x0000000000017941 */ /* 0x000fea0003800200 */
.L_x_1471:
        /* <DEDUP_REMOVED lines=21> */
.L_x_1476:
        /* <DEDUP_REMOVED lines=45> */
.L_x_1475:
[----:B------:R-:W-:Y:S01]  /*77bc0*/  FMUL R6, RZ, R62 ;  /* 0x0000003eff067220 */ /* 0x000fe20000400000 */
[----:B------:R-:W-:-:S07]  /*77bd0*/  IMAD.MOV.U32 R5, RZ, RZ, RZ ;  /* 0x000000ffff057224 */ /* 0x000fce00078e00ff */
.L_x_1474:
[----:B------:R-:W-:Y:S05]  /*77be0*/  BSYNC.RECONVERGENT B0 ;  /* 0x0000000000007941 */ /* 0x000fea0003800200 */
.L_x_1473:
        /* <DEDUP_REMOVED lines=31> */
.L_x_1480:
        /* <DEDUP_REMOVED lines=45> */
.L_x_1479:
[----:B------:R-:W-:Y:S01]  /*780b0*/  FMUL R11, RZ, R62 ;  /* 0x0000003eff0b7220 */ /* 0x000fe20000400000 */
[----:B------:R-:W-:-:S07]  /*780c0*/  IMAD.MOV.U32 R63, RZ, RZ, RZ ;  /* 0x000000ffff3f7224 */ /* 0x000fce00078e00ff */
.L_x_1478:
[----:B------:R-:W-:Y:S05]  /*780d0*/  BSYNC.RECONVERGENT B0 ;  /* 0x0000000000007941 */ /* 0x000fea0003800200 */
.L_x_1477:
        /* <DEDUP_REMOVED lines=48> */
.L_x_1482:
[----:B------:R-:W-:Y:S05]  /*783e0*/  BSYNC.RECONVERGENT B1 ;  /* 0x0000000000017941 */ /* 0x000fea0003800200 */
.L_x_1481:
        /* <DEDUP_REMOVED lines=21> */
.L_x_1486:
        /* <DEDUP_REMOVED lines=45> */
.L_x_1485:
[----:B------:R-:W-:Y:S01]  /*78810*/  FMUL R6, RZ, R62 ;  /* 0x0000003eff067220 */ /* 0x000fe20000400000 */
[----:B------:R-:W-:-:S07]  /*78820*/  IMAD.MOV.U32 R5, RZ, RZ, RZ ;  /* 0x000000ffff057224 */ /* 0x000fce00078e00ff */
.L_x_1484:
[----:B------:R-:W-:Y:S05]  /*78830*/  BSYNC.RECONVERGENT B0 ;  /* 0x0000000000007941 */ /* 0x000fea0003800200 */
.L_x_1483:
        /* <DEDUP_REMOVED lines=31> */
.L_x_1490:
        /* <DEDUP_REMOVED lines=45> */
.L_x_1489:
[----:B------:R-:W-:Y:S01]  /*78d00*/  FMUL R11, RZ, R62 ;  /* 0x0000003eff0b7220 */ /* 0x000fe20000400000 */
[----:B------:R-:W-:-:S07]  /*78d10*/  IMAD.MOV.U32 R63, RZ, RZ, RZ ;  /* 0x000000ffff3f7224 */ /* 0x000fce00078e00ff */
.L_x_1488:
[----:B------:R-:W-:Y:S05]  /*78d20*/  BSYNC.RECONVERGENT B0 ;  /* 0x0000000000007941 */ /* 0x000fea0003800200 */
.L_x_1487:
        /* <DEDUP_REMOVED lines=48> */
.L_x_1492:
[----:B------:R-:W-:Y:S05]  /*79030*/  BSYNC.RECONVERGENT B1 ;  /* 0x0000000000017941 */ /* 0x000fea0003800200 */
.L_x_1491:
        /* <DEDUP_REMOVED lines=21> */
.L_x_1496:
        /* <DEDUP_REMOVED lines=45> */
.L_x_1495:
[----:B------:R-:W-:Y:S01]  /*79460*/  FMUL R6, RZ, R60 ;  /* 0x0000003cff067220 */ /* 0x000fe20000400000 */
[----:B------:R-:W-:-:S07]  /*79470*/  IMAD.MOV.U32 R5, RZ, RZ, RZ ;  /* 0x000000ffff057224 */ /* 0x000fce00078e00ff */
.L_x_1494:
[----:B------:R-:W-:Y:S05]  /*79480*/  BSYNC.RECONVERGENT B0 ;  /* 0x0000000000007941 */ /* 0x000fea0003800200 */
.L_x_1493:
        /* <DEDUP_REMOVED lines=31> */
.L_x_1500:
        /* <DEDUP_REMOVED lines=45> */
.L_x_1499:
[----:B------:R-:W-:Y:S01]  /*79950*/  FMUL R11, RZ, R60 ;  /* 0x0000003cff0b7220 */ /* 0x000fe20000400000 */
[----:B------:R-:W-:-:S07]  /*79960*/  IMAD.MOV.U32 R61, RZ, RZ, RZ ;  /* 0x000000ffff3d7224 */ /* 0x000fce00078e00ff */
.L_x_1498:
[----:B------:R-:W-:Y:S05]  /*79970*/  BSYNC.RECONVERGENT B0 ;  /* 0x0000000000007941 */ /* 0x000fea0003800200 */
.L_x_1497:
        /* <DEDUP_REMOVED lines=13> */
[----:B------:R-:W-:Y:S01]  /*79a50*/  FSEL R61, -R61, -0.16666662693023681641, !P0 ;  /* 0xbe2aaaa83d3d7808 */ /* 0x000fe20004000100 */
[----:B0-----:R-:W-:-:S08]  /*79a60*/  DFMA R64, -R50, R12, 1 ;  /* 0x3ff000003240742b */ /* 0x001fd0000000010c */
[----:B------:R-:W-:Y:S01]  /*79a70*/  DFMA R62, R64, R64, R64 ;  /* 0x00000040403e722b */ /* 0x000fe20000000040 */
[----:B------:R-:W-:-:S05]  /*79a80*/  FSEL R65, R60, 0.0083327032625675201416, !P0 ;  /* 0x3c0885e43c417808 */ /* 0x000fca0004000000 */
[C---:B------:R-:W-:Y:S02]  /*79a90*/  FFMA R65, R8.reuse, R5, R65 ;  /* 0x0000000508417223 */ /* 0x040fe40000000041 */
[----:B------:R-:W-:Y:S01]  /*79aa0*/  DFMA R12, R12, R62, R12 ;  /* 0x0000003e0c0c722b */ /* 0x000fe2000000000c */
[----:B------:R-:W-:Y:S01]  /*79ab0*/  FSEL R5, R11, 1, P0 ;  /* 0x3f8000000b057808 */ /* 0x000fe20000000000 */
[----:B------:R-:W-:Y:S02]  /*79ac0*/  VIADD R62, R3, 0x30 ;  /* 0x00000030033e7836 */ /* 0x000fe40000000000 */
[C---:B------:R-:W-:Y:S02]  /*79ad0*/  FFMA R61, R8.reuse, R65, R61 ;  /* 0x00000041083d7223 */ /* 0x040fe4000000003d */
[----:B------:R-:W-:Y:S02]  /*79ae0*/  FFMA R8, R8, R5, RZ ;  /* 0x0000000508087223 */ /* 0x000fe400000000ff */
[----:B------:R-:W0:Y:S01]  /*79af0*/  I2F.F64 R62, R62 ;  /* 0x0000003e003e7312 */ /* 0x000e220000201c00 */
[----:B------:R-:W-:Y:S01]  /*79b00*/  DFMA R10, -R50, R12, 1 ;  /* 0x3ff00000320a742b */ /* 0x000fe2000000010c */
[----:B------:R-:W-:-:S04]  /*79b10*/  FFMA R5, R8, R61, R5 ;  /* 0x0000003d08057223 */ /* 0x000fc80000000005 */
[----:B------:R-:W-:-:S03]  /*79b20*/  @P1 FADD R5, RZ, -R5 ;  /* 0x80000005ff051221 */ /* 0x000fc60000000000 */
[----:B------:R-:W-:Y:S01]  /*79b30*/  DFMA R12, R12, R10, R12 ;  /* 0x0000000a0c0c722b */ /* 0x000fe2000000000c */
        /* <DEDUP_REMOVED lines=22> */
.L_x_1502:
[----:B------:R-:W-:Y:S05]  /*79ca0*/  BSYNC.RECONVERGENT B1 ;  /* 0x0000000000017941 */ /* 0x000fea0003800200 */
.L_x_1501:
        /* <DEDUP_REMOVED lines=21> */
.L_x_1506:
        /* <DEDUP_REMOVED lines=45> */
.L_x_1505:
[----:B------:R-:W-:Y:S01]  /*7a0d0*/  FMUL R6, RZ, R60 ;  /* 0x0000003cff067220 */ /* 0x000fe20000400000 */
[----:B------:R-:W-:-:S07]  /*7a0e0*/  IMAD.MOV.U32 R5, RZ, RZ, RZ ;  /* 0x000000ffff057224 */ /* 0x000fce00078e00ff */
.L_x_1504:
[----:B------:R-:W-:Y:S05]  /*7a0f0*/  BSYNC.RECONVERGENT B0 ;  /* 0x0000000000007941 */ /* 0x000fea0003800200 */
.L_x_1503:
        /* <DEDUP_REMOVED lines=31> */
.L_x_1510:
        /* <DEDUP_REMOVED lines=45> */
.L_x_1509:
[----:B------:R-:W-:Y:S01]  /*7a5c0*/  FMUL R11, RZ, R60 ;  /* 0x0000003cff0b7220 */ /* 0x000fe20000400000 */
[----:B------:R-:W-:-:S07]  /*7a5d0*/  IMAD.MOV.U32 R61, RZ, RZ, RZ ;  /* 0x000000ffff3d7224 */ /* 0x000fce00078e00ff */
.L_x_1508:
[----:B------:R-:W-:Y:S05]  /*7a5e0*/  BSYNC.RECONVERGENT B0 ;  /* 0x0000000000007941 */ /* 0x000fea0003800200 */
.L_x_1507:
        /* <DEDUP_REMOVED lines=48> */
.L_x_1512:
[----:B------:R-:W-:Y:S05]  /*7a8f0*/  BSYNC.RECONVERGENT B1 ;  /* 0x0000000000017941 */ /* 0x000fea0003800200 */
.L_x_1511:
        /* <DEDUP_REMOVED lines=21> */
.L_x_1516:
        /* <DEDUP_REMOVED lines=45> */
.L_x_1515:
[----:B------:R-:W-:Y:S01]  /*7ad20*/  FMUL R6, RZ, R60 ;  /* 0x0000003cff067220 */ /* 0x000fe20000400000 */
[----:B------:R-:W-:-:S07]  /*7ad30*/  IMAD.MOV.U32 R5, RZ, RZ, RZ ;  /* 0x000000ffff057224 */ /* 0x000fce00078e00ff */
.L_x_1514:
[----:B------:R-:W-:Y:S05]  /*7ad40*/  BSYNC.RECONVERGENT B0 ;  /* 0x0000000000007941 */ /* 0x000fea0003800200 */
.L_x_1513:
        /* <DEDUP_REMOVED lines=31> */
.L_x_1520:
        /* <DEDUP_REMOVED lines=45> */
.L_x_1519:
[----:B------:R-:W-:Y:S01]  /*7b210*/  FMUL R11, RZ, R60 ;  /* 0x0000003cff0b7220 */ /* 0x000fe20000400000 */
[----:B------:R-:W-:-:S07]  /*7b220*/  IMAD.MOV.U32 R61, RZ, RZ, RZ ;  /* 0x000000ffff3d7224 */ /* 0x000fce00078e00ff */
.L_x_1518:
[----:B------:R-:W-:Y:S05]  /*7b230*/  BSYNC.RECONVERGENT B0 ;  /* 0x0000000000007941 */ /* 0x000fea0003800200 */
.L_x_1517:
        /* <DEDUP_REMOVED lines=48> */
.L_x_1522:
[----:B------:R-:W-:Y:S05]  /*7b540*/  BSYNC.RECONVERGENT B1 ;  /* 0x0000000000017941 */ /* 0x000fea0003800200 */
.L_x_1521:
        /* <DEDUP_REMOVED lines=21> */
.L_x_1526:
        /* <DEDUP_REMOVED lines=45> */
.L_x_1525:
[----:B------:R-:W-:Y:S01]  /*7b970*/  FMUL R6, RZ, R60 ;  /* 0x0000003cff067220 */ /* 0x000fe20000400000 */
[----:B------:R-:W-:-:S07]  /*7b980*/  IMAD.MOV.U32 R5, RZ, RZ, RZ ;  /* 0x000000ffff057224 */ /* 0x000fce00078e00ff */
.L_x_1524:
[----:B------:R-:W-:Y:S05]  /*7b990*/  BSYNC.RECONVERGENT B0 ;  /* 0x0000000000007941 */ /* 0x000fea0003800200 */
.L_x_1523:
        /* <DEDUP_REMOVED lines=31> */
.L_x_1530:
        /* <DEDUP_REMOVED lines=45> */
.L_x_1529:
[----:B------:R-:W-:Y:S01]  /*7be60*/  FMUL R11, RZ, R60 ;  /* 0x0000003cff0b7220 */ /* 0x000fe20000400000 */
[----:B------:R-:W-:-:S07]  /*7be70*/  IMAD.MOV.U32 R61, RZ, RZ, RZ ;  /* 0x000000ffff3d7224 */ /* 0x000fce00078e00ff */
.L_x_1528:
[----:B------:R-:W-:Y:S05]  /*7be80*/  BSYNC.RECONVERGENT B0 ;  /* 0x0000000000007941 */ /* 0x000fea0003800200 */
.L_x_1527:
        /* <DEDUP_REMOVED lines=48> */
.L_x_1532:
[----:B------:R-:W-:Y:S05]  /*7c190*/  BSYNC.RECONVERGENT B1 ;  /* 0x0000000000017941 */ /* 0x000fea0003800200 */
.L_x_1531:
        /* <DEDUP_REMOVED lines=21> */
.L_x_1536:
        /* <DEDUP_REMOVED lines=45> */
.L_x_1535:
[----:B------:R-:W-:Y:S01]  /*7c5c0*/  FMUL R6, RZ, R60 ;  /* 0x0000003cff067220 */ /* 0x000fe20000400000 */
[----:B------:R-:W-:-:S07]  /*7c5d0*/  IMAD.MOV.U32 R5, RZ, RZ, RZ ;  /* 0x000000ffff057224 */ /* 0x000fce00078e00ff */
.L_x_1534:
[----:B------:R-:W-:Y:S05]  /*7c5e0*/  BSYNC.RECONVERGENT B0 ;  /* 0x0000000000007941 */ /* 0x000fea0003800200 */
.L_x_1533:
        /* <DEDUP_REMOVED lines=31> */
.L_x_1540:
        /* <DEDUP_REMOVED lines=45> */
.L_x_1539:
[----:B------:R-:W-:Y:S01]  /*7cab0*/  FMUL R61, RZ, R60 ;  /* 0x0000003cff3d7220 */ /* 0x000fe20000400000 */
[----:B------:R-:W-:-:S07]  /*7cac0*/  IMAD.MOV.U32 R64, RZ, RZ, RZ ;  /* 0x000000ffff407224 */ /* 0x000fce00078e00ff */
.L_x_1538:
[----:B------:R-:W-:Y:S05]  /*7cad0*/  BSYNC.RECONVERGENT B0 ;  /* 0x0000000000007941 */ /* 0x000fea0003800200 */
.L_x_1537:
[----:B------:R-:W0:Y:S01]  /*7cae0*/  LDC R65, c[0x0][0x3b4] ;  /* 0x0000ed00ff417b82 */ /* 0x000e220000000800 */
[----:B------:R-:W2:Y:S01]  /*7caf0*/  LDG.E.U16 R60, desc[UR6][R16.64+0x60] ;  /* 0x00006006103c7981 */ /* 0x000ea2000c1e1500 */
[----:B0-----:R-:W-:-:S04]  /*7cb00*/  IMAD.WIDE R6, R65, 0x2, R48 ;  /* 0x0000000241067825 */ /* 0x001fc800078e0230 */
[----:B------:R-:W-:-:S04]  /*7cb10*/  IMAD.WIDE R6, R65, 0x2, R6 ;  /* 0x0000000241067825 */ /* 0x000fc800078e0206 */
[----:B------:R-:W-:-:S05]  /*7cb20*/  IMAD.WIDE R12, R65, 0x2, R6 ;  /* 0x00000002410c7825 */ /* 0x000fca00078e0206 */
[----:B------:R-:W5:Y:S01]  /*7cb30*/  LDG.E.U16 R8, desc[UR6][R12.64+0x60] ;  /* 0x000060060c087981 */ /* 0x000f62000c1e1500 */
[----:B------:R-:W0:Y:S01]  /*7cb40*/  MUFU.RCP64H R7, R51 ;  /* 0x0000003300077308 */ /* 0x000e220000001800 */
[----:B------:R-:W-:Y:S01]  /*7cb50*/  IMAD.MOV.U32 R6, RZ, RZ, 0x1 ;  /* 0x00000001ff067424 */ /* 0x000fe200078e00ff */
[----:B------:R-:W-:Y:S01]  /*7cb60*/  LOP3.LUT R5, R64, 0x1, RZ, 0xc0, !PT ;  /* 0x0000000140057812 */ /* 0x000fe200078ec0ff */
[----:B------:R-:W-:-:S03]  /*7cb70*/  FMUL R10, R61, R61 ;  /* 0x0000003d3d0a7220 */ /* 0x000fc60000400000 */
[----:B------:R-:W-:Y:S01]  /*7cb80*/  ISETP.NE.U32.AND P0, PT, R5, 0x1, PT ;  /* 0x000000010500780c */ /* 0x000fe20003f05070 */
[----:B------:R-:W-:Y:S01]  /*7cb90*/  FFMA R11, R10, R11, -0.0013887860113754868507 ;  /* 0xbab607ed0a0b7423 */ /* 0x000fe2000000000b */
[----:B------:R-:W-:Y:S01]  /*7cba0*/  IMAD.MOV.U32 R5, RZ, RZ, 0x3d2aaabb ;  /* 0x3d2aaabbff057424 */ /* 0x000fe200078e00ff */
[----:B0-----:R-:W-:-:S03]  /*7cbb0*/  DFMA R66, -R50, R6, 1 ;  /* 0x3ff000003242742b */ /* 0x001fc60000000106 */
        /* <DEDUP_REMOVED lines=12> */
[----:B------:R-:W-:-:S04]  /*7cc80*/  FFMA R5, R64, R67, R5 ;  /* 0x0000004340057223 */ /* 0x000fc80000000005 */
[----:B------:R-:W-:Y:S01]  /*7cc90*/  @P1 FADD R5, RZ, -R5 ;  /* 0x80000005ff051221 */ /* 0x000fe20000000000 */
[----:B------:R-:W-:Y:S01]  /*7cca0*/  UMOV UR4, 0x54442d18 ;  /* 0x54442d1800047882 */ /* 0x000fe20000000000 */
[----:B------:R-:W-:Y:S01]  /*7ccb0*/  UMOV UR5, 0x403921fb ;  /* 0x403921fb00057882 */ /* 0x000fe20000000000 */
[----:B------:R-:W-:Y:S01]  /*7ccc0*/  DFMA R6, R6, R10, R6 ;  /* 0x0000000a0606722b */ /* 0x000fe20000000006 */
        /* <DEDUP_REMOVED lines=10> */
[----:B------:R-:W-:-:S04]  /*7cd70*/  DFMA R8, R6, R68, R66 ;  /* 0x000000440608722b */ /* 0x000fc80000000042 */
[----:B------:R-:W-:-:S05]  /*7cd80*/  PRMT R6, R60, 0x7610, R6 ;  /* 0x000076103c067816 */ /* 0x000fca0000000006 */
[----:B------:R-:W-:Y:S01]  /*7cd90*/  STS.U16 [R0+0x2660], R6 ;  /* 0x0026600600007388 */ /* 0x000fe20000000400 */
[----:B------:R-:W-:-:S05]  /*7cda0*/  FFMA R5, RZ, R51, R9 ;  /* 0x00000033ff057223 */ /* 0x000fca0000000009 */
[----:B------:R-:W-:Y:S01]  /*7cdb0*/  FSETP.GT.AND P0, PT, |R5|, 1.469367938527859385e-39, PT ;  /* 0x001000000500780b */ /* 0x000fe20003f04200 */
[----:B------:R0:W-:Y:S02]  /*7cdc0*/  STS.U16 [R0+0x660], R61 ;  /* 0x0006603d00007388 */ /* 0x0001e40000000400 */
[----:B0-----:R-:W-:-:S10]  /*7cdd0*/  IMAD.WIDE R60, R65, 0x2, R18 ;  /* 0x00000002413c7825 */ /* 0x001fd400078e0212 */
[----:B------:R-:W-:Y:S05]  /*7cde0*/  @P0 BRA P1, `(.L_x_1542) ;  /* 0x0000000000140947 */ /* 0x000fea0000800000 */
[----:B------:R-:W-:Y:S01]  /*7cdf0*/  IMAD.MOV.U32 R8, RZ, RZ, R50 ;  /* 0x000000ffff087224 */ /* 0x000fe200078e0032 */
[----:B------:R-:W-:Y:S01]  /*7ce00*/  MOV R6, 0x7ce30 ;  /* 0x0007ce3000067802 */ /* 0x000fe20000000f00 */
[----:B------:R-:W-:-:S07]  /*7ce10*/  IMAD.MOV.U32 R7, RZ, RZ, R51 ;  /* 0x000000ffff077224 */ /* 0x000fce00078e0033 */
[----:B---34-:R-:W-:Y:S05]  /*7ce20*/  CALL.REL.NOINC `($__internal_0_$__cuda_sm20_div_rn_f64_full) ;  /* 0x000003ec00f87944 */ /* 0x018fea0003c00000 */
[----:B------:R-:W-:-:S07]  /*7ce30*/  IMAD.MOV.U32 R9, RZ, RZ, R5 ;  /* 0x000000ffff097224 */ /* 0x000fce00078e0005 */
.L_x_1542:
[----:B------:R-:W-:Y:S05]  /*7ce40*/  BSYNC.RECONVERGENT B1 ;  /* 0x0000000000017941 */ /* 0x000fea0003800200 */
.L_x_1541:
        /* <DEDUP_REMOVED lines=21> */
.L_x_1546:
        /* <DEDUP_REMOVED lines=45> */
.L_x_1545:
[----:B------:R-:W-:Y:S01]  /*7d270*/  FMUL R6, RZ, R66 ;  /* 0x00000042ff067220 */ /* 0x000fe20000400000 */
[----:B------:R-:W-:-:S07]  /*7d280*/  IMAD.MOV.U32 R5, RZ, RZ, RZ ;  /* 0x000000ffff057224 */ /* 0x000fce00078e00ff */
.L_x_1544:
[----:B------:R-:W-:Y:S05]  /*7d290*/  BSYNC.RECONVERGENT B0 ;  /* 0x0000000000007941 */ /* 0x000fea0003800200 */
.L_x_1543:
        /* <DEDUP_REMOVED lines=31> */
.L_x_1550:
        /* <DEDUP_REMOVED lines=45> */
.L_x_1549:
[----:B------:R-:W-:Y:S01]  /*7d760*/  FMUL R11, RZ, R66 ;  /* 0x00000042ff0b7220 */ /* 0x000fe20000400000 */
[----:B------:R-:W-:-:S07]  /*7d770*/  IMAD.MOV.U32 R67, RZ, RZ, RZ ;  /* 0x000000ffff437224 */ /* 0x000fce00078e00ff */
.L_x_1548:
[----:B------:R-:W-:Y:S05]  /*7d780*/  BSYNC.RECONVERGENT B0 ;  /* 0x0000000000007941 */ /* 0x000fea0003800200 */
.L_x_1547:
[----:B------:R-:W0:Y:S01]  /*7d790*/  LDC R69, c[0x0][0x3b4] ;  /* 0x0000ed00ff457b82 */ /* 0x000e220000000800 */
[----:B------:R-:W2:Y:S01]  /*7d7a0*/  LDG.E.U16 R8, desc[UR6][R14.64+0x60] ;  /* 0x000060060e087981 */ /* 0x000ea2000c1e1500 */
[----:B0-----:R-:W-:-:S05]  /*7d7b0*/  IMAD.WIDE R70, R69, 0x2, R12 ;  /* 0x0000000245467825 */ /* 0x001fca00078e020c */
        /* <DEDUP_REMOVED lines=8> */
[----:B-1----:R-:W-:Y:S01]  /*7d840*/  DFMA R64, -R50, R6, 1 ;  /* 0x3ff000003240742b */ /* 0x002fe20000000106 */
[----:B------:R-:W-:Y:S01]  /*7d850*/  LOP3.LUT P1, RZ, R67, 0x2, RZ, 0xc0, !PT ;  /* 0x0000000243ff7812 */ /* 0x000fe2000782c0ff */
[----:B------:R-:W-:Y:S01]  /*7d860*/  IMAD.MOV.U32 R67, RZ, RZ, 0x3effffff ;  /* 0x3effffffff437424 */ /* 0x000fe200078e00ff */
[----:B------:R-:W-:-:S05]  /*7d870*/  FSEL R5, R68, -0.00019574658654164522886, !P0 ;  /* 0xb94d415344057808 */ /* 0x000fca0004000000 */
[----:B------:R-:W-:Y:S01]  /*7d880*/  DFMA R64, R64, R64, R64 ;  /* 0x000000404040722b */ /* 0x000fe20000000040 */
[----:B0-----:R-:W-:-:S05]  /*7d890*/  FSEL R71, R72, 0.0083327032625675201416, !P0 ;  /* 0x3c0885e448477808 */ /* 0x001fca0004000000 */
[----:B------:R-:W-:Y:S02]  /*7d8a0*/  FFMA R71, R10, R5, R71 ;  /* 0x000000050a477223 */ /* 0x000fe40000000047 */
[----:B------:R-:W-:Y:S01]  /*7d8b0*/  DFMA R64, R6, R64, R6 ;  /* 0x000000400640722b */ /* 0x000fe20000000006 */
[----:B------:R-:W-:Y:S02]  /*7d8c0*/  FSEL R5, R11, 1, P0 ;  /* 0x3f8000000b057808 */ /* 0x000fe40000000000 */
[----:B------:R-:W-:-:S05]  /*7d8d0*/  FSEL R7, -R67, -0.16666662693023681641, !P0 ;  /* 0xbe2aaaa843077808 */ /* 0x000fca0004000100 */
[C---:B------:R-:W-:Y:S01]  /*7d8e0*/  FFMA R71, R10.reuse, R71, R7 ;  /* 0x000000470a477223 */ /* 0x040fe20000000007 */
[----:B------:R-:W-:-:S04]  /*7d8f0*/  FFMA R10, R10, R5, RZ ;  /* 0x000000050a0a7223 */ /* 0x000fc800000000ff */
[----:B------:R-:W-:Y:S01]  /*7d900*/  FFMA R5, R10, R71, R5 ;  /* 0x000000470a057223 */ /* 0x000fe20000000005 */
[----:B------:R-:W-:-:S03]  /*7d910*/  DFMA R6, -R50, R64, 1 ;  /* 0x3ff000003206742b */ /* 0x000fc60000000140 */
[----:B------:R-:W-:Y:S01]  /*7d920*/  @P1 FADD R5, RZ, -R5 ;  /* 0x80000005ff051221 */ /* 0x000fe20000000000 */
[----:B------:R-:W-:-:S03]  /*7d930*/  UMOV UR4, 0x2955385e ;  /* 0x2955385e00047882 */ /* 0x000fc60000000000 */
[----:B------:R-:W0:Y:S01]  /*7d940*/  F2F.F16.F32 R68, -R5 ;  /* 0x8000000500447304 */ /* 0x000e220000200800 */
[----:B------:R-:W-:Y:S01]  /*7d950*/  UMOV UR5, 0x403f6a7a ;  /* 0x403f6a7a00057882 */ /* 0x000fe20000000000 */
[----:B------:R-:W-:Y:S02]  /*7d960*/  DFMA R6, R64, R6, R64 ;  /* 0x000000064006722b */ /* 0x000fe40000000040 */
[----:B------:R-:W-:-:S08]  /*7d970*/  DMUL R10, R62, UR4 ;  /* 0x000000043e0a7c28 */ /* 0x000fd00008000000 */
[----:B------:R-:W-:Y:S01]  /*7d980*/  DMUL R64, R6, R10 ;  /* 0x0000000a06407228 */ /* 0x000fe20000000000 */
[----:B0-----:R-:W-:Y:S02]  /*7d990*/  PRMT R5, R68, 0x5410, R9 ;  /* 0x0000541044057816 */ /* 0x001fe40000000009 */
[----:B------:R-:W-:Y:S01]  /*7d9a0*/  FSETP.GEU.AND P1, PT, |R11|, 6.5827683646048100446e-37, PT ;  /* 0x036000000b00780b */ /* 0x000fe20003f2e200 */
[----:B------:R-:W-:Y:S01]  /*7d9b0*/  BSSY.RECONVERGENT B1, `(.L_x_1551) ;  /* 0x0000011000017945 */ /* 0x000fe20003800200 */
[----:B------:R-:W-:-:S04]  /*7d9c0*/  IMAD.WIDE R60, R69, 0x2, R60 ;  /* 0x00000002453c7825 */ /* 0x000fc800078e023c */
[----:B-----5:R-:W-:Y:S01]  /*7d9d0*/  HMUL2 R70, R66.H0_H0, R5 ;  /* 0x0000000542467232 */ /* 0x020fe20000000800 */
[----:B------:R-:W-:-:S03]  /*7d9e0*/  DFMA R66, -R50, R64, R10 ;  /* 0x000000403242722b */ /* 0x000fc6000000010a */
[C-C-:B--2---:R-:W-:Y:S02]  /*7d9f0*/  HFMA2 R71, R8.reuse.H0_H0, R9.H0_H0, -R70.reuse.H0_H0 ;  /* 0x2000000908477231 */ /* 0x144fe40000140846 */
[----:B------:R-:W-:-:S03]  /*7da00*/  HFMA2 R68, R8.H0_H0, R68.H0_H0, R70.H1_H1 ;  /* 0x2000004408447231 */ /* 0x000fc60000060846 */
[----:B------:R-:W-:Y:S01]  /*7da10*/  DFMA R8, R6, R66, R64 ;  /* 0x000000420608722b */ /* 0x000fe20000000040 */
[----:B------:R0:W-:Y:S04]  /*7da20*/  STS.U16 [R0+0x680], R71 ;  /* 0x0006804700007388 */ /* 0x0001e80000000400 */
[----:B------:R0:W-:Y:S05]  /*7da30*/  STS.U16 [R0+0x2680], R68 ;  /* 0x0026804400007388 */ /* 0x0001ea0000000400 */
        /* <DEDUP_REMOVED lines=8> */
.L_x_1552:
[----:B------:R-:W-:Y:S05]  /*7dac0*/  BSYNC.RECONVERGENT B1 ;  /* 0x0000000000017941 */ /* 0x000fea0003800200 */
.L_x_1551:
        /* <DEDUP_REMOVED lines=21> */
.L_x_1556:
        /* <DEDUP_REMOVED lines=45> */
.L_x_1555:
[----:B------:R-:W-:Y:S01]  /*7def0*/  FMUL R6, RZ, R66 ;  /* 0x00000042ff067220 */ /* 0x000fe20000400000 */
[----:B------:R-:W-:-:S07]  /*7df00*/  IMAD.MOV.U32 R5, RZ, RZ, RZ ;  /* 0x000000ffff057224 */ /* 0x000fce00078e00ff */
.L_x_1554:
[----:B------:R-:W-:Y:S05]  /*7df10*/  BSYNC.RECONVERGENT B0 ;  /* 0x0000000000007941 */ /* 0x000fea0003800200 */
.L_x_1553:
        /* <DEDUP_REMOVED lines=31> */
.L_x_1560:
        /* <DEDUP_REMOVED lines=45> */
.L_x_1559:
[----:B------:R-:W-:Y:S01]  /*7e3e0*/  FMUL R11, RZ, R66 ;  /* 0x00000042ff0b7220 */ /* 0x000fe20000400000 */
[----:B------:R-:W-:-:S07]  /*7e3f0*/  IMAD.MOV.U32 R67, RZ, RZ, RZ ;  /* 0x000000ffff437224 */ /* 0x000fce00078e00ff */
.L_x_1558:
[----:B------:R-:W-:Y:S05]  /*7e400*/  BSYNC.RECONVERGENT B0 ;  /* 0x0000000000007941 */ /* 0x000fea0003800200 */
.L_x_1557:
[----:B------:R-:W0:Y:S02]  /*7e410*/  LDC R71, c[0x0][0x3b4] ;  /* 0x0000ed00ff477b82 */ /* 0x000e240000000800 */
[----:B0-----:R-:W-:-:S04]  /*7e420*/  IMAD.WIDE R6, R71, 0x2, R48 ;  /* 0x0000000247067825 */ /* 0x001fc800078e0230 */
[----:B------:R-:W-:-:S04]  /*7e430*/  IMAD.WIDE R6, R71, 0x2, R6 ;  /* 0x0000000247067825 */ /* 0x000fc800078e0206 */
        /* <DEDUP_REMOVED lines=36> */
[----:B0-----:R-:W-:-:S05]  /*7e680*/  PRMT R5, R68, 0x5410, R9 ;  /* 0x0000541044057816 */ /* 0x001fca0000000009 */
[----:B--2---:R-:W-:Y:S01]  /*7e690*/  HMUL2 R69, R10.H0_H0, R5 ;  /* 0x000000050a457232 */ /* 0x004fe20000000800 */
[----:B------:R-:W-:-:S03]  /*7e6a0*/  DFMA R10, -R50, R66, R6 ;  /* 0x00000042320a722b */ /* 0x000fc60000000106 */
[C-C-:B-----5:R-:W-:Y:S02]  /*7e6b0*/  HFMA2 R70, R8.reuse.H0_H0, R9.H0_H0, -R69.reuse.H0_H0 ;  /* 0x2000000908467231 */ /* 0x160fe40000140845 */
        /* <DEDUP_REMOVED lines=14> */
.L_x_1562:
[----:B------:R-:W-:Y:S05]  /*7e7a0*/  BSYNC.RECONVERGENT B1 ;  /* 0x0000000000017941 */ /* 0x000fea0003800200 */
.L_x_1561:
        /* <DEDUP_REMOVED lines=21> */
.L_x_1566:
        /* <DEDUP_REMOVED lines=45> */
.L_x_1565:
[----:B------:R-:W-:Y:S01]  /*7ebd0*/  FMUL R6, RZ, R66 ;  /* 0x00000042ff067220 */ /* 0x000fe20000400000 */
[----:B------:R-:W-:-:S07]  /*7ebe0*/  IMAD.MOV.U32 R5, RZ, RZ, RZ ;  /* 0x000000ffff057224 */ /* 0x000fce00078e00ff */
.L_x_1564:
[----:B------:R-:W-:Y:S05]  /*7ebf0*/  BSYNC.RECONVERGENT B0 ;  /* 0x0000000000007941 */ /* 0x000fea0003800200 */
.L_x_1563:
        /* <DEDUP_REMOVED lines=31> */
.L_x_1570:
        /* <DEDUP_REMOVED lines=45> */
.L_x_1569:
[----:B------:R-:W-:Y:S01]  /*7f0c0*/  FMUL R11, RZ, R66 ;  /* 0x00000042ff0b7220 */ /* 0x000fe20000400000 */
[----:B------:R-:W-:-:S07]  /*7f0d0*/  IMAD.MOV.U32 R67, RZ, RZ, RZ ;  /* 0x000000ffff437224 */ /* 0x000fce00078e00ff */
.L_x_1568:
[----:B------:R-:W-:Y:S05]  /*7f0e0*/  BSYNC.RECONVERGENT B0 ;  /* 0x0000000000007941 */ /* 0x000fea0003800200 */
.L_x_1567:
        /* <DEDUP_REMOVED lines=18> */
[----:B0-----:R-:W-:Y:S01]  /*7f210*/  DFMA R64, -R50, R6, 1 ;  /* 0x3ff000003240742b */ /* 0x001fe20000000106 */
[----:B------:R-:W-:Y:S01]  /*7f220*/  LOP3.LUT P1, RZ, R67, 0x2, RZ, 0xc0, !PT ;  /* 0x0000000243ff7812 */ /* 0x000fe2000782c0ff */
[----:B------:R-:W-:Y:S01]  /*7f230*/  IMAD.MOV.U32 R67, RZ, RZ, 0x3effffff ;  /* 0x3effffffff437424 */ /* 0x000fe200078e00ff */
[----:B------:R-:W-:-:S05]  /*7f240*/  FSEL R5, R68, -0.00019574658654164522886, !P0 ;  /* 0xb94d415344057808 */ /* 0x000fca0004000000 */
[----:B------:R-:W-:Y:S01]  /*7f250*/  DFMA R64, R64, R64, R64 ;  /* 0x000000404040722b */ /* 0x000fe20000000040 */
[----:B------:R-:W-:-:S05]  /*7f260*/  FSEL R69, R69, 0.0083327032625675201416, !P0 ;  /* 0x3c0885e445457808 */ /* 0x000fca0004000000 */
        /* <DEDUP_REMOVED lines=17> */
[----:B------:R-:W-:Y:S02]  /*7f380*/  BSSY.RECONVERGENT B1, `(.L_x_1571) ;  /* 0x0000012000017945 */ /* 0x000fe40003800200 */
[----:B-----5:R-:W-:Y:S02]  /*7f390*/  HMUL2 R69, R10.H0_H0, R5 ;  /* 0x000000050a457232 */ /* 0x020fe40000000800 */
[----:B------:R-:W-:Y:S02]  /*7f3a0*/  DFMA R10, -R50, R66, R6 ;  /* 0x00000042320a722b */ /* 0x000fe40000000106 */
[----:B--2---:R-:W-:-:S02]  /*7f3b0*/  HFMA2 R70, R8.H0_H0, R9.H0_H0, -R69.H0_H0 ;  /* 0x2000000908467231 */ /* 0x004fc40000140845 */
[----:B------:R-:W-:-:S04]  /*7f3c0*/  HFMA2 R68, R8.H0_H0, R68.H0_H0, R69.H1_H1 ;  /* 0x2000004408447231 */ /* 0x000fc80000060845 */
        /* <DEDUP_REMOVED lines=13> */
.L_x_1572:
[----:B------:R-:W-:Y:S05]  /*7f4a0*/  BSYNC.RECONVERGENT B1 ;  /* 0x0000000000017941 */ /* 0x000fea0003800200 */
.L_x_1571:
        /* <DEDUP_REMOVED lines=21> */
.L_x_1576:
        /* <DEDUP_REMOVED lines=45> */
.L_x_1575:
[----:B------:R-:W-:Y:S01]  /*7f8d0*/  FMUL R6, RZ, R66 ;  /* 0x00000042ff067220 */ /* 0x000fe20000400000 */
[----:B------:R-:W-:-:S07]  /*7f8e0*/  IMAD.MOV.U32 R5, RZ, RZ, RZ ;  /* 0x000000ffff057224 */ /* 0x000fce00078e00ff */
.L_x_1574:
[----:B------:R-:W-:Y:S05]  /*7f8f0*/  BSYNC.RECONVERGENT B0 ;  /* 0x0000000000007941 */ /* 0x000fea0003800200 */
.L_x_1573:
        /* <DEDUP_REMOVED lines=31> */
.L_x_1580:
        /* <DEDUP_REMOVED lines=45> */
.L_x_1579:
[----:B------:R-:W-:Y:S01]  /*7fdc0*/  FMUL R11, RZ, R66 ;  /* 0x00000042ff0b7220 */ /* 0x000fe20000400000 */
[----:B------:R-:W-:-:S07]  /*7fdd0*/  IMAD.MOV.U32 R67, RZ, RZ, RZ ;  /* 0x000000ffff437224 */ /* 0x000fce00078e00ff */
.L_x_1578:
[----:B------:R-:W-:Y:S05]  /*7fde0*/  BSYNC.RECONVERGENT B0 ;  /* 0x0000000000007941 */ /* 0x000fea0003800200 */
.L_x_1577:
        /* <DEDUP_REMOVED lines=61> */
.L_x_1582:
[----:B------:R-:W-:Y:S05]  /*801c0*/  BSYNC.RECONVERGENT B1 ;  /* 0x0000000000017941 */ /* 0x000fea0003800200 */
.L_x_1581:
        /* <DEDUP_REMOVED lines=21> */
.L_x_1586:
        /* <DEDUP_REMOVED lines=45> */
.L_x_1585:
[----:B------:R-:W-:Y:S01]  /*805f0*/  FMUL R6, RZ, R66 ;  /* 0x00000042ff067220 */ /* 0x000fe20000400000 */
[----:B------:R-:W-:-:S07]  /*80600*/  IMAD.MOV.U32 R5, RZ, RZ, RZ ;  /* 0x000000ffff057224 */ /* 0x000fce00078e00ff */
.L_x_1584:
[----:B------:R-:W-:Y:S05]  /*80610*/  BSYNC.RECONVERGENT B0 ;  /* 0x0000000000007941 */ /* 0x000fea0003800200 */
.L_x_1583:
        /* <DEDUP_REMOVED lines=31> */
.L_x_1590:
        /* <DEDUP_REMOVED lines=45> */
.L_x_1589:
[----:B------:R-:W-:Y:S01]  /*80ae0*/  FMUL R11, RZ, R66 ;  /* 0x00000042ff0b7220 */ /* 0x000fe20000400000 */
[----:B------:R-:W-:-:S07]  /*80af0*/  IMAD.MOV.U32 R67, RZ, RZ, RZ ;  /* 0x000000ffff437224 */ /* 0x000fce00078e00ff */
.L_x_1588:
[----:B------:R-:W-:Y:S05]  /*80b00*/  BSYNC.RECONVERGENT B0 ;  /* 0x0000000000007941 */ /* 0x000fea0003800200 */
.L_x_1587:
        /* <DEDUP_REMOVED lines=63> */
.L_x_1592:
[----:B------:R-:W-:Y:S05]  /*80f00*/  BSYNC.RECONVERGENT B1 ;  /* 0x0000000000017941 */ /* 0x000fea0003800200 */
.L_x_1591:
        /* <DEDUP_REMOVED lines=21> */
.L_x_1596:
        /* <DEDUP_REMOVED lines=45> */
.L_x_1595:
[----:B------:R-:W-:Y:S01]  /*81330*/  FMUL R6, RZ, R66 ;  /* 0x00000042ff067220 */ /* 0x000fe20000400000 */
[----:B------:R-:W-:-:S07]  /*81340*/  IMAD.MOV.U32 R5, RZ, RZ, RZ ;  /* 0x000000ffff057224 */ /* 0x000fce00078e00ff */
.L_x_1594:
[----:B------:R-:W-:Y:S05]  /*81350*/  BSYNC.RECONVERGENT B0 ;  /* 0x0000000000007941 */ /* 0x000fea0003800200 */
.L_x_1593:
        /* <DEDUP_REMOVED lines=31> */
.L_x_1600:
        /* <DEDUP_REMOVED lines=45> */
.L_x_1599:
[----:B------:R-:W-:Y:S01]  /*81820*/  FMUL R11, RZ, R66 ;  /* 0x00000042ff0b7220 */ /* 0x000fe20000400000 */
[----:B------:R-:W-:-:S07]  /*81830*/  IMAD.MOV.U32 R67, RZ, RZ, RZ ;  /* 0x000000ffff437224 */ /* 0x000fce00078e00ff */
.L_x_1598:
[----:B------:R-:W-:Y:S05]  /*81840*/  BSYNC.RECONVERGENT B0 ;  /* 0x0000000000007941 */ /* 0x000fea0003800200 */
.L_x_1597:
        /* <DEDUP_REMOVED lines=65> */
.L_x_1602:
[----:B------:R-:W-:Y:S05]  /*81c60*/  BSYNC.RECONVERGENT B1 ;  /* 0x0000000000017941 */ /* 0x000fea0003800200 */
.L_x_1601:
        /* <DEDUP_REMOVED lines=21> */
.L_x_1606:
        /* <DEDUP_REMOVED lines=45> */
.L_x_1605:
[----:B------:R-:W-:Y:S01]  /*82090*/  FMUL R6, RZ, R66 ;  /* 0x00000042ff067220 */ /* 0x000fe20000400000 */
[----:B------:R-:W-:-:S07]  /*820a0*/  IMAD.MOV.U32 R5, RZ, RZ, RZ ;  /* 0x000000ffff057224 */ /* 0x000fce00078e00ff */
.L_x_1604:
[----:B------:R-:W-:Y:S05]  /*820b0*/  BSYNC.RECONVERGENT B0 ;  /* 0x0000000000007941 */ /* 0x000fea0003800200 */
.L_x_1603:
[----:B------:R-:W-:Y:S02]  /*820c0*/  IMAD.MOV.U32 R9, RZ, RZ, 0x37cbac00 ;  /* 0x37cbac00ff097424 */ /* 0x000fe400078e00ff */
[----:B------:R-:W-:Y:S01]  /*820d0*/  FMUL R8, R6, R6 ;  /* 0x0000000606087220 */ /* 0x000fe20000400000 */
[C---:B------:R-:W-:Y:S01]  /*820e0*/  LOP3.LUT R10, R5.reuse, 0x1, RZ, 0xc0, !PT ;  /* 0x00000001050a7812 */ /* 0x040fe200078ec0ff */
        /* <DEDUP_REMOVED lines=28> */
.L_x_1610:
        /* <DEDUP_REMOVED lines=45> */
.L_x_1609:
[----:B------:R-:W-:Y:S01]  /*82580*/  FMUL R67, RZ, R66 ;  /* 0x00000042ff437220 */ /* 0x000fe20000400000 */
[----:B------:R-:W-:-:S07]  /*82590*/  IMAD.MOV.U32 R68, RZ, RZ, RZ ;  /* 0x000000ffff447224 */ /* 0x000fce00078e00ff */
.L_x_1608:
[----:B------:R-:W-:Y:S05]  /*825a0*/  BSYNC.RECONVERGENT B0 ;  /* 0x0000000000007941 */ /* 0x000fea0003800200 */
.L_x_1607:
        /* <DEDUP_REMOVED lines=67> */
.L_x_1612:
[----:B------:R-:W-:Y:S05]  /*829e0*/  BSYNC.RECONVERGENT B1 ;  /* 0x0000000000017941 */ /* 0x000fea0003800200 */
.L_x_1611:
        /* <DEDUP_REMOVED lines=21> */
.L_x_1616:
        /* <DEDUP_REMOVED lines=45> */
.L_x_1615:
[----:B------:R-:W-:Y:S01]  /*82e10*/  FMUL R6, RZ, R64 ;  /* 0x00000040ff067220 */ /* 0x000fe20000400000 */
[----:B------:R-:W-:-:S07]  /*82e20*/  IMAD.MOV.U32 R5, RZ, RZ, RZ ;  /* 0x000000ffff057224 */ /* 0x000fce00078e00ff */
.L_x_1614:
[----:B------:R-:W-:Y:S05]  /*82e30*/  BSYNC.RECONVERGENT B0 ;  /* 0x0000000000007941 */ /* 0x000fea0003800200 */
.L_x_1613:
        /* <DEDUP_REMOVED lines=31> */
.L_x_1620:
        /* <DEDUP_REMOVED lines=45> */
.L_x_1619:
[----:B------:R-:W-:Y:S01]  /*83300*/  FMUL R11, RZ, R64 ;  /* 0x00000040ff0b7220 */ /* 0x000fe20000400000 */
[----:B------:R-:W-:-:S07]  /*83310*/  IMAD.MOV.U32 R65, RZ, RZ, RZ ;  /* 0x000000ffff417224 */ /* 0x000fce00078e00ff */
.L_x_1618:
[----:B------:R-:W-:Y:S05]  /*83320*/  BSYNC.RECONVERGENT B0 ;  /* 0x0000000000007941 */ /* 0x000fea0003800200 */
.L_x_1617:
        /* <DEDUP_REMOVED lines=50> */
.L_x_1622:
[----:B------:R-:W-:Y:S05]  /*83650*/  BSYNC.RECONVERGENT B1 ;  /* 0x0000000000017941 */ /* 0x000fea0003800200 */
.L_x_1621:
        /* <DEDUP_REMOVED lines=21> */
.L_x_1626:
        /* <DEDUP_REMOVED lines=45> */
.L_x_1625:
[----:B------:R-:W-:Y:S01]  /*83a80*/  FMUL R6, RZ, R64 ;  /* 0x00000040ff067220 */ /* 0x000fe20000400000 */
[----:B------:R-:W-:-:S07]  /*83a90*/  IMAD.MOV.U32 R5, RZ, RZ, RZ ;  /* 0x000000ffff057224 */ /* 0x000fce00078e00ff */
.L_x_1624:
[----:B------:R-:W-:Y:S05]  /*83aa0*/  BSYNC.RECONVERGENT B0 ;  /* 0x0000000000007941 */ /* 0x000fea0003800200 */
.L_x_1623:
        /* <DEDUP_REMOVED lines=31> */
.L_x_1630:
        /* <DEDUP_REMOVED lines=45> */
.L_x_1629:
[----:B------:R-:W-:Y:S01]  /*83f70*/  FMUL R11, RZ, R64 ;  /* 0x00000040ff0b7220 */ /* 0x000fe20000400000 */
[----:B------:R-:W-:-:S07]  /*83f80*/  IMAD.MOV.U32 R65, RZ, RZ, RZ ;  /* 0x000000ffff417224 */ /* 0x000fce00078e00ff */
.L_x_1628:
[----:B------:R-:W-:Y:S05]  /*83f90*/  BSYNC.RECONVERGENT B0 ;  /* 0x0000000000007941 */ /* 0x000fea0003800200 */
.L_x_1627:
        /* <DEDUP_REMOVED lines=50> */
.L_x_1632:
[----:B------:R-:W-:Y:S05]  /*842c0*/  BSYNC.RECONVERGENT B1 ;  /* 0x0000000000017941 */ /* 0x000fea0003800200 */
.L_x_1631:
        /* <DEDUP_REMOVED lines=21> */
.L_x_1636:
        /* <DEDUP_REMOVED lines=45> */
.L_x_1635:
[----:B------:R-:W-:Y:S01]  /*846f0*/  FMUL R6, RZ, R64 ;  /* 0x00000040ff067220 */ /* 0x000fe20000400000 */
[----:B------:R-:W-:-:S07]  /*84700*/  IMAD.MOV.U32 R5, RZ, RZ, RZ ;  /* 0x000000ffff057224 */ /* 0x000fce00078e00ff */
.L_x_1634:
[----:B------:R-:W-:Y:S05]  /*84710*/  BSYNC.RECONVERGENT B0 ;  /* 0x0000000000007941 */ /* 0x000fea0003800200 */
.L_x_1633:
        /* <DEDUP_REMOVED lines=31> */
.L_x_1640:
        /* <DEDUP_REMOVED lines=45> */
.L_x_1639:
[----:B------:R-:W-:Y:S01]  /*84be0*/  FMUL R11, RZ, R64 ;  /* 0x00000040ff0b7220 */ /* 0x000fe20000400000 */
[----:B------:R-:W-:-:S07]  /*84bf0*/  IMAD.MOV.U32 R65, RZ, RZ, RZ ;  /* 0x000000ffff417224 */ /* 0x000fce00078e00ff */
.L_x_1638:
[----:B------:R-:W-:Y:S05]  /*84c00*/  BSYNC.RECONVERGENT B0 ;  /* 0x0000000000007941 */ /* 0x000fea0003800200 */
.L_x_1637:
        /* <DEDUP_REMOVED lines=50> */
.L_x_1642:
[----:B------:R-:W-:Y:S05]  /*84f30*/  BSYNC.RECONVERGENT B1 ;  /* 0x0000000000017941 */ /* 0x000fea0003800200 */
.L_x_1641:
        /* <DEDUP_REMOVED lines=21> */
.L_x_1646:
        /* <DEDUP_REMOVED lines=45> */
.L_x_1645:
[----:B------:R-:W-:Y:S01]  /*85360*/  FMUL R6, RZ, R64 ;  /* 0x00000040ff067220 */ /* 0x000fe20000400000 */
[----:B------:R-:W-:-:S07]  /*85370*/  IMAD.MOV.U32 R5, RZ, RZ, RZ ;  /* 0x000000ffff057224 */ /* 0x000fce00078e00ff */
.L_x_1644:
[----:B------:R-:W-:Y:S05]  /*85380*/  BSYNC.RECONVERGENT B0 ;  /* 0x0000000000007941 */ /* 0x000fea0003800200 */
.L_x_1643:
        /* <DEDUP_REMOVED lines=31> */
.L_x_1650:
        /* <DEDUP_REMOVED lines=45> */
.L_x_1649:
[----:B------:R-:W-:Y:S01]  /*85850*/  FMUL R11, RZ, R64 ;  /* 0x00000040ff0b7220 */ /* 0x000fe20000400000 */
[----:B------:R-:W-:-:S07]  /*85860*/  IMAD.MOV.U32 R65, RZ, RZ, RZ ;  /* 0x000000ffff417224 */ /* 0x000fce00078e00ff */
.L_x_1648:
[----:B------:R-:W-:Y:S05]  /*85870*/  BSYNC.RECONVERGENT B0 ;  /* 0x0000000000007941 */ /* 0x000fea0003800200 */
.L_x_1647:
        /* <DEDUP_REMOVED lines=50> */
.L_x_1652:
[----:B------:R-:W-:Y:S05]  /*85ba0*/  BSYNC.RECONVERGENT B1 ;  /* 0x0000000000017941 */ /* 0x000fea0003800200 */
.L_x_1651:
        /* <DEDUP_REMOVED lines=21> */
.L_x_1656:
        /* <DEDUP_REMOVED lines=45> */
.L_x_1655:
[----:B------:R-:W-:Y:S01]  /*85fd0*/  FMUL R6, RZ, R62 ;  /* 0x0000003eff067220 */ /* 0x000fe20000400000 */
[----:B------:R-:W-:-:S07]  /*85fe0*/  IMAD.MOV.U32 R5, RZ, RZ, RZ ;  /* 0x000000ffff057224 */ /* 0x000fce00078e00ff */
.L_x_1654:
[----:B------:R-:W-:Y:S05]  /*85ff0*/  BSYNC.RECONVERGENT B0 ;  /* 0x0000000000007941 */ /* 0x000fea0003800200 */
.L_x_1653:
        /* <DEDUP_REMOVED lines=31> */
.L_x_1660:
        /* <DEDUP_REMOVED lines=45> */
.L_x_1659:
[----:B------:R-:W-:Y:S01]  /*864c0*/  FMUL R11, RZ, R62 ;  /* 0x0000003eff0b7220 */ /* 0x000fe20000400000 */
[----:B------:R-:W-:-:S07]  /*864d0*/  IMAD.MOV.U32 R63, RZ, RZ, RZ ;  /* 0x000000ffff3f7224 */ /* 0x000fce00078e00ff */
.L_x_1658:
[----:B------:R-:W-:Y:S05]  /*864e0*/  BSYNC.RECONVERGENT B0 ;  /* 0x0000000000007941 */ /* 0x000fea0003800200 */
.L_x_1657:
        /* <DEDUP_REMOVED lines=13> */
[----:B------:R-:W-:Y:S02]  /*865c0*/  FSEL R65, R65, 0.0083327032625675201416, !P0 ;  /* 0x3c0885e441417808 */ /* 0x000fe40004000000 */
        /* <DEDUP_REMOVED lines=9> */
[----:B------:R-:W-:Y:S01]  /*86660*/  DFMA R66, R60, R66, R60 ;  /* 0x000000423c42722b */ /* 0x000fe2000000003c */
[----:B------:R-:W-:Y:S02]  /*86670*/  VIADD R60, R3, 0x40 ;  /* 0x00000040033c7836 */ /* 0x000fe40000000000 */
[----:B------:R-:W0:Y:S05]  /*86680*/  F2F.F16.F32 R8, -R5 ;  /* 0x8000000500087304 */ /* 0x000e2a0000200800 */
[----:B------:R-:W-:-:S03]  /*86690*/  DFMA R10, -R50, R66, 1 ;  /* 0x3ff00000320a742b */ /* 0x000fc60000000142 */
[----:B------:R-:W1:Y:S05]  /*866a0*/  I2F.F64 R60, R60 ;  /* 0x0000003c003c7312 */ /* 0x000e6a0000201c00 */
[----:B------:R-:W-:Y:S01]  /*866b0*/  DFMA R66, R66, R10, R66 ;  /* 0x0000000a4242722b */ /* 0x000fe20000000042 */
[----:B------:R-:W-:Y:S01]  /*866c0*/  IMAD.MOV.U32 R10, RZ, RZ, RZ ;  /* 0x000000ffff0a7224 */ /* 0x000fe200078e00ff */
[----:B0-----:R-:W-:Y:S02]  /*866d0*/  PRMT R8, R8, 0x5410, R9 ;  /* 0x0000541008087816 */ /* 0x001fe40000000009 */
[----:B-1----:R-:W-:-:S04]  /*866e0*/  LOP3.LUT R11, RZ, 0x80000000, R61, 0xb8, !PT ;  /* 0x80000000ff0b7812 */ /* 0x002fc800078eb83d */
[----:B------:R-:W-:Y:S02]  /*866f0*/  FSETP.GEU.AND P1, PT, |R11|, 6.5827683646048100446e-37, PT ;  /* 0x036000000b00780b */ /* 0x000fe40003f2e200 */
[----:B------:R-:W-:-:S08]  /*86700*/  DMUL R62, R66, R10 ;  /* 0x0000000a423e7228 */ /* 0x000fd00000000000 */
        /* <DEDUP_REMOVED lines=16> */
.L_x_1662:
[----:B------:R-:W-:Y:S05]  /*86810*/  BSYNC.RECONVERGENT B1 ;  /* 0x0000000000017941 */ /* 0x000fea0003800200 */
.L_x_1661:
        /* <DEDUP_REMOVED lines=21> */
.L_x_1666:
        /* <DEDUP_REMOVED lines=45> */
.L_x_1665:
[----:B------:R-:W-:Y:S01]  /*86c40*/  FMUL R6, RZ, R64 ;  /* 0x00000040ff067220 */ /* 0x000fe20000400000 */
[----:B------:R-:W-:-:S07]  /*86c50*/  IMAD.MOV.U32 R5, RZ, RZ, RZ ;  /* 0x000000ffff057224 */ /* 0x000fce00078e00ff */
.L_x_1664:
[----:B------:R-:W-:Y:S05]  /*86c60*/  BSYNC.RECONVERGENT B0 ;  /* 0x0000000000007941 */ /* 0x000fea0003800200 */
.L_x_1663:
        /* <DEDUP_REMOVED lines=31> */
.L_x_1670:
        /* <DEDUP_REMOVED lines=45> */
.L_x_1669:
[----:B------:R-:W-:Y:S01]  /*87130*/  FMUL R11, RZ, R64 ;  /* 0x00000040ff0b7220 */ /* 0x000fe20000400000 */
[----:B------:R-:W-:-:S07]  /*87140*/  IMAD.MOV.U32 R65, RZ, RZ, RZ ;  /* 0x000000ffff417224 */ /* 0x000fce00078e00ff */
.L_x_1668:
[----:B------:R-:W-:Y:S05]  /*87150*/  BSYNC.RECONVERGENT B0 ;  /* 0x0000000000007941 */ /* 0x000fea0003800200 */
.L_x_1667:
        /* <DEDUP_REMOVED lines=50> */
.L_x_1672:
[----:B------:R-:W-:Y:S05]  /*87480*/  BSYNC.RECONVERGENT B1 ;  /* 0x0000000000017941 */ /* 0x000fea0003800200 */
.L_x_1671:
        /* <DEDUP_REMOVED lines=21> */
.L_x_1676:
        /* <DEDUP_REMOVED lines=45> */
.L_x_1675:
[----:B------:R-:W-:Y:S01]  /*878b0*/  FMUL R6, RZ, R64 ;  /* 0x00000040ff067220 */ /* 0x000fe20000400000 */
[----:B------:R-:W-:-:S07]  /*878c0*/  IMAD.MOV.U32 R5, RZ, RZ, RZ ;  /* 0x000000ffff057224 */ /* 0x000fce00078e00ff */
.L_x_1674:
[----:B------:R-:W-:Y:S05]  /*878d0*/  BSYNC.RECONVERGENT B0 ;  /* 0x0000000000007941 */ /* 0x000fea0003800200 */
.L_x_1673:
        /* <DEDUP_REMOVED lines=31> */
.L_x_1680:
        /* <DEDUP_REMOVED lines=45> */
.L_x_1679:
[----:B------:R-:W-:Y:S01]  /*87da0*/  FMUL R11, RZ, R64 ;  /* 0x00000040ff0b7220 */ /* 0x000fe20000400000 */
[----:B------:R-:W-:-:S07]  /*87db0*/  IMAD.MOV.U32 R65, RZ, RZ, RZ ;  /* 0x000000ffff417224 */ /* 0x000fce00078e00ff */
.L_x_1678:
[----:B------:R-:W-:Y:S05]  /*87dc0*/  BSYNC.RECONVERGENT B0 ;  /* 0x0000000000007941 */ /* 0x000fea0003800200 */
.L_x_1677:
        /* <DEDUP_REMOVED lines=50> */
.L_x_1682:
[----:B------:R-:W-:Y:S05]  /*880f0*/  BSYNC.RECONVERGENT B1 ;  /* 0x0000000000017941 */ /* 0x000fea0003800200 */
.L_x_1681:
        /* <DEDUP_REMOVED lines=21> */
.L_x_1686:
        /* <DEDUP_REMOVED lines=45> */
.L_x_1685:
[----:B------:R-:W-:Y:S01]  /*88520*/  FMUL R6, RZ, R64 ;  /* 0x00000040ff067220 */ /* 0x000fe20000400000 */
[----:B------:R-:W-:-:S07]  /*88530*/  IMAD.MOV.U32 R5, RZ, RZ, RZ ;  /* 0x000000ffff057224 */ /* 0x000fce00078e00ff */
.L_x_1684:
[----:B------:R-:W-:Y:S05]  /*88540*/  BSYNC.RECONVERGENT B0 ;  /* 0x0000000000007941 */ /* 0x000fea0003800200 */
.L_x_1683:
        /* <DEDUP_REMOVED lines=31> */
.L_x_1690:
        /* <DEDUP_REMOVED lines=45> */
.L_x_1689:
[----:B------:R-:W-:Y:S01]  /*88a10*/  FMUL R11, RZ, R64 ;  /* 0x00000040ff0b7220 */ /* 0x000fe20000400000 */
[----:B------:R-:W-:-:S07]  /*88a20*/  IMAD.MOV.U32 R65, RZ, RZ, RZ ;  /* 0x000000ffff417224 */ /* 0x000fce00078e00ff */
.L_x_1688:
[----:B------:R-:W-:Y:S05]  /*88a30*/  BSYNC.RECONVERGENT B0 ;  /* 0x0000000000007941 */ /* 0x000fea0003800200 */
.L_x_1687:
        /* <DEDUP_REMOVED lines=25> */
[----:B------:R-:W-:Y:S01]  /*88bd0*/  FFMA R5, R10, R63, R5 ;  /* 0x0000003f0a057223 */ /* 0x000fe20000000005 */
[----:B------:R-:W-:-:S03]  /*88be0*/  DMUL R10, R60, UR4 ;  /* 0x000000043c0a7c28 */ /* 0x000fc60008000000 */
[----:B------:R-:W-:Y:S01]  /*88bf0*/  @P1 FADD R5, RZ, -R5 ;  /* 0x80000005ff051221 */ /* 0x000fe20000000000 */
[----:B------:R-:W-:-:S03]  /*88c00*/  DFMA R68, R68, R6, R68 ;  /* 0x000000064444722b */ /* 0x000fc60000000044 */
[----:B------:R-:W0:Y:S03]  /*88c10*/  F2F.F16.F32 R66, -R5 ;  /* 0x8000000500427304 */ /* 0x000e260000200800 */
[----:B------:R-:W-:Y:S02]  /*88c20*/  FSETP.GEU.AND P1, PT, |R11|, 6.5827683646048100446e-37, PT ;  /* 0x036000000b00780b */ /* 0x000fe40003f2e200 */
[----:B------:R-:W-:-:S08]  /*88c30*/  DMUL R6, R68, R10 ;  /* 0x0000000a44067228 */ /* 0x000fd00000000000 */
[----:B------:R-:W-:Y:S01]  /*88c40*/  DFMA R64, -R50, R6, R10 ;  /* 0x000000063240722b */ /* 0x000fe2000000010a */
[----:B0-----:R-:W-:-:S05]  /*88c50*/  PRMT R5, R66, 0x5410, R9 ;  /* 0x0000541042057816 */ /* 0x001fca0000000009 */
[----:B--2---:R-:W-:-:S04]  /*88c60*/  HMUL2 R62, R62.H0_H0, R5 ;  /* 0x000000053e3e7232 */ /* 0x004fc80000000800 */
[C-C-:B-----5:R-:W-:Y:S02]  /*88c70*/  HFMA2 R63, R8.reuse.H0_H0, R9.H0_H0, -R62.reuse.H0_H0 ;  /* 0x20000009083f7231 */ /* 0x160fe4000014083e */
[----:B------:R-:W-:Y:S01]  /*88c80*/  HFMA2 R66, R8.H0_H0, R66.H0_H0, R62.H1_H1 ;  /* 0x2000004208427231 */ /* 0x000fe2000006083e */
[----:B------:R-:W-:Y:S01]  /*88c90*/  DFMA R8, R68, R64, R6 ;  /* 0x000000404408722b */ /* 0x000fe20000000006 */
[----:B------:R-:W0:Y:S01]  /*88ca0*/  LDC R65, c[0x0][0x3b4] ;  /* 0x0000ed00ff417b82 */ /* 0x000e220000000800 */
[----:B------:R1:W-:Y:S04]  /*88cb0*/  STS.U16 [R0+0x840], R63 ;  /* 0x0008403f00007388 */ /* 0x0003e80000000400 */
[----:B------:R1:W-:Y:S04]  /*88cc0*/  STS.U16 [R0+0x2840], R66 ;  /* 0x0028404200007388 */ /* 0x0003e80000000400 */
[----:B------:R-:W-:-:S05]  /*88cd0*/  FFMA R5, RZ, R51, R9 ;  /* 0x00000033ff057223 */ /* 0x000fca0000000009 */
[----:B------:R-:W-:Y:S01]  /*88ce0*/  FSETP.GT.AND P0, PT, |R5|, 1.469367938527859385e-39, PT ;  /* 0x001000000500780b */ /* 0x000fe20003f04200 */
[----:B0-----:R-:W-:-:S12]  /*88cf0*/  IMAD.WIDE R64, R65, 0x2, R44 ;  /* 0x0000000241407825 */ /* 0x001fd800078e022c */
[----:B-1----:R-:W-:Y:S05]  /*88d00*/  @P0 BRA P1, `(.L_x_1692) ;  /* 0x0000000000140947 */ /* 0x002fea0000800000 */
[----:B------:R-:W-:Y:S01]  /*88d10*/  IMAD.MOV.U32 R8, RZ, RZ, R50 ;  /* 0x000000ffff087224 */ /* 0x000fe200078e0032 */
[----:B------:R-:W-:Y:S01]  /*88d20*/  MOV R6, 0x88d50 ;  /* 0x00088d5000067802 */ /* 0x000fe20000000f00 */
[----:B------:R-:W-:-:S07]  /*88d30*/  IMAD.MOV.U32 R7, RZ, RZ, R51 ;  /* 0x000000ffff077224 */ /* 0x000fce00078e0033 */
[----:B---34-:R-:W-:Y:S05]  /*88d40*/  CALL.REL.NOINC `($__internal_0_$__cuda_sm20_div_rn_f64_full) ;  /* 0x0000033000307944 */ /* 0x018fea0003c00000 */
[----:B------:R-:W-:-:S07]  /*88d50*/  IMAD.MOV.U32 R9, RZ, RZ, R5 ;  /* 0x000000ffff097224 */ /* 0x000fce00078e0005 */
.L_x_1692:
[----:B------:R-:W-:Y:S05]  /*88d60*/  BSYNC.RECONVERGENT B1 ;  /* 0x0000000000017941 */ /* 0x000fea0003800200 */
.L_x_1691:
        /* <DEDUP_REMOVED lines=21> */
.L_x_1696:
        /* <DEDUP_REMOVED lines=45> */
.L_x_1695:
[----:B------:R-:W-:Y:S01]  /*89190*/  FMUL R6, RZ, R66 ;  /* 0x00000042ff067220 */ /* 0x000fe20000400000 */
[----:B------:R-:W-:-:S07]  /*891a0*/  IMAD.MOV.U32 R5, RZ, RZ, RZ ;  /* 0x000000ffff057224 */ /* 0x000fce00078e00ff */
.L_x_1694:
[----:B------:R-:W-:Y:S05]  /*891b0*/  BSYNC.RECONVERGENT B0 ;  /* 0x0000000000007941 */ /* 0x000fea0003800200 */
.L_x_1693:
        /* <DEDUP_REMOVED lines=31> */
.L_x_1700:
        /* <DEDUP_REMOVED lines=45> */
.L_x_1699:
[----:B------:R-:W-:Y:S01]  /*89680*/  FMUL R11, RZ, R66 ;  /* 0x00000042ff0b7220 */ /* 0x000fe20000400000 */
[----:B------:R-:W-:-:S07]  /*89690*/  IMAD.MOV.U32 R67, RZ, RZ, RZ ;  /* 0x000000ffff437224 */ /* 0x000fce00078e00ff */
.L_x_1698:
[----:B------:R-:W-:Y:S05]  /*896a0*/  BSYNC.RECONVERGENT B0 ;  /* 0x0000000000007941 */ /* 0x000fea0003800200 */
.L_x_1697:
        /* <DEDUP_REMOVED lines=47> */
[----:B------:R-:W-:Y:S02]  /*899a0*/  IMAD.MOV.U32 R11, RZ, RZ, R7 ;  /* 0x000000ffff0b7224 */ /* 0x000fe400078e0007 */
[----:B------:R-:W-:Y:S02]  /*899b0*/  IMAD.MOV.U32 R8, RZ, RZ, R50 ;  /* 0x000000ffff087224 */ /* 0x000fe400078e0032 */
[----:B------:R-:W-:-:S07]  /*899c0*/  IMAD.MOV.U32 R7, RZ, RZ, R51 ;  /* 0x000000ffff077224 */ /* 0x000fce00078e0033 */
[----:B---34-:R-:W-:Y:S05]  /*899d0*/  CALL.REL.NOINC `($__internal_0_$__cuda_sm20_div_rn_f64_full) ;  /* 0x00000324000c7944 */ /* 0x018fea0003c00000 */
[----:B------:R-:W-:-:S07]  /*899e0*/  IMAD.MOV.U32 R9, RZ, RZ, R5 ;  /* 0x000000ffff097224 */ /* 0x000fce00078e0005 */
.L_x_1702:
[----:B------:R-:W-:Y:S05]  /*899f0*/  BSYNC.RECONVERGENT B1 ;  /* 0x0000000000017941 */ /* 0x000fea0003800200 */
.L_x_1701:
        /* <DEDUP_REMOVED lines=21> */
.L_x_1706:
        /* <DEDUP_REMOVED lines=45> */
.L_x_1705:
[----:B------:R-:W-:Y:S01]  /*89e20*/  FMUL R6, RZ, R66 ;  /* 0x00000042ff067220 */ /* 0x000fe20000400000 */
[----:B------:R-:W-:-:S07]  /*89e30*/  IMAD.MOV.U32 R5, RZ, RZ, RZ ;  /* 0x000000ffff057224 */ /* 0x000fce00078e00ff */
.L_x_1704:
[----:B------:R-:W-:Y:S05]  /*89e40*/  BSYNC.RECONVERGENT B0 ;  /* 0x0000000000007941 */ /* 0x000fea0003800200 */
.L_x_1703:
        /* <DEDUP_REMOVED lines=31> */
.L_x_1710:
        /* <DEDUP_REMOVED lines=45> */
.L_x_1709:
[----:B------:R-:W-:Y:S01]  /*8a310*/  FMUL R67, RZ, R66 ;  /* 0x00000042ff437220 */ /* 0x000fe20000400000 */
[----:B------:R-:W-:-:S07]  /*8a320*/  IMAD.MOV.U32 R11, RZ, RZ, RZ ;  /* 0x000000ffff0b7224 */ /* 0x000fce00078e00ff */
.L_x_1708:
[----:B------:R-:W-:Y:S05]  /*8a330*/  BSYNC.RECONVERGENT B0 ;  /* 0x0000000000007941 */ /* 0x000fea0003800200 */
.L_x_1707:
[----:B------:R-:W0:Y:S01]  /*8a340*/  LDC R71, c[0x0][0x3b4] ;  /* 0x0000ed00ff477b82 */ /* 0x000e220000000800 */
[----:B------:R-:W2:Y:S01]  /*8a350*/  LDG.E.U16 R8, desc[UR6][R14.64+0x80] ;  /* 0x000080060e087981 */ /* 0x000ea2000c1e1500 */
[----:B0-----:R-:W-:-:S04]  /*8a360*/  IMAD.WIDE R6, R71, 0x2, R48 ;  /* 0x0000000247067825 */ /* 0x001fc800078e0230 */
[----:B------:R-:W-:-:S04]  /*8a370*/  IMAD.WIDE R6, R71, 0x2, R6 ;  /* 0x0000000247067825 */ /* 0x000fc800078e0206 */
[----:B------:R-:W-:-:S04]  /*8a380*/  IMAD.WIDE R6, R71, 0x2, R6 ;  /* 0x0000000247067825 */ /* 0x000fc800078e0206 */
[----:B------:R-:W-:-:S05]  /*8a390*/  IMAD.WIDE R72, R71, 0x2, R6 ;  /* 0x0000000247487825 */ /* 0x000fca00078e0206 */
[----:B------:R-:W5:Y:S01]  /*8a3a0*/  LDG.E.U16 R66, desc[UR6][R72.64+0x80] ;  /* 0x0000800648427981 */ /* 0x000f62000c1e1500 */
[----:B------:R-:W0:Y:S01]  /*8a3b0*/  MUFU.RCP64H R7, R51 ;  /* 0x0000003300077308 */ /* 0x000e220000001800 */
[----:B------:R-:W-:-:S06]  /*8a3c0*/  IMAD.MOV.U32 R6, RZ, RZ, 0x1 ;  /* 0x00000001ff067424 */ /* 0x000fcc00078e00ff */
[----:B0-----:R-:W-:-:S08]  /*8a3d0*/  DFMA R68, -R50, R6, 1 ;  /* 0x3ff000003244742b */ /* 0x001fd00000000106 */
[----:B------:R-:W-:Y:S01]  /*8a3e0*/  DFMA R68, R68, R68, R68 ;  /* 0x000000444444722b */ /* 0x000fe20000000044 */
[----:B------:R-:W-:-:S07]  /*8a3f0*/  LOP3.LUT R5, R11, 0x1, RZ, 0xc0, !PT ;  /* 0x000000010b057812 */ /* 0x000fce00078ec0ff */
[----:B------:R-:W-:Y:S01]  /*8a400*/  DFMA R68, R6, R68, R6 ;  /* 0x000000440644722b */ /* 0x000fe20000000006 */
[----:B------:R-:W-:Y:S01]  /*8a410*/  FMUL R6, R67, R67 ;  /* 0x0000004343067220 */ /* 0x000fe20000400000 */
[----:B------:R-:W-:Y:S01]  /*8a420*/  IMAD.MOV.U32 R7, RZ, RZ, 0x3d2aaabb ;  /* 0x3d2aaabbff077424 */ /* 0x000fe200078e00ff */
[----:B------:R-:W-:Y:S02]  /*8a430*/  ISETP.NE.U32.AND P0, PT, R5, 0x1, PT ;  /* 0x000000010500780c */ /* 0x000fe40003f05070 */
[----:B------:R-:W-:Y:S01]  /*8a440*/  FFMA R70, R6, R70, -0.0013887860113754868507 ;  /* 0xbab607ed06467423 */ /* 0x000fe20000000046 */
[----:B------:R-:W-:Y:S01]  /*8a450*/  IMAD.MOV.U32 R10, RZ, RZ, 0x3effffff ;  /* 0x3effffffff0a7424 */ /* 0x000fe200078e00ff */
[----:B------:R-:W-:-:S03]  /*8a460*/  FSEL R7, R7, 0.0083327032625675201416, !P0 ;  /* 0x3c0885e407077808 */ /* 0x000fc60004000000 */
[----:B------:R-:W-:Y:S02]  /*8a470*/  FSEL R5, R70, -0.00019574658654164522886, !P0 ;  /* 0xb94d415346057808 */ /* 0x000fe40004000000 */
[----:B------:R-:W-:Y:S02]  /*8a480*/  FSEL R10, -R10, -0.16666662693023681641, !P0 ;  /* 0xbe2aaaa80a0a7808 */ /* 0x000fe40004000100 */
[----:B------:R-:W-:Y:S01]  /*8a490*/  LOP3.LUT P1, RZ, R11, 0x2, RZ, 0xc0, !PT ;  /* 0x000000020bff7812 */ /* 0x000fe2000782c0ff */
[----:B------:R-:W-:Y:S01]  /*8a4a0*/  FFMA R7, R6, R5, R7 ;  /* 0x0000000506077223 */ /* 0x000fe20000000007 */
[----:B------:R-:W-:-:S03]  /*8a4b0*/  FSEL R5, R67, 1, P0 ;  /* 0x3f80000043057808 */ /* 0x000fc60000000000 */
[C---:B------:R-:W-:Y:S02]  /*8a4c0*/  FFMA R7, R6.reuse, R7, R10 ;  /* 0x0000000706077223 */ /* 0x040fe4000000000a */
        /* <DEDUP_REMOVED lines=29> */
.L_x_1712:
[----:B------:R-:W-:Y:S05]  /*8a6a0*/  BSYNC.RECONVERGENT B1 ;  /* 0x0000000000017941 */ /* 0x000fea0003800200 */
.L_x_1711:
        /* <DEDUP_REMOVED lines=21> */
.L_x_1716:
        /* <DEDUP_REMOVED lines=45> */
.L_x_1715:
[----:B------:R-:W-:Y:S01]  /*8aad0*/  FMUL R6, RZ, R66 ;  /* 0x00000042ff067220 */ /* 0x000fe20000400000 */
[----:B------:R-:W-:-:S07]  /*8aae0*/  IMAD.MOV.U32 R5, RZ, RZ, RZ ;  /* 0x000000ffff057224 */ /* 0x000fce00078e00ff */
.L_x_1714:
[----:B------:R-:W-:Y:S05]  /*8aaf0*/  BSYNC.RECONVERGENT B0 ;  /* 0x0000000000007941 */ /* 0x000fea0003800200 */
.L_x_1713:
        /* <DEDUP_REMOVED lines=31> */
.L_x_1720:
        /* <DEDUP_REMOVED lines=45> */
.L_x_1719:
[----:B------:R-:W-:Y:S01]  /*8afc0*/  FMUL R11, RZ, R66 ;  /* 0x00000042ff0b7220 */ /* 0x000fe20000400000 */
[----:B------:R-:W-:-:S07]  /*8afd0*/  IMAD.MOV.U32 R67, RZ, RZ, RZ ;  /* 0x000000ffff437224 */ /* 0x000fce00078e00ff */
.L_x_1718:
[----:B------:R-:W-:Y:S05]  /*8afe0*/  BSYNC.RECONVERGENT B0 ;  /* 0x0000000000007941 */ /* 0x000fea0003800200 */
.L_x_1717:
        /* <DEDUP_REMOVED lines=10> */
[----:B------:R-:W-:Y:S01]  /*8b090*/  IMAD.MOV.U32 R6, RZ, RZ, 0x1 ;  /* 0x00000001ff067424 */ /* 0x000fe200078e00ff */
[C---:B------:R-:W-:Y:S01]  /*8b0a0*/  LOP3.LUT R5, R67.reuse, 0x1, RZ, 0xc0, !PT ;  /* 0x0000000143057812 */ /* 0x040fe200078ec0ff */
[----:B------:R-:W-:Y:S01]  /*8b0b0*/  IMAD.MOV.U32 R66, RZ, RZ, 0x3effffff ;  /* 0x3effffffff427424 */ /* 0x000fe200078e00ff */
[----:B------:R-:W-:Y:S01]  /*8b0c0*/  LOP3.LUT P1, RZ, R67, 0x2, RZ, 0xc0, !PT ;  /* 0x0000000243ff7812 */ /* 0x000fe2000782c0ff */
[----:B------:R-:W-:Y:S01]  /*8b0d0*/  UMOV UR4, 0x7f3321d2 ;  /* 0x7f3321d200047882 */ /* 0x000fe20000000000 */
[----:B------:R-:W-:Y:S01]  /*8b0e0*/  ISETP.NE.U32.AND P0, PT, R5, 0x1, PT ;  /* 0x000000010500780c */ /* 0x000fe20003f05070 */
[----:B------:R-:W-:Y:S01]  /*8b0f0*/  UMOV UR5, 0x4042d97c ;  /* 0x4042d97c00057882 */ /* 0x000fe20000000000 */
[----:B------:R-:W-:Y:S02]  /*8b100*/  BSSY.RECONVERGENT B1, `(.L_x_1721) ;  /* 0x0000028000017945 */ /* 0x000fe40003800200 */
[----:B------:R-:W-:Y:S01]  /*8b110*/  FSEL R66, -R66, -0.16666662693023681641, !P0 ;  /* 0xbe2aaaa842427808 */ /* 0x000fe20004000100 */
[----:B0-----:R-:W-:-:S08]  /*8b120*/  DFMA R68, -R50, R6, 1 ;  /* 0x3ff000003244742b */ /* 0x001fd00000000106 */
[----:B------:R-:W-:-:S08]  /*8b130*/  DFMA R68, R68, R68, R68 ;  /* 0x000000444444722b */ /* 0x000fd00000000044 */
[----:B------:R-:W-:Y:S01]  /*8b140*/  DFMA R68, R6, R68, R6 ;  /* 0x000000440644722b */ /* 0x000fe20000000006 */
[----:B------:R-:W-:Y:S01]  /*8b150*/  FMUL R6, R11, R11 ;  /* 0x0000000b0b067220 */ /* 0x000fe20000400000 */
[----:B------:R-:W-:-:S03]  /*8b160*/  IMAD.MOV.U32 R7, RZ, RZ, 0x3d2aaabb ;  /* 0x3d2aaabbff077424 */ /* 0x000fc600078e00ff */
[----:B------:R-:W-:Y:S02]  /*8b170*/  FFMA R70, R6, R70, -0.0013887860113754868507 ;  /* 0xbab607ed06467423 */ /* 0x000fe40000000046 */
[----:B------:R-:W-:-:S03]  /*8b180*/  FSEL R7, R7, 0.0083327032625675201416, !P0 ;  /* 0x3c0885e407077808 */ /* 0x000fc60004000000 */
[----:B------:R-:W-:-:S05]  /*8b190*/  FSEL R5, R70, -0.00019574658654164522886, !P0 ;  /* 0xb94d415346057808 */ /* 0x000fca0004000000 */
[----:B------:R-:W-:Y:S01]  /*8b1a0*/  FFMA R7, R6, R5, R7 ;  /* 0x0000000506077223 */ /* 0x000fe20000000007 */
[----:B------:R-:W-:-:S03]  /*8b1b0*/  FSEL R5, R11, 1, P0 ;  /* 0x3f8000000b057808 */ /* 0x000fc60000000000 */
[C---:B------:R-:W-:Y:S02]  /*8b1c0*/  FFMA R11, R6.reuse, R7, R66 ;  /* 0x00000007060b7223 */ /* 0x040fe40000000042 */
        /* <DEDUP_REMOVED lines=27> */
.L_x_1722:
[----:B------:R-:W-:Y:S05]  /*8b380*/  BSYNC.RECONVERGENT B1 ;  /* 0x0000000000017941 */ /* 0x000fea0003800200 */
.L_x_1721:
        /* <DEDUP_REMOVED lines=21> */
.L_x_1726:
        /* <DEDUP_REMOVED lines=45> */
.L_x_1725:
[----:B------:R-:W-:Y:S01]  /*8b7b0*/  FMUL R6, RZ, R66 ;  /* 0x00000042ff067220 */ /* 0x000fe20000400000 */
[----:B------:R-:W-:-:S07]  /*8b7c0*/  IMAD.MOV.U32 R5, RZ, RZ, RZ ;  /* 0x000000ffff057224 */ /* 0x000fce00078e00ff */
.L_x_1724:
[----:B------:R-:W-:Y:S05]  /*8b7d0*/  BSYNC.RECONVERGENT B0 ;  /* 0x0000000000007941 */ /* 0x000fea0003800200 */
.L_x_1723:
        /* <DEDUP_REMOVED lines=31> */
.L_x_1730:
        /* <DEDUP_REMOVED lines=45> */
.L_x_1729:
[----:B------:R-:W-:Y:S01]  /*8bca0*/  FMUL R11, RZ, R66 ;  /* 0x00000042ff0b7220 */ /* 0x000fe20000400000 */
[----:B------:R-:W-:-:S07]  /*8bcb0*/  IMAD.MOV.U32 R67, RZ, RZ, RZ ;  /* 0x000000ffff437224 */ /* 0x000fce00078e00ff */
.L_x_1728:
[----:B------:R-:W-:Y:S05]  /*8bcc0*/  BSYNC.RECONVERGENT B0 ;  /* 0x0000000000007941 */ /* 0x000fea0003800200 */
.L_x_1727:
        /* <DEDUP_REMOVED lines=59> */
.L_x_1732:
[----:B------:R-:W-:Y:S05]  /*8c080*/  BSYNC.RECONVERGENT B1 ;  /* 0x0000000000017941 */ /* 0x000fea0003800200 */
.L_x_1731:
        /* <DEDUP_REMOVED lines=21> */
.L_x_1736:
        /* <DEDUP_REMOVED lines=45> */
.L_x_1735:
[----:B------:R-:W-:Y:S01]  /*8c4b0*/  FMUL R6, RZ, R66 ;  /* 0x00000042ff067220 */ /* 0x000fe20000400000 */
[----:B------:R-:W-:-:S07]  /*8c4c0*/  IMAD.MOV.U32 R5, RZ, RZ, RZ ;  /* 0x000000ffff057224 */ /* 0x000fce00078e00ff */
.L_x_1734:
[----:B------:R-:W-:Y:S05]  /*8c4d0*/  BSYNC.RECONVERGENT B0 ;  /* 0x0000000000007941 */ /* 0x000fea0003800200 */
.L_x_1733:
        /* <DEDUP_REMOVED lines=31> */
.L_x_1740:
        /* <DEDUP_REMOVED lines=45> */
.L_x_1739:
[----:B------:R-:W-:Y:S01]  /*8c9a0*/  FMUL R11, RZ, R66 ;  /* 0x00000042ff0b7220 */ /* 0x000fe20000400000 */
[----:B------:R-:W-:-:S07]  /*8c9b0*/  IMAD.MOV.U32 R67, RZ, RZ, RZ ;  /* 0x000000ffff437224 */ /* 0x000fce00078e00ff */
.L_x_1738:
[----:B------:R-:W-:Y:S05]  /*8c9c0*/  BSYNC.RECONVERGENT B0 ;  /* 0x0000000000007941 */ /* 0x000fea0003800200 */
.L_x_1737:
        /* <DEDUP_REMOVED lines=61> */
.L_x_1742:
[----:B------:R-:W-:Y:S05]  /*8cda0*/  BSYNC.RECONVERGENT B1 ;  /* 0x0000000000017941 */ /* 0x000fea0003800200 */
.L_x_1741:
        /* <DEDUP_REMOVED lines=21> */
.L_x_1746:
        /* <DEDUP_REMOVED lines=45> */
.L_x_1745:
[----:B------:R-:W-:Y:S01]  /*8d1d0*/  FMUL R6, RZ, R66 ;  /* 0x00000042ff067220 */ /* 0x000fe20000400000 */
[----:B------:R-:W-:-:S07]  /*8d1e0*/  IMAD.MOV.U32 R5, RZ, RZ, RZ ;  /* 0x000000ffff057224 */ /* 0x000fce00078e00ff */
.L_x_1744:
[----:B------:R-:W-:Y:S05]  /*8d1f0*/  BSYNC.RECONVERGENT B0 ;  /* 0x0000000000007941 */ /* 0x000fea0003800200 */
.L_x_1743:
        /* <DEDUP_REMOVED lines=31> */
.L_x_1750:
        /* <DEDUP_REMOVED lines=45> */
.L_x_1749:
[----:B------:R-:W-:Y:S01]  /*8d6c0*/  FMUL R11, RZ, R66 ;  /* 0x00000042ff0b7220 */ /* 0x000fe20000400000 */
[----:B------:R-:W-:-:S07]  /*8d6d0*/  IMAD.MOV.U32 R67, RZ, RZ, RZ ;  /* 0x000000ffff437224 */ /* 0x000fce00078e00ff */
.L_x_1748:
[----:B------:R-:W-:Y:S05]  /*8d6e0*/  BSYNC.RECONVERGENT B0 ;  /* 0x0000000000007941 */ /* 0x000fea0003800200 */
.L_x_1747:
        /* <DEDUP_REMOVED lines=63> */
.L_x_1752:
[----:B------:R-:W-:Y:S05]  /*8dae0*/  BSYNC.RECONVERGENT B1 ;  /* 0x0000000000017941 */ /* 0x000fea0003800200 */
.L_x_1751:
        /* <DEDUP_REMOVED lines=21> */
.L_x_1756:
        /* <DEDUP_REMOVED lines=45> */
.L_x_1755:
[----:B------:R-:W-:Y:S01]  /*8df10*/  FMUL R6, RZ, R66 ;  /* 0x00000042ff067220 */ /* 0x000fe20000400000 */
[----:B------:R-:W-:-:S07]  /*8df20*/  IMAD.MOV.U32 R5, RZ, RZ, RZ ;  /* 0x000000ffff057224 */ /* 0x000fce00078e00ff */
.L_x_1754:
[----:B------:R-:W-:Y:S05]  /*8df30*/  BSYNC.RECONVERGENT B0 ;  /* 0x0000000000007941 */ /* 0x000fea0003800200 */
.L_x_1753:
        /* <DEDUP_REMOVED lines=31> */
.L_x_1760:
        /* <DEDUP_REMOVED lines=45> */
.L_x_1759:
[----:B------:R-:W-:Y:S01]  /*8e400*/  FMUL R67, RZ, R66 ;  /* 0x00000042ff437220 */ /* 0x000fe20000400000 */
[----:B------:R-:W-:-:S07]  /*8e410*/  IMAD.MOV.U32 R70, RZ, RZ, RZ ;  /* 0x000000ffff467224 */ /* 0x000fce00078e00ff */
.L_x_1758:
[----:B------:R-:W-:Y:S05]  /*8e420*/  BSYNC.RECONVERGENT B0 ;  /* 0x0000000000007941 */ /* 0x000fea0003800200 */
.L_x_1757:
        /* <DEDUP_REMOVED lines=16> */
[----:B------:R0:W5:Y:S01]  /*8e530*/  LDG.E.U16 R10, desc[UR6][R72.64+0x80] ;  /* 0x00008006480a7981 */ /* 0x000162000c1e1500 */
[----:B------:R-:W1:Y:S01]  /*8e540*/  MUFU.RCP64H R7, R51 ;  /* 0x0000003300077308 */ /* 0x000e620000001800 */
[----:B------:R-:W-:-:S06]  /*8e550*/  IMAD.MOV.U32 R6, RZ, RZ, 0x1 ;  /* 0x00000001ff067424 */ /* 0x000fcc00078e00ff */
[----:B-1----:R-:W-:-:S08]  /*8e560*/  DFMA R68, -R50, R6, 1 ;  /* 0x3ff000003244742b */ /* 0x002fd00000000106 */
[----:B------:R-:W-:Y:S01]  /*8e570*/  DFMA R68, R68, R68, R68 ;  /* 0x000000444444722b */ /* 0x000fe20000000044 */
[----:B------:R-:W-:-:S07]  /*8e580*/  LOP3.LUT R5, R70, 0x1, RZ, 0xc0, !PT ;  /* 0x0000000146057812 */ /* 0x000fce00078ec0ff */
[----:B------:R-:W-:Y:S01]  /*8e590*/  DFMA R68, R6, R68, R6 ;  /* 0x000000440644722b */ /* 0x000fe20000000006 */
[----:B------:R-:W-:Y:S01]  /*8e5a0*/  FMUL R6, R67, R67 ;  /* 0x0000004343067220 */ /* 0x000fe20000400000 */
[----:B------:R-:W-:Y:S01]  /*8e5b0*/  ISETP.NE.U32.AND P0, PT, R5, 0x1, PT ;  /* 0x000000010500780c */ /* 0x000fe20003f05070 */
[----:B------:R-:W-:Y:S02]  /*8e5c0*/  IMAD.MOV.U32 R5, RZ, RZ, 0x3d2aaabb ;  /* 0x3d2aaabbff057424 */ /* 0x000fe400078e00ff */
[----:B------:R-:W-:Y:S01]  /*8e5d0*/  FFMA R9, R6, R9, -0.0013887860113754868507 ;  /* 0xbab607ed06097423 */ /* 0x000fe20000000009 */
[----:B------:R-:W-:Y:S02]  /*8e5e0*/  IMAD.MOV.U32 R66, RZ, RZ, 0x3effffff ;  /* 0x3effffffff427424 */ /* 0x000fe400078e00ff */
[----:B------:R-:W-:Y:S02]  /*8e5f0*/  FSEL R5, R5, 0.0083327032625675201416, !P0 ;  /* 0x3c0885e405057808 */ /* 0x000fe40004000000 */
[----:B------:R-:W-:-:S02]  /*8e600*/  FSEL R9, R9, -0.00019574658654164522886, !P0 ;  /* 0xb94d415309097808 */ /* 0x000fc40004000000 */
[----:B------:R-:W-:Y:S02]  /*8e610*/  FSEL R66, -R66, -0.16666662693023681641, !P0 ;  /* 0xbe2aaaa842427808 */ /* 0x000fe40004000100 */
[----:B------:R-:W-:Y:S01]  /*8e620*/  LOP3.LUT P1, RZ, R70, 0x2, RZ, 0xc0, !PT ;  /* 0x0000000246ff7812 */ /* 0x000fe2000782c0ff */
[----:B------:R-:W-:Y:S01]  /*8e630*/  FFMA R9, R6, R9, R5 ;  /* 0x0000000906097223 */ /* 0x000fe20000000005 */
[----:B------:R-:W-:-:S03]  /*8e640*/  FSEL R5, R67, 1, P0 ;  /* 0x3f80000043057808 */ /* 0x000fc60000000000 */
[C---:B------:R-:W-:Y:S02]  /*8e650*/  FFMA R9, R6.reuse, R9, R66 ;  /* 0x0000000906097223 */ /* 0x040fe40000000042 */
[----:B------:R-:W-:Y:S01]  /*8e660*/  FFMA R66, R6, R5, RZ ;  /* 0x0000000506427223 */ /* 0x000fe200000000ff */
[----:B------:R-:W-:-:S03]  /*8e670*/  DFMA R6, -R50, R68, 1 ;  /* 0x3ff000003206742b */ /* 0x000fc60000000144 */
[----:B------:R-:W-:Y:S01]  /*8e680*/  FFMA R5, R66, R9, R5 ;  /* 0x0000000942057223 */ /* 0x000fe20000000005 */
[----:B------:R-:W-:-:S03]  /*8e690*/  UMOV UR4, 0x2955385e ;  /* 0x2955385e00047882 */ /* 0x000fc60000000000 */
[----:B------:R-:W-:Y:S01]  /*8e6a0*/  @P1 FADD R5, RZ, -R5 ;  /* 0x80000005ff051221 */ /* 0x000fe20000000000 */
[----:B------:R-:W-:Y:S01]  /*8e6b0*/  UMOV UR5, 0x404f6a7a ;  /* 0x404f6a7a00057882 */ /* 0x000fe20000000000 */
[----:B------:R-:W-:Y:S02]  /*8e6c0*/  DFMA R68, R68, R6, R68 ;  /* 0x000000064444722b */ /* 0x000fe40000000044 */
[----:B0-----:R-:W0:Y:S01]  /*8e6d0*/  F2F.F16.F32 R72, -R5 ;  /* 0x8000000500487304 */ /* 0x001e220000200800 */
        /* <DEDUP_REMOVED lines=22> */
.L_x_1762:
[----:B------:R-:W-:Y:S05]  /*8e840*/  BSYNC.RECONVERGENT B1 ;  /* 0x0000000000017941 */ /* 0x000fea0003800200 */
.L_x_1761:
        /* <DEDUP_REMOVED lines=21> */
.L_x_1766:
        /* <DEDUP_REMOVED lines=45> */
.L_x_1765:
[----:B------:R-:W-:Y:S01]  /*8ec70*/  FMUL R6, RZ, R66 ;  /* 0x00000042ff067220 */ /* 0x000fe20000400000 */
[----:B------:R-:W-:-:S07]  /*8ec80*/  IMAD.MOV.U32 R5, RZ, RZ, RZ ;  /* 0x000000ffff057224 */ /* 0x000fce00078e00ff */
.L_x_1764:
[----:B------:R-:W-:Y:S05]  /*8ec90*/  BSYNC.RECONVERGENT B0 ;  /* 0x0000000000007941 */ /* 0x000fea0003800200 */
.L_x_1763:
        /* <DEDUP_REMOVED lines=31> */
.L_x_1770:
        /* <DEDUP_REMOVED lines=45> */
.L_x_1769:
[----:B------:R-:W-:Y:S01]  /*8f160*/  FMUL R11, RZ, R66 ;  /* 0x00000042ff0b7220 */ /* 0x000fe20000400000 */
[----:B------:R-:W-:-:S07]  /*8f170*/  IMAD.MOV.U32 R67, RZ, RZ, RZ ;  /* 0x000000ffff437224 */ /* 0x000fce00078e00ff */
.L_x_1768:
[----:B------:R-:W-:Y:S05]  /*8f180*/  BSYNC.RECONVERGENT B0 ;  /* 0x0000000000007941 */ /* 0x000fea0003800200 */
.L_x_1767:
        /* <DEDUP_REMOVED lines=14> */
[----:B------:R0:W2:Y:S03]  /*8f270*/  LDG.E.U16 R8, desc[UR6][R68.64+0x80] ;  /* 0x0000800644087981 */ /* 0x0000a6000c1e1500 */
[----:B------:R-:W-:-:S04]  /*8f280*/  IMAD.WIDE R6, R5, 0x2, R6 ;  /* 0x0000000205067825 */ /* 0x000fc800078e0206 */
[----:B------:R-:W-:-:S04]  /*8f290*/  IMAD.WIDE R6, R5, 0x2, R6 ;  /* 0x0000000205067825 */ /* 0x000fc800078e0206 */
[----:B------:R-:W-:-:S05]  /*8f2a0*/  IMAD.WIDE R72, R5, 0x2, R6 ;  /* 0x0000000205487825 */ /* 0x000fca00078e0206 */
[----:B------:R-:W5:Y:S01]  /*8f2b0*/  LDG.E.U16 R10, desc[UR6][R72.64+0x80] ;  /* 0x00008006480a7981 */ /* 0x000f62000c1e1500 */
        /* <DEDUP_REMOVED lines=48> */
.L_x_1772:
[----:B------:R-:W-:Y:S05]  /*8f5c0*/  BSYNC.RECONVERGENT B1 ;  /* 0x0000000000017941 */ /* 0x000fea0003800200 */
.L_x_1771:
        /* <DEDUP_REMOVED lines=21> */
.L_x_1776:
        /* <DEDUP_REMOVED lines=45> */
.L_x_1775:
[----:B------:R-:W-:Y:S01]  /*8f9f0*/  FMUL R6, RZ, R66 ;  /* 0x00000042ff067220 */ /* 0x000fe20000400000 */
[----:B------:R-:W-:-:S07]  /*8fa00*/  IMAD.MOV.U32 R5, RZ, RZ, RZ ;  /* 0x000000ffff057224 */ /* 0x000fce00078e00ff */
.L_x_1774:
[----:B------:R-:W-:Y:S05]  /*8fa10*/  BSYNC.RECONVERGENT B0 ;  /* 0x0000000000007941 */ /* 0x000fea0003800200 */
.L_x_1773:
        /* <DEDUP_REMOVED lines=31> */
.L_x_1780:
        /* <DEDUP_REMOVED lines=45> */
.L_x_1779:
[----:B------:R-:W-:Y:S01]  /*8fee0*/  FMUL R11, RZ, R66 ;  /* 0x00000042ff0b7220 */ /* 0x000fe20000400000 */
[----:B------:R-:W-:-:S07]  /*8fef0*/  IMAD.MOV.U32 R67, RZ, RZ, RZ ;  /* 0x000000ffff437224 */ /* 0x000fce00078e00ff */
.L_x_1778:
[----:B------:R-:W-:Y:S05]  /*8ff00*/  BSYNC.RECONVERGENT B0 ;  /* 0x0000000000007941 */ /* 0x000fea0003800200 */
.L_x_1777:
        /* <DEDUP_REMOVED lines=50> */
.L_x_1782:
[----:B------:R-:W-:Y:S05]  /*90230*/  BSYNC.RECONVERGENT B1 ;  /* 0x0000000000017941 */ /* 0x000fea0003800200 */
.L_x_1781:
        /* <DEDUP_REMOVED lines=21> */
.L_x_1786:
        /* <DEDUP_REMOVED lines=45> */
.L_x_1785:
[----:B------:R-:W-:Y:S01]  /*90660*/  FMUL R6, RZ, R66 ;  /* 0x00000042ff067220 */ /* 0x000fe20000400000 */
[----:B------:R-:W-:-:S07]  /*90670*/  IMAD.MOV.U32 R5, RZ, RZ, RZ ;  /* 0x000000ffff057224 */ /* 0x000fce00078e00ff */
.L_x_1784:
[----:B------:R-:W-:Y:S05]  /*90680*/  BSYNC.RECONVERGENT B0 ;  /* 0x0000000000007941 */ /* 0x000fea0003800200 */
.L_x_1783:
        /* <DEDUP_REMOVED lines=31> */
.L_x_1790:
        /* <DEDUP_REMOVED lines=45> */
.L_x_1789:
[----:B------:R-:W-:Y:S01]  /*90b50*/  FMUL R11, RZ, R66 ;  /* 0x00000042ff0b7220 */ /* 0x000fe20000400000 */
[----:B------:R-:W-:-:S07]  /*90b60*/  IMAD.MOV.U32 R67, RZ, RZ, RZ ;  /* 0x000000ffff437224 */ /* 0x000fce00078e00ff */
.L_x_1788:
[----:B------:R-:W-:Y:S05]  /*90b70*/  BSYNC.RECONVERGENT B0 ;  /* 0x0000000000007941 */ /* 0x000fea0003800200 */
.L_x_1787:
        /* <DEDUP_REMOVED lines=50> */
.L_x_1792:
[----:B------:R-:W-:Y:S05]  /*90ea0*/  BSYNC.RECONVERGENT B1 ;  /* 0x0000000000017941 */ /* 0x000fea0003800200 */
.L_x_1791:
        /* <DEDUP_REMOVED lines=21> */
.L_x_1796:
        /* <DEDUP_REMOVED lines=45> */
.L_x_1795:
[----:B------:R-:W-:Y:S01]  /*912d0*/  FMUL R6, RZ, R66 ;  /* 0x00000042ff067220 */ /* 0x000fe20000400000 */
[----:B------:R-:W-:-:S07]  /*912e0*/  IMAD.MOV.U32 R5, RZ, RZ, RZ ;  /* 0x000000ffff057224 */ /* 0x000fce00078e00ff */
.L_x_1794:
[----:B------:R-:W-:Y:S05]  /*912f0*/  BSYNC.RECONVERGENT B0 ;  /* 0x0000000000007941 */ /* 0x000fea0003800200 */
.L_x_1793:
        /* <DEDUP_REMOVED lines=31> */
.L_x_1800:
        /* <DEDUP_REMOVED lines=45> */
.L_x_1799:
[----:B------:R-:W-:Y:S01]  /*917c0*/  FMUL R11, RZ, R66 ;  /* 0x00000042ff0b7220 */ /* 0x000fe20000400000 */
[----:B------:R-:W-:-:S07]  /*917d0*/  IMAD.MOV.U32 R67, RZ, RZ, RZ ;  /* 0x000000ffff437224 */ /* 0x000fce00078e00ff */
.L_x_1798:
[----:B------:R-:W-:Y:S05]  /*917e0*/  BSYNC.RECONVERGENT B0 ;  /* 0x0000000000007941 */ /* 0x000fea0003800200 */
.L_x_1797:
        /* <DEDUP_REMOVED lines=50> */
.L_x_1802:
[----:B------:R-:W-:Y:S05]  /*91b10*/  BSYNC.RECONVERGENT B1 ;  /* 0x0000000000017941 */ /* 0x000fea0003800200 */
.L_x_1801:
        /* <DEDUP_REMOVED lines=21> */
.L_x_1806:
        /* <DEDUP_REMOVED lines=45> */
.L_x_1805:
[----:B------:R-:W-:Y:S01]  /*91f40*/  FMUL R6, RZ, R66 ;  /* 0x00000042ff067220 */ /* 0x000fe20000400000 */
[----:B------:R-:W-:-:S07]  /*91f50*/  IMAD.MOV.U32 R5, RZ, RZ, RZ ;  /* 0x000000ffff057224 */ /* 0x000fce00078e00ff */
.L_x_1804:
[----:B------:R-:W-:Y:S05]  /*91f60*/  BSYNC.RECONVERGENT B0 ;  /* 0x0000000000007941 */ /* 0x000fea0003800200 */
.L_x_1803:
        /* <DEDUP_REMOVED lines=31> */
.L_x_1810:
        /* <DEDUP_REMOVED lines=45> */
.L_x_1809:
[----:B------:R-:W-:Y:S01]  /*92430*/  FMUL R11, RZ, R66 ;  /* 0x00000042ff0b7220 */ /* 0x000fe20000400000 */
[----:B------:R-:W-:-:S07]  /*92440*/  IMAD.MOV.U32 R67, RZ, RZ, RZ ;  /* 0x000000ffff437224 */ /* 0x000fce00078e00ff */
.L_x_1808:
[----:B------:R-:W-:Y:S05]  /*92450*/  BSYNC.RECONVERGENT B0 ;  /* 0x0000000000007941 */ /* 0x000fea0003800200 */
.L_x_1807:
        /* <DEDUP_REMOVED lines=17> */
[----:B0-----:R-:W-:-:S03]  /*92570*/  DFMA R62, -R50, R6, 1 ;  /* 0x3ff00000323e742b */ /* 0x001fc60000000106 */
        /* <DEDUP_REMOVED lines=32> */
.L_x_1812:
[----:B------:R-:W-:Y:S05]  /*92780*/  BSYNC.RECONVERGENT B1 ;  /* 0x0000000000017941 */ /* 0x000fea0003800200 */
.L_x_1811:
        /* <DEDUP_REMOVED lines=21> */
.L_x_1816:
        /* <DEDUP_REMOVED lines=45> */
.L_x_1815:
[----:B------:R-:W-:Y:S01]  /*92bb0*/  FMUL R6, RZ, R62 ;  /* 0x0000003eff067220 */ /* 0x000fe20000400000 */
[----:B------:R-:W-:-:S07]  /*92bc0*/  IMAD.MOV.U32 R5, RZ, RZ, RZ ;  /* 0x000000ffff057224 */ /* 0x000fce00078e00ff */
.L_x_1814:
[----:B------:R-:W-:Y:S05]  /*92bd0*/  BSYNC.RECONVERGENT B0 ;  /* 0x0000000000007941 */ /* 0x000fea0003800200 */
.L_x_1813:
        /* <DEDUP_REMOVED lines=31> */
.L_x_1820:
        /* <DEDUP_REMOVED lines=45> */
.L_x_1819:
[----:B------:R-:W-:Y:S01]  /*930a0*/  FMUL R11, RZ, R62 ;  /* 0x0000003eff0b7220 */ /* 0x000fe20000400000 */
[----:B------:R-:W-:-:S07]  /*930b0*/  IMAD.MOV.U32 R63, RZ, RZ, RZ ;  /* 0x000000ffff3f7224 */ /* 0x000fce00078e00ff */
.L_x_1818:
[----:B------:R-:W-:Y:S05]  /*930c0*/  BSYNC.RECONVERGENT B0 ;  /* 0x0000000000007941 */ /* 0x000fea0003800200 */
.L_x_1817:
        /* <DEDUP_REMOVED lines=46> */
[----:B------:R-:W-:Y:S02]  /*933b0*/  IMAD.MOV.U32 R10, RZ, RZ, RZ ;  /* 0x000000ffff0a7224 */ /* 0x000fe400078e00ff */
[----:B------:R-:W-:Y:S02]  /*933c0*/  IMAD.MOV.U32 R8, RZ, RZ, R50 ;  /* 0x000000ffff087224 */ /* 0x000fe400078e0032 */
[----:B------:R-:W-:-:S07]  /*933d0*/  IMAD.MOV.U32 R7, RZ, RZ, R51 ;  /* 0x000000ffff077224 */ /* 0x000fce00078e0033 */
[----:B---34-:R-:W-:Y:S05]  /*933e0*/  CALL.REL.NOINC `($__internal_0_$__cuda_sm20_div_rn_f64_full) ;  /* 0x0000028800887944 */ /* 0x018fea0003c00000 */
[----:B------:R-:W-:-:S07]  /*933f0*/  IMAD.MOV.U32 R9, RZ, RZ, R5 ;  /* 0x000000ffff097224 */ /* 0x000fce00078e0005 */
.L_x_1822:
[----:B------:R-:W-:Y:S05]  /*93400*/  BSYNC.RECONVERGENT B1 ;  /* 0x0000000000017941 */ /* 0x000fea0003800200 */
.L_x_1821:
        /* <DEDUP_REMOVED lines=21> */
.L_x_1826:
        /* <DEDUP_REMOVED lines=45> */
.L_x_1825:
[----:B------:R-:W-:Y:S01]  /*93830*/  FMUL R6, RZ, R66 ;  /* 0x00000042ff067220 */ /* 0x000fe20000400000 */
[----:B------:R-:W-:-:S07]  /*93840*/  IMAD.MOV.U32 R5, RZ, RZ, RZ ;  /* 0x000000ffff057224 */ /* 0x000fce00078e00ff */
.L_x_1824:
[----:B------:R-:W-:Y:S05]  /*93850*/  BSYNC.RECONVERGENT B0 ;  /* 0x0000000000007941 */ /* 0x000fea0003800200 */
.L_x_1823:
        /* <DEDUP_REMOVED lines=31> */
.L_x_1830:
        /* <DEDUP_REMOVED lines=45> */
.L_x_1829:
[----:B------:R-:W-:Y:S01]  /*93d20*/  FMUL R11, RZ, R66 ;  /* 0x00000042ff0b7220 */ /* 0x000fe20000400000 */
[----:B------:R-:W-:-:S07]  /*93d30*/  IMAD.MOV.U32 R67, RZ, RZ, RZ ;  /* 0x000000ffff437224 */ /* 0x000fce00078e00ff */
.L_x_1828:
[----:B------:R-:W-:Y:S05]  /*93d40*/  BSYNC.RECONVERGENT B0 ;  /* 0x0000000000007941 */ /* 0x000fea0003800200 */
.L_x_1827:
        /* <DEDUP_REMOVED lines=50> */
.L_x_1832:
[----:B------:R-:W-:Y:S05]  /*94070*/  BSYNC.RECONVERGENT B1 ;  /* 0x0000000000017941 */ /* 0x000fea0003800200 */
.L_x_1831:
        /* <DEDUP_REMOVED lines=21> */
.L_x_1836:
        /* <DEDUP_REMOVED lines=45> */
.L_x_1835:
[----:B------:R-:W-:Y:S01]  /*944a0*/  FMUL R6, RZ, R66 ;  /* 0x00000042ff067220 */ /* 0x000fe20000400000 */
[----:B------:R-:W-:-:S07]  /*944b0*/  IMAD.MOV.U32 R5, RZ, RZ, RZ ;  /* 0x000000ffff057224 */ /* 0x000fce00078e00ff */
.L_x_1834:
[----:B------:R-:W-:Y:S05]  /*944c0*/  BSYNC.RECONVERGENT B0 ;  /* 0x0000000000007941 */ /* 0x000fea0003800200 */
.L_x_1833:
        /* <DEDUP_REMOVED lines=31> */
.L_x_1840:
        /* <DEDUP_REMOVED lines=45> */
.L_x_1839:
[----:B------:R-:W-:Y:S01]  /*94990*/  FMUL R11, RZ, R66 ;  /* 0x00000042ff0b7220 */ /* 0x000fe20000400000 */
[----:B------:R-:W-:-:S07]  /*949a0*/  IMAD.MOV.U32 R67, RZ, RZ, RZ ;  /* 0x000000ffff437224 */ /* 0x000fce00078e00ff */
.L_x_1838:
[----:B------:R-:W-:Y:S05]  /*949b0*/  BSYNC.RECONVERGENT B0 ;  /* 0x0000000000007941 */ /* 0x000fea0003800200 */
.L_x_1837:
        /* <DEDUP_REMOVED lines=50> */
.L_x_1842:
[----:B------:R-:W-:Y:S05]  /*94ce0*/  BSYNC.RECONVERGENT B1 ;  /* 0x0000000000017941 */ /* 0x000fea0003800200 */
.L_x_1841:
        /* <DEDUP_REMOVED lines=21> */
.L_x_1846:
        /* <DEDUP_REMOVED lines=45> */
.L_x_1845:
[----:B------:R-:W-:Y:S01]  /*95110*/  FMUL R6, RZ, R66 ;  /* 0x00000042ff067220 */ /* 0x000fe20000400000 */
[----:B------:R-:W-:-:S07]  /*95120*/  IMAD.MOV.U32 R5, RZ, RZ, RZ ;  /* 0x000000ffff057224 */ /* 0x000fce00078e00ff */
.L_x_1844:
[----:B------:R-:W-:Y:S05]  /*95130*/  BSYNC.RECONVERGENT B0 ;  /* 0x0000000000007941 */ /* 0x000fea0003800200 */
.L_x_1843:
        /* <DEDUP_REMOVED lines=31> */
.L_x_1850:
        /* <DEDUP_REMOVED lines=45> */
.L_x_1849:
[----:B------:R-:W-:Y:S01]  /*95600*/  FMUL R11, RZ, R66 ;  /* 0x00000042ff0b7220 */ /* 0x000fe20000400000 */
[----:B------:R-:W-:-:S07]  /*95610*/  IMAD.MOV.U32 R67, RZ, RZ, RZ ;  /* 0x000000ffff437224 */ /* 0x000fce00078e00ff */
.L_x_1848:
[----:B------:R-:W-:Y:S05]  /*95620*/  BSYNC.RECONVERGENT B0 ;  /* 0x0000000000007941 */ /* 0x000fea0003800200 */
.L_x_1847:
        /* <DEDUP_REMOVED lines=50> */
.L_x_1852:
[----:B------:R-:W-:Y:S05]  /*95950*/  BSYNC.RECONVERGENT B1 ;  /* 0x0000000000017941 */ /* 0x000fea0003800200 */
.L_x_1851:
        /* <DEDUP_REMOVED lines=21> */
.L_x_1856:
        /* <DEDUP_REMOVED lines=45> */
.L_x_1855:
[----:B------:R-:W-:Y:S01]  /*95d80*/  FMUL R6, RZ, R66 ;  /* 0x00000042ff067220 */ /* 0x000fe20000400000 */
[----:B------:R-:W-:-:S07]  /*95d90*/  IMAD.MOV.U32 R5, RZ, RZ, RZ ;  /* 0x000000ffff057224 */ /* 0x000fce00078e00ff */
.L_x_1854:
[----:B------:R-:W-:Y:S05]  /*95da0*/  BSYNC.RECONVERGENT B0 ;  /* 0x0000000000007941 */ /* 0x000fea0003800200 */
.L_x_1853:
        /* <DEDUP_REMOVED lines=31> */
.L_x_1860:
        /* <DEDUP_REMOVED lines=45> */
.L_x_1859:
[----:B------:R-:W-:Y:S01]  /*96270*/  FMUL R11, RZ, R66 ;  /* 0x00000042ff0b7220 */ /* 0x000fe20000400000 */
[----:B------:R-:W-:-:S07]  /*96280*/  IMAD.MOV.U32 R67, RZ, RZ, RZ ;  /* 0x000000ffff437224 */ /* 0x000fce00078e00ff */
.L_x_1858:
[----:B------:R-:W-:Y:S05]  /*96290*/  BSYNC.RECONVERGENT B0 ;  /* 0x0000000000007941 */ /* 0x000fea0003800200 */
.L_x_1857:
        /* <DEDUP_REMOVED lines=21> */
[----:B------:R-:W-:Y:S01]  /*963f0*/  FSEL R63, -R67, -0.16666662693023681641, !P0 ;  /* 0xbe2aaaa8433f7808 */ /* 0x000fe20004000100 */
[----:B------:R-:W-:-:S04]  /*96400*/  FFMA R62, R10, R5, RZ ;  /* 0x000000050a3e7223 */ /* 0x000fc800000000ff */
[----:B------:R-:W-:Y:S02]  /*96410*/  FFMA R63, R10, R69, R63 ;  /* 0x000000450a3f7223 */ /* 0x000fe4000000003f */
[----:B------:R-:W-:Y:S02]  /*96420*/  DFMA R10, -R50, R6, 1 ;  /* 0x3ff00000320a742b */ /* 0x000fe40000000106 */
[----:B------:R-:W-:Y:S02]  /*96430*/  FFMA R67, R62, R63, R5 ;  /* 0x0000003f3e437223 */ /* 0x000fe40000000005 */
[----:B------:R-:W0:Y:S02]  /*96440*/  LDC R5, c[0x0][0x3b4] ;  /* 0x0000ed00ff057b82 */ /* 0x000e240000000800 */
[----:B------:R-:W-:Y:S02]  /*96450*/  @P1 FADD R67, RZ, -R67 ;  /* 0x80000043ff431221 */ /* 0x000fe40000000000 */
[----:B------:R-:W-:-:S02]  /*96460*/  DFMA R6, R6, R10, R6 ;  /* 0x0000000a0606722b */ /* 0x000fc40000000006 */
[----:B------:R-:W-:Y:S01]  /*96470*/  DMUL R10, R60, UR4 ;  /* 0x000000043c0a7c28 */ /* 0x000fe20008000000 */
[----:B------:R-:W1:Y:S07]  /*96480*/  F2F.F16.F32 R70, -R67 ;  /* 0x8000004300467304 */ /* 0x000e6e0000200800 */
[----:B------:R-:W-:Y:S02]  /*96490*/  DMUL R62, R6, R10 ;  /* 0x0000000a063e7228 */ /* 0x000fe40000000000 */
[----:B------:R-:W-:-:S02]  /*964a0*/  FSETP.GEU.AND P1, PT, |R11|, 6.5827683646048100446e-37, PT ;  /* 0x036000000b00780b */ /* 0x000fc40003f2e200 */
[----:B-1----:R-:W-:-:S04]  /*964b0*/  PRMT R67, R70, 0x5410, R9 ;  /* 0x0000541046437816 */ /* 0x002fc80000000009 */
[----:B------:R-:W-:Y:S01]  /*964c0*/  DFMA R68, -R50, R62, R10 ;  /* 0x0000003e3244722b */ /* 0x000fe2000000010a */
[----:B0-----:R-:W-:-:S04]  /*964d0*/  IMAD.WIDE R64, R5, 0x2, R64 ;  /* 0x0000000205407825 */ /* 0x001fc800078e0240 */
[----:B--2---:R-:W-:-:S04]  /*964e0*/  HMUL2 R8, R8.H0_H0, R67 ;  /* 0x0000004308087232 */ /* 0x004fc80000000800 */
[C-C-:B-----5:R-:W-:Y:S02]  /*964f0*/  HFMA2 R71, R66.reuse.H0_H0, R9.H0_H0, -R8.reuse.H0_H0 ;  /* 0x2000000942477231 */ /* 0x160fe40000140808 */
[----:B------:R-:W-:Y:S01]  /*96500*/  HFMA2 R66, R66.H0_H0, R70.H0_H0, R8.H1_H1 ;  /* 0x2000004642427231 */ /* 0x000fe20000060808 */
[----:B------:R-:W-:Y:S02]  /*96510*/  DFMA R8, R6, R68, R62 ;  /* 0x000000440608722b */ /* 0x000fe4000000003e */
[----:B------:R0:W-:Y:S01]  /*96520*/  STS.U16 [R0+0xa60], R71 ;  /* 0x000a604700007388 */ /* 0x0001e20000000400 */
[----:B------:R-:W-:-:S03]  /*96530*/  IMAD.WIDE R6, R5, 0x2, R48 ;  /* 0x0000000205067825 */ /* 0x000fc600078e0230 */
[----:B------:R0:W-:Y:S01]  /*96540*/  STS.U16 [R0+0x2a60], R66 ;  /* 0x002a604200007388 */ /* 0x0001e20000000400 */
[----:B------:R-:W-:-:S04]  /*96550*/  IMAD.WIDE R6, R5, 0x2, R6 ;  /* 0x0000000205067825 */ /* 0x000fc800078e0206 */
[----:B------:R-:W-:-:S05]  /*96560*/  FFMA R62, RZ, R51, R9 ;  /* 0x00000033ff3e7223 */ /* 0x000fca0000000009 */
[----:B------:R-:W-:Y:S01]  /*96570*/  FSETP.GT.AND P0, PT, |R62|, 1.469367938527859385e-39, PT ;  /* 0x001000003e00780b */ /* 0x000fe20003f04200 */
[----:B------:R-:W-:-:S12]  /*96580*/  IMAD.WIDE R62, R5, 0x2, R6 ;  /* 0x00000002053e7825 */ /* 0x000fd800078e0206 */
[----:B0-----:R-:W-:Y:S05]  /*96590*/  @P0 BRA P1, `(.L_x_1862) ;  /* 0x0000000000140947 */ /* 0x001fea0000800000 */
[----:B------:R-:W-:Y:S01]  /*965a0*/  IMAD.MOV.U32 R8, RZ, RZ, R50 ;  /* 0x000000ffff087224 */ /* 0x000fe200078e0032 */
[----:B------:R-:W-:Y:S01]  /*965b0*/  MOV R6, 0x965e0 ;  /* 0x000965e000067802 */ /* 0x000fe20000000f00 */
[----:B------:R-:W-:-:S07]  /*965c0*/  IMAD.MOV.U32 R7, RZ, RZ, R51 ;  /* 0x000000ffff077224 */ /* 0x000fce00078e0033 */
[----:B---34-:R-:W-:Y:S05]  /*965d0*/  CALL.REL.NOINC `($__internal_0_$__cuda_sm20_div_rn_f64_full) ;  /* 0x00000258000c7944 */ /* 0x018fea0003c00000 */
[----:B------:R-:W-:-:S07]  /*965e0*/  IMAD.MOV.U32 R9, RZ, RZ, R5 ;  /* 0x000000ffff097224 */ /* 0x000fce00078e0005 */
.L_x_1862:
[----:B------:R-:W-:Y:S05]  /*965f0*/  BSYNC.RECONVERGENT B1 ;  /* 0x0000000000017941 */ /* 0x000fea0003800200 */
.L_x_1861:
        /* <DEDUP_REMOVED lines=21> */
.L_x_1866:
        /* <DEDUP_REMOVED lines=45> */
.L_x_1865:
[----:B------:R-:W-:Y:S01]  /*96a20*/  FMUL R6, RZ, R66 ;  /* 0x00000042ff067220 */ /* 0x000fe20000400000 */
[----:B------:R-:W-:-:S07]  /*96a30*/  IMAD.MOV.U32 R5, RZ, RZ, RZ ;  /* 0x000000ffff057224 */ /* 0x000fce00078e00ff */
.L_x_1864:
[----:B------:R-:W-:Y:S05]  /*96a40*/  BSYNC.RECONVERGENT B0 ;  /* 0x0000000000007941 */ /* 0x000fea0003800200 */
.L_x_1863:
        /* <DEDUP_REMOVED lines=31> */
.L_x_1870:
        /* <DEDUP_REMOVED lines=45> */
.L_x_1869:
[----:B------:R-:W-:Y:S01]  /*96f10*/  FMUL R11, RZ, R66 ;  /* 0x00000042ff0b7220 */ /* 0x000fe20000400000 */
[----:B------:R-:W-:-:S07]  /*96f20*/  IMAD.MOV.U32 R67, RZ, RZ, RZ ;  /* 0x000000ffff437224 */ /* 0x000fce00078e00ff */
.L_x_1868:
[----:B------:R-:W-:Y:S05]  /*96f30*/  BSYNC.RECONVERGENT B0 ;  /* 0x0000000000007941 */ /* 0x000fea0003800200 */
.L_x_1867:
[----:B------:R-:W0:Y:S01]  /*96f40*/  LDC R69, c[0x0][0x3b4] ;  /* 0x0000ed00ff457b82 */ /* 0x000e220000000800 */
[----:B------:R-:W2:Y:S01]  /*96f50*/  LDG.E.U16 R8, desc[UR6][R14.64+0xa0] ;  /* 0x0000a0060e087981 */ /* 0x000ea2000c1e1500 */
[----:B0-----:R-:W-:-:S05]  /*96f60*/  IMAD.WIDE R72, R69, 0x2, R62 ;  /* 0x0000000245487825 */ /* 0x001fca00078e023e */
        /* <DEDUP_REMOVED lines=48> */
.L_x_1872:
[----:B------:R-:W-:Y:S05]  /*97270*/  BSYNC.RECONVERGENT B1 ;  /* 0x0000000000017941 */ /* 0x000fea0003800200 */
.L_x_1871:
        /* <DEDUP_REMOVED lines=21> */
.L_x_1876:
        /* <DEDUP_REMOVED lines=45> */
.L_x_1875:
[----:B------:R-:W-:Y:S01]  /*976a0*/  FMUL R6, RZ, R66 ;  /* 0x00000042ff067220 */ /* 0x000fe20000400000 */
[----:B------:R-:W-:-:S07]  /*976b0*/  IMAD.MOV.U32 R5, RZ, RZ, RZ ;  /* 0x000000ffff057224 */ /* 0x000fce00078e00ff */
.L_x_1874:
[----:B------:R-:W-:Y:S05]  /*976c0*/  BSYNC.RECONVERGENT B0 ;  /* 0x0000000000007941 */ /* 0x000fea0003800200 */
.L_x_1873:
        /* <DEDUP_REMOVED lines=31> */
.L_x_1880:
        /* <DEDUP_REMOVED lines=45> */
.L_x_1879:
[----:B------:R-:W-:Y:S01]  /*97b90*/  FMUL R11, RZ, R66 ;  /* 0x00000042ff0b7220 */ /* 0x000fe20000400000 */
[----:B------:R-:W-:-:S07]  /*97ba0*/  IMAD.MOV.U32 R67, RZ, RZ, RZ ;  /* 0x000000ffff437224 */ /* 0x000fce00078e00ff */
.L_x_1878:
[----:B------:R-:W-:Y:S05]  /*97bb0*/  BSYNC.RECONVERGENT B0 ;  /* 0x0000000000007941 */ /* 0x000fea0003800200 */
.L_x_1877:
        /* <DEDUP_REMOVED lines=57> */
.L_x_1882:
[----:B------:R-:W-:Y:S05]  /*97f50*/  BSYNC.RECONVERGENT B1 ;  /* 0x0000000000017941 */ /* 0x000fea0003800200 */
.L_x_1881:
        /* <DEDUP_REMOVED lines=21> */
.L_x_1886:
        /* <DEDUP_REMOVED lines=45> */
.L_x_1885:
[----:B------:R-:W-:Y:S01]  /*98380*/  FMUL R6, RZ, R66 ;  /* 0x00000042ff067220 */ /* 0x000fe20000400000 */
[----:B------:R-:W-:-:S07]  /*98390*/  IMAD.MOV.U32 R5, RZ, RZ, RZ ;  /* 0x000000ffff057224 */ /* 0x000fce00078e00ff */
.L_x_1884:
[----:B------:R-:W-:Y:S05]  /*983a0*/  BSYNC.RECONVERGENT B0 ;  /* 0x0000000000007941 */ /* 0x000fea0003800200 */
.L_x_1883:
        /* <DEDUP_REMOVED lines=31> */
.L_x_1890:
        /* <DEDUP_REMOVED lines=45> */
.L_x_1889:
[----:B------:R-:W-:Y:S01]  /*98870*/  FMUL R11, RZ, R66 ;  /* 0x00000042ff0b7220 */ /* 0x000fe20000400000 */
[----:B------:R-:W-:-:S07]  /*98880*/  IMAD.MOV.U32 R67, RZ, RZ, RZ ;  /* 0x000000ffff437224 */ /* 0x000fce00078e00ff */
.L_x_1888:
[----:B------:R-:W-:Y:S05]  /*98890*/  BSYNC.RECONVERGENT B0 ;  /* 0x0000000000007941 */ /* 0x000fea0003800200 */
.L_x_1887:
        /* <DEDUP_REMOVED lines=59> */
.L_x_1892:
[----:B------:R-:W-:Y:S05]  /*98c50*/  BSYNC.RECONVERGENT B1 ;  /* 0x0000000000017941 */ /* 0x000fea0003800200 */
.L_x_1891:
        /* <DEDUP_REMOVED lines=21> */
.L_x_1896:
        /* <DEDUP_REMOVED lines=45> */
.L_x_1895:
[----:B------:R-:W-:Y:S01]  /*99080*/  FMUL R6, RZ, R66 ;  /* 0x00000042ff067220 */ /* 0x000fe20000400000 */
[----:B------:R-:W-:-:S07]  /*99090*/  IMAD.MOV.U32 R5, RZ, RZ, RZ ;  /* 0x000000ffff057224 */ /* 0x000fce00078e00ff */
.L_x_1894:
[----:B------:R-:W-:Y:S05]  /*990a0*/  BSYNC.RECONVERGENT B0 ;  /* 0x0000000000007941 */ /* 0x000fea0003800200 */
.L_x_1893:
        /* <DEDUP_REMOVED lines=31> */
.L_x_1900:
        /* <DEDUP_REMOVED lines=45> */
.L_x_1899:
[----:B------:R-:W-:Y:S01]  /*99570*/  FMUL R11, RZ, R66 ;  /* 0x00000042ff0b7220 */ /* 0x000fe20000400000 */
[----:B------:R-:W-:-:S07]  /*99580*/  IMAD.MOV.U32 R67, RZ, RZ, RZ ;  /* 0x000000ffff437224 */ /* 0x000fce00078e00ff */
.L_x_1898:
[----:B------:R-:W-:Y:S05]  /*99590*/  BSYNC.RECONVERGENT B0 ;  /* 0x0000000000007941 */ /* 0x000fea0003800200 */
.L_x_1897:
        /* <DEDUP_REMOVED lines=61> */
.L_x_1902:
[----:B------:R-:W-:Y:S05]  /*99970*/  BSYNC.RECONVERGENT B1 ;  /* 0x0000000000017941 */ /* 0x000fea0003800200 */
.L_x_1901:
        /* <DEDUP_REMOVED lines=21> */
.L_x_1906:
        /* <DEDUP_REMOVED lines=45> */
.L_x_1905:
[----:B------:R-:W-:Y:S01]  /*99da0*/  FMUL R6, RZ, R66 ;  /* 0x00000042ff067220 */ /* 0x000fe20000400000 */
[----:B------:R-:W-:-:S07]  /*99db0*/  IMAD.MOV.U32 R5, RZ, RZ, RZ ;  /* 0x000000ffff057224 */ /* 0x000fce00078e00ff */
.L_x_1904:
[----:B------:R-:W-:Y:S05]  /*99dc0*/  BSYNC.RECONVERGENT B0 ;  /* 0x0000000000007941 */ /* 0x000fea0003800200 */
.L_x_1903:
        /* <DEDUP_REMOVED lines=31> */
.L_x_1910:
        /* <DEDUP_REMOVED lines=45> */
.L_x_1909:
[----:B------:R-:W-:Y:S01]  /*9a290*/  FMUL R11, RZ, R66 ;  /* 0x00000042ff0b7220 */ /* 0x000fe20000400000 */
[----:B------:R-:W-:-:S07]  /*9a2a0*/  IMAD.MOV.U32 R67, RZ, RZ, RZ ;  /* 0x000000ffff437224 */ /* 0x000fce00078e00ff */
.L_x_1908:
[----:B------:R-:W-:Y:S05]  /*9a2b0*/  BSYNC.RECONVERGENT B0 ;  /* 0x0000000000007941 */ /* 0x000fea0003800200 */
.L_x_1907:
        /* <DEDUP_REMOVED lines=63> */
.L_x_1912:
[----:B------:R-:W-:Y:S05]  /*9a6b0*/  BSYNC.RECONVERGENT B1 ;  /* 0x0000000000017941 */ /* 0x000fea0003800200 */
.L_x_1911:
        /* <DEDUP_REMOVED lines=21> */
.L_x_1916:
        /* <DEDUP_REMOVED lines=45> */
.L_x_1915:
[----:B------:R-:W-:Y:S01]  /*9aae0*/  FMUL R6, RZ, R66 ;  /* 0x00000042ff067220 */ /* 0x000fe20000400000 */
[----:B------:R-:W-:-:S07]  /*9aaf0*/  IMAD.MOV.U32 R5, RZ, RZ, RZ ;  /* 0x000000ffff057224 */ /* 0x000fce00078e00ff */
.L_x_1914:
[----:B------:R-:W-:Y:S05]  /*9ab00*/  BSYNC.RECONVERGENT B0 ;  /* 0x0000000000007941 */ /* 0x000fea0003800200 */
.L_x_1913:
        /* <DEDUP_REMOVED lines=31> */
.L_x_1920:
        /* <DEDUP_REMOVED lines=45> */
.L_x_1919:
[----:B------:R-:W-:Y:S01]  /*9afd0*/  FMUL R11, RZ, R66 ;  /* 0x00000042ff0b7220 */ /* 0x000fe20000400000 */
[----:B------:R-:W-:-:S07]  /*9afe0*/  IMAD.MOV.U32 R67, RZ, RZ, RZ ;  /* 0x000000ffff437224 */ /* 0x000fce00078e00ff */
.L_x_1918:
[----:B------:R-:W-:Y:S05]  /*9aff0*/  BSYNC.RECONVERGENT B0 ;  /* 0x0000000000007941 */ /* 0x000fea0003800200 */
.L_x_1917:
        /* <DEDUP_REMOVED lines=65> */
.L_x_1922:
[----:B------:R-:W-:Y:S05]  /*9b410*/  BSYNC.RECONVERGENT B1 ;  /* 0x0000000000017941 */ /* 0x000fea0003800200 */
.L_x_1921:
        /* <DEDUP_REMOVED lines=21> */
.L_x_1926:
        /* <DEDUP_REMOVED lines=45> */
.L_x_1925:
[----:B------:R-:W-:Y:S01]  /*9b840*/  FMUL R6, RZ, R66 ;  /* 0x00000042ff067220 */ /* 0x000fe20000400000 */
[----:B------:R-:W-:-:S07]  /*9b850*/  IMAD.MOV.U32 R5, RZ, RZ, RZ ;  /* 0x000000ffff057224 */ /* 0x000fce00078e00ff */
.L_x_1924:
[----:B------:R-:W-:Y:S05]  /*9b860*/  BSYNC.RECONVERGENT B0 ;  /* 0x0000000000007941 */ /* 0x000fea0003800200 */
.L_x_1923:
        /* <DEDUP_REMOVED lines=31> */
.L_x_1930:
        /* <DEDUP_REMOVED lines=45> */
.L_x_1929:
[----:B------:R-:W-:Y:S01]  /*9bd30*/  FMUL R67, RZ, R66 ;  /* 0x00000042ff437220 */ /* 0x000fe20000400000 */
[----:B------:R-:W-:-:S07]  /*9bd40*/  IMAD.MOV.U32 R68, RZ, RZ, RZ ;  /* 0x000000ffff447224 */ /* 0x000fce00078e00ff */
.L_x_1928:
[----:B------:R-:W-:Y:S05]  /*9bd50*/  BSYNC.RECONVERGENT B0 ;  /* 0x0000000000007941 */ /* 0x000fea0003800200 */
.L_x_1927:
        /* <DEDUP_REMOVED lines=67> */
.L_x_1932:
[----:B------:R-:W-:Y:S05]  /*9c190*/  BSYNC.RECONVERGENT B1 ;  /* 0x0000000000017941 */ /* 0x000fea0003800200 */
.L_x_1931:
        /* <DEDUP_REMOVED lines=21> */
.L_x_1936:
        /* <DEDUP_REMOVED lines=45> */
.L_x_1935:
[----:B------:R-:W-:Y:S01]  /*9c5c0*/  FMUL R6, RZ, R64 ;  /* 0x00000040ff067220 */ /* 0x000fe20000400000 */
[----:B------:R-:W-:-:S07]  /*9c5d0*/  IMAD.MOV.U32 R5, RZ, RZ, RZ ;  /* 0x000000ffff057224 */ /* 0x000fce00078e00ff */
.L_x_1934:
[----:B------:R-:W-:Y:S05]  /*9c5e0*/  BSYNC.RECONVERGENT B0 ;  /* 0x0000000000007941 */ /* 0x000fea0003800200 */
.L_x_1933:
        /* <DEDUP_REMOVED lines=31> */
.L_x_1940:
        /* <DEDUP_REMOVED lines=45> */
.L_x_1939:
[----:B------:R-:W-:Y:S01]  /*9cab0*/  FMUL R11, RZ, R64 ;  /* 0x00000040ff0b7220 */ /* 0x000fe20000400000 */
[----:B------:R-:W-:-:S07]  /*9cac0*/  IMAD.MOV.U32 R65, RZ, RZ, RZ ;  /* 0x000000ffff417224 */ /* 0x000fce00078e00ff */
.L_x_1938:
[----:B------:R-:W-:Y:S05]  /*9cad0*/  BSYNC.RECONVERGENT B0 ;  /* 0x0000000000007941 */ /* 0x000fea0003800200 */
.L_x_1937:
        /* <DEDUP_REMOVED lines=50> */
.L_x_1942:
[----:B------:R-:W-:Y:S05]  /*9ce00*/  BSYNC.RECONVERGENT B1 ;  /* 0x0000000000017941 */ /* 0x000fea0003800200 */
.L_x_1941:
        /* <DEDUP_REMOVED lines=21> */
.L_x_1946:
        /* <DEDUP_REMOVED lines=45> */
.L_x_1945:
[----:B------:R-:W-:Y:S01]  /*9d230*/  FMUL R6, RZ, R64 ;  /* 0x00000040ff067220 */ /* 0x000fe20000400000 */
[----:B------:R-:W-:-:S07]  /*9d240*/  IMAD.MOV.U32 R5, RZ, RZ, RZ ;  /* 0x000000ffff057224 */ /* 0x000fce00078e00ff */
.L_x_1944:
[----:B------:R-:W-:Y:S05]  /*9d250*/  BSYNC.RECONVERGENT B0 ;  /* 0x0000000000007941 */ /* 0x000fea0003800200 */
.L_x_1943:
        /* <DEDUP_REMOVED lines=31> */
.L_x_1950:
        /* <DEDUP_REMOVED lines=45> */
.L_x_1949:
[----:B------:R-:W-:Y:S01]  /*9d720*/  FMUL R11, RZ, R64 ;  /* 0x00000040ff0b7220 */ /* 0x000fe20000400000 */
[----:B------:R-:W-:-:S07]  /*9d730*/  IMAD.MOV.U32 R65, RZ, RZ, RZ ;  /* 0x000000ffff417224 */ /* 0x000fce00078e00ff */
.L_x_1948:
[----:B------:R-:W-:Y:S05]  /*9d740*/  BSYNC.RECONVERGENT B0 ;  /* 0x0000000000007941 */ /* 0x000fea0003800200 */
.L_x_1947:
        /* <DEDUP_REMOVED lines=50> */
.L_x_1952:
[----:B------:R-:W-:Y:S05]  /*9da70*/  BSYNC.RECONVERGENT B1 ;  /* 0x0000000000017941 */ /* 0x000fea0003800200 */
.L_x_1951:
        /* <DEDUP_REMOVED lines=21> */
.L_x_1956:
        /* <DEDUP_REMOVED lines=45> */
.L_x_1955:
[----:B------:R-:W-:Y:S01]  /*9dea0*/  FMUL R6, RZ, R64 ;  /* 0x00000040ff067220 */ /* 0x000fe20000400000 */
[----:B------:R-:W-:-:S07]  /*9deb0*/  IMAD.MOV.U32 R5, RZ, RZ, RZ ;  /* 0x000000ffff057224 */ /* 0x000fce00078e00ff */
.L_x_1954:
[----:B------:R-:W-:Y:S05]  /*9dec0*/  BSYNC.RECONVERGENT B0 ;  /* 0x0000000000007941 */ /* 0x000fea0003800200 */
.L_x_1953:
        /* <DEDUP_REMOVED lines=31> */
.L_x_1960:
        /* <DEDUP_REMOVED lines=45> */
.L_x_1959:
[----:B------:R-:W-:Y:S01]  /*9e390*/  FMUL R11, RZ, R64 ;  /* 0x00000040ff0b7220 */ /* 0x000fe20000400000 */
[----:B------:R-:W-:-:S07]  /*9e3a0*/  IMAD.MOV.U32 R65, RZ, RZ, RZ ;  /* 0x000000ffff417224 */ /* 0x000fce00078e00ff */
.L_x_1958:
[----:B------:R-:W-:Y:S05]  /*9e3b0*/  BSYNC.RECONVERGENT B0 ;  /* 0x0000000000007941 */ /* 0x000fea0003800200 */
.L_x_1957:
        /* <DEDUP_REMOVED lines=50> */
.L_x_1962:
[----:B------:R-:W-:Y:S05]  /*9e6e0*/  BSYNC.RECONVERGENT B1 ;  /* 0x0000000000017941 */ /* 0x000fea0003800200 */
.L_x_1961:
        /* <DEDUP_REMOVED lines=21> */
.L_x_1966:
        /* <DEDUP_REMOVED lines=45> */
.L_x_1965:
[----:B------:R-:W-:Y:S01]  /*9eb10*/  FMUL R6, RZ, R64 ;  /* 0x00000040ff067220 */ /* 0x000fe20000400000 */
[----:B------:R-:W-:-:S07]  /*9eb20*/  IMAD.MOV.U32 R5, RZ, RZ, RZ ;  /* 0x000000ffff057224 */ /* 0x000fce00078e00ff */
.L_x_1964:
[----:B------:R-:W-:Y:S05]  /*9eb30*/  BSYNC.RECONVERGENT B0 ;  /* 0x0000000000007941 */ /* 0x000fea0003800200 */
.L_x_1963:
        /* <DEDUP_REMOVED lines=31> */
.L_x_1970:
        /* <DEDUP_REMOVED lines=45> */
.L_x_1969:
[----:B------:R-:W-:Y:S01]  /*9f000*/  FMUL R11, RZ, R64 ;  /* 0x00000040ff0b7220 */ /* 0x000fe20000400000 */
[----:B------:R-:W-:-:S07]  /*9f010*/  IMAD.MOV.U32 R65, RZ, RZ, RZ ;  /* 0x000000ffff417224 */ /* 0x000fce00078e00ff */
.L_x_1968:
[----:B------:R-:W-:Y:S05]  /*9f020*/  BSYNC.RECONVERGENT B0 ;  /* 0x0000000000007941 */ /* 0x000fea0003800200 */
.L_x_1967:
        /* <DEDUP_REMOVED lines=50> */
.L_x_1972:
[----:B------:R-:W-:Y:S05]  /*9f350*/  BSYNC.RECONVERGENT B1 ;  /* 0x0000000000017941 */ /* 0x000fea0003800200 */
.L_x_1971:
        /* <DEDUP_REMOVED lines=21> */
.L_x_1976:
        /* <DEDUP_REMOVED lines=45> */
.L_x_1975:
[----:B------:R-:W-:Y:S01]  /*9f780*/  FMUL R6, RZ, R62 ;  /* 0x0000003eff067220 */ /* 0x000fe20000400000 */
[----:B------:R-:W-:-:S07]  /*9f790*/  IMAD.MOV.U32 R5, RZ, RZ, RZ ;  /* 0x000000ffff057224 */ /* 0x000fce00078e00ff */
.L_x_1974:
[----:B------:R-:W-:Y:S05]  /*9f7a0*/  BSYNC.RECONVERGENT B0 ;  /* 0x0000000000007941 */ /* 0x000fea0003800200 */
.L_x_1973:
        /* <DEDUP_REMOVED lines=31> */
.L_x_1980:
        /* <DEDUP_REMOVED lines=45> */
.L_x_1979:
[----:B------:R-:W-:Y:S01]  /*9fc70*/  FMUL R11, RZ, R62 ;  /* 0x0000003eff0b7220 */ /* 0x000fe20000400000 */
[----:B------:R-:W-:-:S07]  /*9fc80*/  IMAD.MOV.U32 R63, RZ, RZ, RZ ;  /* 0x000000ffff3f7224 */ /* 0x000fce00078e00ff */
.L_x_1978:
[----:B------:R-:W-:Y:S05]  /*9fc90*/  BSYNC.RECONVERGENT B0 ;  /* 0x0000000000007941 */ /* 0x000fea0003800200 */
.L_x_1977:
        /* <DEDUP_REMOVED lines=50> */
.L_x_1982:
[----:B------:R-:W-:Y:S05]  /*9ffc0*/  BSYNC.RECONVERGENT B1 ;  /* 0x0000000000017941 */ /* 0x000fea0003800200 */
.L_x_1981:
        /* <DEDUP_REMOVED lines=21> */
.L_x_1986:
        /* <DEDUP_REMOVED lines=45> */
.L_x_1985:
[----:B------:R-:W-:Y:S01]  /*a03f0*/  FMUL R6, RZ, R64 ;  /* 0x00000040ff067220 */ /* 0x000fe20000400000 */
[----:B------:R-:W-:-:S07]  /*a0400*/  IMAD.MOV.U32 R5, RZ, RZ, RZ ;  /* 0x000000ffff057224 */ /* 0x000fce00078e00ff */
.L_x_1984:
[----:B------:R-:W-:Y:S05]  /*a0410*/  BSYNC.RECONVERGENT B0 ;  /* 0x0000000000007941 */ /* 0x000fea0003800200 */
.L_x_1983:
        /* <DEDUP_REMOVED lines=31> */
.L_x_1990:
        /* <DEDUP_REMOVED lines=45> */
.L_x_1989:
[----:B------:R-:W-:Y:S01]  /*a08e0*/  FMUL R11, RZ, R64 ;  /* 0x00000040ff0b7220 */ /* 0x000fe20000400000 */
[----:B------:R-:W-:-:S07]  /*a08f0*/  IMAD.MOV.U32 R65, RZ, RZ, RZ ;  /* 0x000000ffff417224 */ /* 0x000fce00078e00ff */
.L_x_1988:
[----:B------:R-:W-:Y:S05]  /*a0900*/  BSYNC.RECONVERGENT B0 ;  /* 0x0000000000007941 */ /* 0x000fea0003800200 */
.L_x_1987:
        /* <DEDUP_REMOVED lines=50> */
.L_x_1992:
[----:B------:R-:W-:Y:S05]  /*a0c30*/  BSYNC.RECONVERGENT B1 ;  /* 0x0000000000017941 */ /* 0x000fea0003800200 */
.L_x_1991:
        /* <DEDUP_REMOVED lines=21> */
.L_x_1996:
        /* <DEDUP_REMOVED lines=45> */
.L_x_1995:
[----:B------:R-:W-:Y:S01]  /*a1060*/  FMUL R6, RZ, R64 ;  /* 0x00000040ff067220 */ /* 0x000fe20000400000 */
[----:B------:R-:W-:-:S07]  /*a1070*/  IMAD.MOV.U32 R5, RZ, RZ, RZ ;  /* 0x000000ffff057224 */ /* 0x000fce00078e00ff */
.L_x_1994:
[----:B------:R-:W-:Y:S05]  /*a1080*/  BSYNC.RECONVERGENT B0 ;  /* 0x0000000000007941 */ /* 0x000fea0003800200 */
.L_x_1993:
        /* <DEDUP_REMOVED lines=31> */
.L_x_2000:
        /* <DEDUP_REMOVED lines=45> */
.L_x_1999:
[----:B------:R-:W-:Y:S01]  /*a1550*/  FMUL R11, RZ, R64 ;  /* 0x00000040ff0b7220 */ /* 0x000fe20000400000 */
[----:B------:R-:W-:-:S07]  /*a1560*/  IMAD.MOV.U32 R65, RZ, RZ, RZ ;  /* 0x000000ffff417224 */ /* 0x000fce00078e00ff */
.L_x_1998:
[----:B------:R-:W-:Y:S05]  /*a1570*/  BSYNC.RECONVERGENT B0 ;  /* 0x0000000000007941 */ /* 0x000fea0003800200 */
.L_x_1997:
        /* <DEDUP_REMOVED lines=17> */
[----:B-1----:R-:W-:Y:S02]  /*a1690*/  DFMA R68, -R50, R62, 1 ;  /* 0x3ff000003244742b */ /* 0x002fe4000000013e */
[----:B------:R-:W-:Y:S01]  /*a16a0*/  FFMA R8, R7, R66, R8 ;  /* 0x0000004207087223 */ /* 0x000fe20000000008 */
[----:B------:R-:W-:-:S03]  /*a16b0*/  FSEL R5, R11, 1, P0 ;  /* 0x3f8000000b057808 */ /* 0x000fc60000000000 */
[C---:B0-----:R-:W-:Y:S02]  /*a16c0*/  FFMA R23, R7.reuse, R8, R10 ;  /* 0x0000000807177223 */ /* 0x041fe4000000000a */
        /* <DEDUP_REMOVED lines=27> */
.L_x_2002:
[----:B------:R-:W-:Y:S05]  /*a1880*/  BSYNC.RECONVERGENT B1 ;  /* 0x0000000000017941 */ /* 0x000fea0003800200 */
.L_x_2001:
        /* <DEDUP_REMOVED lines=21> */
.L_x_2006:
        /* <DEDUP_REMOVED lines=45> */
.L_x_2005:
[----:B------:R-:W-:Y:S01]  /*a1cb0*/  FMUL R6, RZ, R62 ;  /* 0x0000003eff067220 */ /* 0x000fe20000400000 */
[----:B------:R-:W-:-:S07]  /*a1cc0*/  IMAD.MOV.U32 R5, RZ, RZ, RZ ;  /* 0x000000ffff057224 */ /* 0x000fce00078e00ff */
.L_x_2004:
[----:B------:R-:W-:Y:S05]  /*a1cd0*/  BSYNC.RECONVERGENT B0 ;  /* 0x0000000000007941 */ /* 0x000fea0003800200 */
.L_x_2003:
        /* <DEDUP_REMOVED lines=31> */
.L_x_2010:
        /* <DEDUP_REMOVED lines=45> */
.L_x_2009:
[----:B------:R-:W-:Y:S01]  /*a21a0*/  FMUL R11, RZ, R62 ;  /* 0x0000003eff0b7220 */ /* 0x000fe20000400000 */
[----:B------:R-:W-:-:S07]  /*a21b0*/  IMAD.MOV.U32 R63, RZ, RZ, RZ ;  /* 0x000000ffff3f7224 */ /* 0x000fce00078e00ff */
.L_x_2008:
[----:B------:R-:W-:Y:S05]  /*a21c0*/  BSYNC.RECONVERGENT B0 ;  /* 0x0000000000007941 */ /* 0x000fea0003800200 */
.L_x_2007:
[----:B------:R0:W2:Y:S04]  /*a21d0*/  LDG.E.U16 R20, desc[UR6][R20.64+0xc0] ;  /* 0x0000c00614147981 */ /* 0x0000a8000c1e1500 */
[----:B------:R1:W5:Y:S01]  /*a21e0*/  LDG.E.U16 R18, desc[UR6][R18.64+0xc0] ;  /* 0x0000c00612127981 */ /* 0x000362000c1e1500 */
[----:B------:R-:W3:Y:S01]  /*a21f0*/  MUFU.RCP64H R7, R51 ;  /* 0x0000003300077308 */ /* 0x000ee20000001800 */
        /* <DEDUP_REMOVED lines=12> */
[----:B-1----:R-:W-:-:S02]  /*a22c0*/  FSEL R19, R10, 0.0083327032625675201416, !P0 ;  /* 0x3c0885e40a137808 */ /* 0x002fc40004000000 */
[----:B------:R-:W-:Y:S01]  /*a22d0*/  FSEL R21, -R21, -0.16666662693023681641, !P0 ;  /* 0xbe2aaaa815157808 */ /* 0x000fe20004000100 */
[----:B---3--:R-:W-:Y:S02]  /*a22e0*/  DFMA R22, -R50, R6, 1 ;  /* 0x3ff000003216742b */ /* 0x008fe40000000106 */
        /* <DEDUP_REMOVED lines=30> */
[----:B----4-:R-:W-:Y:S05]  /*a24d0*/  CALL.REL.NOINC `($__internal_0_$__cuda_sm20_div_rn_f64_full) ;  /* 0x00000198004c7944 */ /* 0x010fea0003c00000 */
[----:B------:R-:W-:-:S07]  /*a24e0*/  IMAD.MOV.U32 R9, RZ, RZ, R5 ;  /* 0x000000ffff097224 */ /* 0x000fce00078e0005 */
.L_x_2012:
[----:B------:R-:W-:Y:S05]  /*a24f0*/  BSYNC.RECONVERGENT B1 ;  /* 0x0000000000017941 */ /* 0x000fea0003800200 */
.L_x_2011:
        /* <DEDUP_REMOVED lines=21> */
.L_x_2016:
        /* <DEDUP_REMOVED lines=22> */
[----:B------:R-:W3:Y:S01]  /*a27b0*/  @P0 LDL R7, [R9+0x10] ;  /* 0x0000100009070983 */ /* 0x000ee20000100800 */
[----:B------:R-:W-:Y:S01]  /*a27c0*/  LOP3.LUT R8, R8, 0x1f, RZ, 0xc0, !PT ;  /* 0x0000001f08087812 */ /* 0x000fe200078ec0ff */
[----:B------:R-:W-:Y:S01]  /*a27d0*/  UMOV UR4, 0x54442d19 ;  /* 0x54442d1900047882 */ /* 0x000fe20000000000 */
[----:B------:R-:W-:-:S02]  /*a27e0*/  UMOV UR5, 0x3bf921fb ;  /* 0x3bf921fb00057882 */ /* 0x000fc40000000000 */
[-C--:B--2---:R-:W-:Y:S02]  /*a27f0*/  @P0 SHF.L.W.U32.HI R5, R6, R8.reuse, R5 ;  /* 0x0000000806050219 */ /* 0x084fe40000010e05 */
[----:B---3--:R-:W-:Y:S02]  /*a2800*/  @P0 SHF.L.W.U32.HI R6, R7, R8, R6 ;  /* 0x0000000807060219 */ /* 0x008fe40000010e06 */
        /* <DEDUP_REMOVED lines=17> */
.L_x_2015:
[----:B------:R-:W-:Y:S01]  /*a2920*/  FMUL R6, RZ, R20 ;  /* 0x00000014ff067220 */ /* 0x000fe20000400000 */
[----:B------:R-:W-:-:S07]  /*a2930*/  IMAD.MOV.U32 R5, RZ, RZ, RZ ;  /* 0x000000ffff057224 */ /* 0x000fce00078e00ff */
.L_x_2014:
[----:B------:R-:W-:Y:S05]  /*a2940*/  BSYNC.RECONVERGENT B0 ;  /* 0x0000000000007941 */ /* 0x000fea0003800200 */
.L_x_2013:
        /* <DEDUP_REMOVED lines=31> */
.L_x_2020:
        /* <DEDUP_REMOVED lines=25> */
[----:B------:R-:W-:Y:S01]  /*a2cd0*/  UMOV UR5, 0x3bf921fb ;  /* 0x3bf921fb00057882 */ /* 0x000fe20000000000 */
[----:B------:R-:W-:-:S02]  /*a2ce0*/  ISETP.GE.AND P1, PT, R20, RZ, PT ;  /* 0x000000ff1400720c */ /* 0x000fc40003f26270 */
[-C--:B--2---:R-:W-:Y:S02]  /*a2cf0*/  @P0 SHF.L.W.U32.HI R5, R6, R8.reuse, R5 ;  /* 0x0000000806050219 */ /* 0x084fe40000010e05 */
[----:B---3--:R-:W-:-:S04]  /*a2d00*/  @P0 SHF.L.W.U32.HI R6, R7, R8, R6 ;  /* 0x0000000807060219 */ /* 0x008fc80000010e06 */
        /* <DEDUP_REMOVED lines=16> */
.L_x_2019:
[----:B------:R-:W-:Y:S01]  /*a2e10*/  FMUL R11, RZ, R20 ;  /* 0x00000014ff0b7220 */ /* 0x000fe20000400000 */
[----:B------:R-:W-:-:S07]  /*a2e20*/  IMAD.MOV.U32 R21, RZ, RZ, RZ ;  /* 0x000000ffff157224 */ /* 0x000fce00078e00ff */
.L_x_2018:
[----:B------:R-:W-:Y:S05]  /*a2e30*/  BSYNC.RECONVERGENT B0 ;  /* 0x0000000000007941 */ /* 0x000fea0003800200 */
.L_x_2017:
[----:B------:R0:W2:Y:S04]  /*a2e40*/  LDG.E.U16 R12, desc[UR6][R12.64+0xc0] ;  /* 0x0000c0060c0c7981 */ /* 0x0000a8000c1e1500 */
[----:B------:R-:W3:Y:S01]  /*a2e50*/  LDG.E.U16 R16, desc[UR6][R16.64+0xc0] ;  /* 0x0000c00610107981 */ /* 0x000ee2000c1e1500 */
        /* <DEDUP_REMOVED lines=11> */
[----:B0-----:R-:W-:Y:S01]  /*a2f10*/  FSEL R13, R10, 0.0083327032625675201416, !P0 ;  /* 0x3c0885e40a0d7808 */ /* 0x001fe20004000000 */
[----:B------:R-:W-:Y:S01]  /*a2f20*/  IMAD.MOV.U32 R10, RZ, RZ, 0x3effffff ;  /* 0x3effffffff0a7424 */ /* 0x000fe200078e00ff */
[----:B------:R-:W-:Y:S01]  /*a2f30*/  FSEL R5, R22, -0.00019574658654164522886, !P0 ;  /* 0xb94d415316057808 */ /* 0x000fe20004000000 */
[----:B-1----:R-:W-:-:S04]  /*a2f40*/  DFMA R18, -R50, R6, 1 ;  /* 0x3ff000003212742b */ /* 0x002fc80000000106 */
[----:B------:R-:W-:Y:S01]  /*a2f50*/  FFMA R13, R8, R5, R13 ;  /* 0x00000005080d7223 */ /* 0x000fe2000000000d */
[----:B------:R-:W-:-:S03]  /*a2f60*/  FSEL R5, R11, 1, P0 ;  /* 0x3f8000000b057808 */ /* 0x000fc60000000000 */
[----:B------:R-:W-:-:S08]  /*a2f70*/  DFMA R18, R18, R18, R18 ;  /* 0x000000121212722b */ /* 0x000fd00000000012 */
[----:B------:R-:W-:Y:S01]  /*a2f80*/  DFMA R18, R6, R18, R6 ;  /* 0x000000120612722b */ /* 0x000fe20000000006 */
[----:B------:R-:W-:Y:S01]  /*a2f90*/  FSEL R7, -R10, -0.16666662693023681641, !P0 ;  /* 0xbe2aaaa80a077808 */ /* 0x000fe20004000100 */
[----:B------:R-:W-:-:S04]  /*a2fa0*/  DMUL R10, R60, UR4 ;  /* 0x000000043c0a7c28 */ /* 0x000fc80008000000 */
        /* <DEDUP_REMOVED lines=12> */
[C-C-:B---3--:R-:W-:Y:S02]  /*a3070*/  HFMA2 R13, R16.reuse.H0_H0, R9.H0_H0, -R12.reuse.H0_H0 ;  /* 0x20000009100d7231 */ /* 0x148fe4000014080c */
        /* <DEDUP_REMOVED lines=14> */
.L_x_2022:
[----:B------:R-:W-:Y:S05]  /*a3160*/  BSYNC.RECONVERGENT B1 ;  /* 0x0000000000017941 */ /* 0x000fea0003800200 */
.L_x_2021:
        /* <DEDUP_REMOVED lines=21> */
.L_x_2026:
        /* <DEDUP_REMOVED lines=45> */
.L_x_2025:
[----:B------:R-:W-:Y:S01]  /*a3590*/  FMUL R6, RZ, R16 ;  /* 0x00000010ff067220 */ /* 0x000fe20000400000 */
[----:B------:R-:W-:-:S07]  /*a35a0*/  IMAD.MOV.U32 R5, RZ, RZ, RZ ;  /* 0x000000ffff057224 */ /* 0x000fce00078e00ff */
.L_x_2024:
[----:B------:R-:W-:Y:S05]  /*a35b0*/  BSYNC.RECONVERGENT B0 ;  /* 0x0000000000007941 */ /* 0x000fea0003800200 */
.L_x_2023:
        /* <DEDUP_REMOVED lines=31> */
.L_x_2030:
        /* <DEDUP_REMOVED lines=45> */
.L_x_2029:
[----:B------:R-:W-:Y:S01]  /*a3a80*/  FMUL R17, RZ, R16 ;  /* 0x00000010ff117220 */ /* 0x000fe20000400000 */
[----:B------:R-:W-:-:S07]  /*a3a90*/  IMAD.MOV.U32 R18, RZ, RZ, RZ ;  /* 0x000000ffff127224 */ /* 0x000fce00078e00ff */
.L_x_2028:
[----:B------:R-:W-:Y:S05]  /*a3aa0*/  BSYNC.RECONVERGENT B0 ;  /* 0x0000000000007941 */ /* 0x000fea0003800200 */
.L_x_2027:
[----:B------:R-:W0:Y:S01]  /*a3ab0*/  LDC R7, c[0x0][0x3b4] ;  /* 0x0000ed00ff077b82 */ /* 0x000e220000000800 */
[----:B------:R-:W2:Y:S01]  /*a3ac0*/  LDG.E.U16 R14, desc[UR6][R14.64+0xc0] ;  /* 0x0000c0060e0e7981 */ /* 0x000ea2000c1e1500 */
[----:B0-----:R-:W-:-:S04]  /*a3ad0*/  IMAD.WIDE R12, R7, 0x2, R48 ;  /* 0x00000002070c7825 */ /* 0x001fc800078e0230 */
[----:B------:R-:W-:-:S04]  /*a3ae0*/  IMAD.WIDE R12, R7, 0x2, R12 ;  /* 0x00000002070c7825 */ /* 0x000fc800078e020c */
[----:B------:R-:W-:-:S04]  /*a3af0*/  IMAD.WIDE R12, R7, 0x2, R12 ;  /* 0x00000002070c7825 */ /* 0x000fc800078e020c */
[----:B------:R-:W-:-:S05]  /*a3b00*/  IMAD.WIDE R20, R7, 0x2, R12 ;  /* 0x0000000207147825 */ /* 0x000fca00078e020c */
[----:B------:R-:W3:Y:S01]  /*a3b10*/  LDG.E.U16 R6, desc[UR6][R20.64+0xc0] ;  /* 0x0000c00614067981 */ /* 0x000ee2000c1e1500 */
        /* <DEDUP_REMOVED lines=32> */
[----:B------:R-:W-:-:S04]  /*a3d20*/  IMAD.WIDE R44, R7, 0x2, R44 ;  /* 0x00000002072c7825 */ /* 0x000fc800078e022c */
[----:B---3--:R-:W-:-:S04]  /*a3d30*/  HMUL2 R6, R6.H0_H0, R5 ;  /* 0x0000000506067232 */ /* 0x008fc80000000800 */
        /* <DEDUP_REMOVED lines=11> */
[----:B----4-:R-:W-:Y:S05]  /*a3df0*/  CALL.REL.NOINC `($__internal_0_$__cuda_sm20_div_rn_f64_full) ;  /* 0x0000018000047944 */ /* 0x010fea0003c00000 */
[----:B------:R-:W-:-:S07]  /*a3e00*/  IMAD.MOV.U32 R9, RZ, RZ, R5 ;  /* 0x000000ffff097224 */ /* 0x000fce00078e0005 */
.L_x_2032:
[----:B------:R-:W-:Y:S05]  /*a3e10*/  BSYNC.RECONVERGENT B1 ;  /* 0x0000000000017941 */ /* 0x000fea0003800200 */
.L_x_2031:
        /* <DEDUP_REMOVED lines=21> */
.L_x_2036:
        /* <DEDUP_REMOVED lines=45> */
.L_x_2035:
[----:B------:R-:W-:Y:S01]  /*a4240*/  FMUL R6, RZ, R14 ;  /* 0x0000000eff067220 */ /* 0x000fe20000400000 */
[----:B------:R-:W-:-:S07]  /*a4250*/  IMAD.MOV.U32 R5, RZ, RZ, RZ ;  /* 0x000000ffff057224 */ /* 0x000fce00078e00ff */
.L_x_2034:
[----:B------:R-:W-:Y:S05]  /*a4260*/  BSYNC.RECONVERGENT B0 ;  /* 0x0000000000007941 */ /* 0x000fea0003800200 */
.L_x_2033:
        /* <DEDUP_REMOVED lines=31> */
.L_x_2040:
        /* <DEDUP_REMOVED lines=45> */
.L_x_2039:
[----:B------:R-:W-:Y:S01]  /*a4730*/  FMUL R15, RZ, R14 ;  /* 0x0000000eff0f7220 */ /* 0x000fe20000400000 */
[----:B------:R-:W-:-:S07]  /*a4740*/  IMAD.MOV.U32 R16, RZ, RZ, RZ ;  /* 0x000000ffff107224 */ /* 0x000fce00078e00ff */
.L_x_2038:
[----:B------:R-:W-:Y:S05]  /*a4750*/  BSYNC.RECONVERGENT B0 ;  /* 0x0000000000007941 */ /* 0x000fea0003800200 */
.L_x_2037:
        /* <DEDUP_REMOVED lines=8> */
[----:B------:R-:W3:Y:S01]  /*a47e0*/  LDG.E.U16 R8, desc[UR6][R18.64+0xc0] ;  /* 0x0000c00612087981 */ /* 0x000ee2000c1e1500 */
[----:B------:R-:W1:Y:S01]  /*a47f0*/  MUFU.RCP64H R13, R51 ;  /* 0x00000033000d7308 */ /* 0x000e620000001800 */
[----:B------:R-:W-:Y:S01]  /*a4800*/  IMAD.MOV.U32 R12, RZ, RZ, 0x1 ;  /* 0x00000001ff0c7424 */ /* 0x000fe200078e00ff */
[C---:B------:R-:W-:Y:S01]  /*a4810*/  LOP3.LUT R5, R16.reuse, 0x1, RZ, 0xc0, !PT ;  /* 0x0000000110057812 */ /* 0x040fe200078ec0ff */
[----:B------:R-:W-:Y:S01]  /*a4820*/  FMUL R10, R15, R15 ;  /* 0x0000000f0f0a7220 */ /* 0x000fe20000400000 */
[----:B------:R-:W-:Y:S01]  /*a4830*/  LOP3.LUT P1, RZ, R16, 0x2, RZ, 0xc0, !PT ;  /* 0x0000000210ff7812 */ /* 0x000fe2000782c0ff */
[----:B0-----:R-:W-:Y:S01]  /*a4840*/  IMAD.MOV.U32 R7, RZ, RZ, 0x3effffff ;  /* 0x3effffffff077424 */ /* 0x001fe200078e00ff */
[----:B------:R-:W-:Y:S01]  /*a4850*/  ISETP.NE.U32.AND P0, PT, R5, 0x1, PT ;  /* 0x000000010500780c */ /* 0x000fe20003f05070 */
[----:B------:R-:W-:Y:S01]  /*a4860*/  FFMA R11, R10, R11, -0.0013887860113754868507 ;  /* 0xbab607ed0a0b7423 */ /* 0x000fe2000000000b */
[----:B------:R-:W-:Y:S01]  /*a4870*/  IMAD.MOV.U32 R5, RZ, RZ, 0x3d2aaabb ;  /* 0x3d2aaabbff057424 */ /* 0x000fe200078e00ff */
[----:B------:R-:W-:Y:S01]  /*a4880*/  UMOV UR4, 0x7f3321d2 ;  /* 0x7f3321d200047882 */ /* 0x000fe20000000000 */
[----:B------:R-:W-:Y:S01]  /*a4890*/  FSEL R7, -R7, -0.16666662693023681641, !P0 ;  /* 0xbe2aaaa807077808 */ /* 0x000fe20004000100 */
[----:B------:R-:W-:Y:S01]  /*a48a0*/  UMOV UR5, 0x4042d97c ;  /* 0x4042d97c00057882 */ /* 0x000fe20000000000 */
[----:B------:R-:W-:Y:S01]  /*a48b0*/  FSEL R11, R11, -0.00019574658654164522886, !P0 ;  /* 0xb94d41530b0b7808 */ /* 0x000fe20004000000 */
[----:B------:R-:W-:Y:S01]  /*a48c0*/  BSSY.RECONVERGENT B1, `(.L_x_2041) ;  /* 0x0000021000017945 */ /* 0x000fe20003800200 */
[----:B------:R-:W-:Y:S01]  /*a48d0*/  FSEL R5, R5, 0.0083327032625675201416, !P0 ;  /* 0x3c0885e405057808 */ /* 0x000fe20004000000 */
[----:B-1----:R-:W-:-:S04]  /*a48e0*/  DFMA R20, -R50, R12, 1 ;  /* 0x3ff000003214742b */ /* 0x002fc8000000010c */
[----:B------:R-:W-:Y:S01]  /*a48f0*/  FFMA R11, R10, R11, R5 ;  /* 0x0000000b0a0b7223 */ /* 0x000fe20000000005 */
[----:B------:R-:W-:-:S03]  /*a4900*/  FSEL R5, R15, 1, P0 ;  /* 0x3f8000000f057808 */ /* 0x000fc60000000000 */
[----:B------:R-:W-:Y:S01]  /*a4910*/  FFMA R7, R10, R11, R7 ;  /* 0x0000000b0a077223 */ /* 0x000fe20000000007 */
[----:B------:R-:W-:-:S08]  /*a4920*/  DFMA R20, R20, R20, R20 ;  /* 0x000000141414722b */ /* 0x000fd00000000014 */
[----:B------:R-:W-:Y:S01]  /*a4930*/  DFMA R20, R12, R20, R12 ;  /* 0x000000140c14722b */ /* 0x000fe2000000000c */
[----:B------:R-:W-:-:S04]  /*a4940*/  FFMA R12, R10, R5, RZ ;  /* 0x000000050a0c7223 */ /* 0x000fc800000000ff */
[----:B------:R-:W-:-:S03]  /*a4950*/  FFMA R5, R12, R7, R5 ;  /* 0x000000070c057223 */ /* 0x000fc60000000005 */
[----:B------:R-:W-:Y:S01]  /*a4960*/  DFMA R10, -R50, R20, 1 ;  /* 0x3ff00000320a742b */ /* 0x000fe20000000114 */
[----:B------:R-:W-:-:S04]  /*a4970*/  @P1 FADD R5, RZ, -R5 ;  /* 0x80000005ff051221 */ /* 0x000fc80000000000 */
[----:B------:R-:W0:Y:S03]  /*a4980*/  F2F.F16.F32 R16, -R5 ;  /* 0x8000000500107304 */ /* 0x000e260000200800 */
[----:B------:R-:W-:Y:S02]  /*a4990*/  DFMA R20, R20, R10, R20 ;  /* 0x0000000a1414722b */ /* 0x000fe40000000014 */
[----:B------:R-:W-:-:S08]  /*a49a0*/  DMUL R10, R60, UR4 ;  /* 0x000000043c0a7c28 */ /* 0x000fd00008000000 */
[----:B------:R-:W-:Y:S02]  /*a49b0*/  DMUL R12, R20, R10 ;  /* 0x0000000a140c7228 */ /* 0x000fe40000000000 */
[----:B------:R-:W-:Y:S02]  /*a49c0*/  FSETP.GEU.AND P1, PT, |R11|, 6.5827683646048100446e-37, PT ;  /* 0x036000000b00780b */ /* 0x000fe40003f2e200 */
[----:B0-----:R-:W-:-:S04]  /*a49d0*/  PRMT R5, R16, 0x5410, R9 ;  /* 0x0000541010057816 */ /* 0x001fc80000000009 */
[----:B------:R-:W-:Y:S01]  /*a49e0*/  DFMA R14, -R50, R12, R10 ;  /* 0x0000000c320e722b */ /* 0x000fe2000000010a */
[----:B--2---:R-:W-:-:S04]  /*a49f0*/  HMUL2 R6, R6.H0_H0, R5 ;  /* 0x0000000506067232 */ /* 0x004fc80000000800 */
[C-C-:B---3--:R-:W-:Y:S02]  /*a4a00*/  HFMA2 R7, R8.reuse.H0_H0, R9.H0_H0, -R6.reuse.H0_H0 ;  /* 0x2000000908077231 */ /* 0x148fe40000140806 */
        /* <DEDUP_REMOVED lines=12> */
.L_x_2042:
[----:B------:R-:W-:Y:S05]  /*a4ad0*/  BSYNC.RECONVERGENT B1 ;  /* 0x0000000000017941 */ /* 0x000fea0003800200 */
.L_x_2041:
        /* <DEDUP_REMOVED lines=21> */
.L_x_2046:
        /* <DEDUP_REMOVED lines=45> */
.L_x_2045:
[----:B------:R-:W-:Y:S01]  /*a4f00*/  FMUL R6, RZ, R14 ;  /* 0x0000000eff067220 */ /* 0x000fe20000400000 */
[----:B------:R-:W-:-:S07]  /*a4f10*/  IMAD.MOV.U32 R5, RZ, RZ, RZ ;  /* 0x000000ffff057224 */ /* 0x000fce00078e00ff */
.L_x_2044:
[----:B------:R-:W-:Y:S05]  /*a4f20*/  BSYNC.RECONVERGENT B0 ;  /* 0x0000000000007941 */ /* 0x000fea0003800200 */
.L_x_2043:
        /* <DEDUP_REMOVED lines=31> */
.L_x_2050:
        /* <DEDUP_REMOVED lines=45> */
.L_x_2049:
[----:B------:R-:W-:Y:S01]  /*a53f0*/  FMUL R15, RZ, R14 ;  /* 0x0000000eff0f7220 */ /* 0x000fe20000400000 */
[----:B------:R-:W-:-:S07]  /*a5400*/  IMAD.MOV.U32 R16, RZ, RZ, RZ ;  /* 0x000000ffff107224 */ /* 0x000fce00078e00ff */
.L_x_2048:
[----:B------:R-:W-:Y:S05]  /*a5410*/  BSYNC.RECONVERGENT B0 ;  /* 0x0000000000007941 */ /* 0x000fea0003800200 */
.L_x_2047:
        /* <DEDUP_REMOVED lines=10> */
[----:B------:R0:W3:Y:S01]  /*a54c0*/  LDG.E.U16 R6, desc[UR6][R6.64+0xc0] ;  /* 0x0000c00606067981 */ /* 0x0000e2000c1e1500 */
        /* <DEDUP_REMOVED lines=46> */
.L_x_2052:
[----:B------:R-:W-:Y:S05]  /*a57b0*/  BSYNC.RECONVERGENT B1 ;  /* 0x0000000000017941 */ /* 0x000fea0003800200 */
.L_x_2051:
        /* <DEDUP_REMOVED lines=21> */
.L_x_2056:
        /* <DEDUP_REMOVED lines=45> */
.L_x_2055:
[----:B------:R-:W-:Y:S01]  /*a5be0*/  FMUL R6, RZ, R14 ;  /* 0x0000000eff067220 */ /* 0x000fe20000400000 */
[----:B------:R-:W-:-:S07]  /*a5bf0*/  IMAD.MOV.U32 R5, RZ, RZ, RZ ;  /* 0x000000ffff057224 */ /* 0x000fce00078e00ff */
.L_x_2054:
[----:B------:R-:W-:Y:S05]  /*a5c00*/  BSYNC.RECONVERGENT B0 ;  /* 0x0000000000007941 */ /* 0x000fea0003800200 */
.L_x_2053:
        /* <DEDUP_REMOVED lines=31> */
.L_x_2060:
        /* <DEDUP_REMOVED lines=45> */
.L_x_2059:
[----:B------:R-:W-:Y:S01]  /*a60d0*/  FMUL R15, RZ, R14 ;  /* 0x0000000eff0f7220 */ /* 0x000fe20000400000 */
[----:B------:R-:W-:-:S07]  /*a60e0*/  IMAD.MOV.U32 R16, RZ, RZ, RZ ;  /* 0x000000ffff107224 */ /* 0x000fce00078e00ff */
.L_x_2058:
[----:B------:R-:W-:Y:S05]  /*a60f0*/  BSYNC.RECONVERGENT B0 ;  /* 0x0000000000007941 */ /* 0x000fea0003800200 */
.L_x_2057:
        /* <DEDUP_REMOVED lines=12> */
[----:B------:R-:W3:Y:S01]  /*a61c0*/  LDG.E.U16 R8, desc[UR6][R18.64+0xc0] ;  /* 0x0000c00612087981 */ /* 0x000ee2000c1e1500 */
        /* <DEDUP_REMOVED lines=11> */
[----:B------:R-:W-:Y:S01]  /*a6280*/  FSEL R7, -R7, -0.16666662693023681641, !P0 ;  /* 0xbe2aaaa807077808 */ /* 0x000fe20004000100 */
[----:B------:R-:W-:Y:S01]  /*a6290*/  BSSY.RECONVERGENT B1, `(.L_x_2061) ;  /* 0x0000022000017945 */ /* 0x000fe20003800200 */
[----:B------:R-:W-:-:S02]  /*a62a0*/  FSEL R11, R11, -0.00019574658654164522886, !P0 ;  /* 0xb94d41530b0b7808 */ /* 0x000fc40004000000 */
[----:B------:R-:W-:Y:S01]  /*a62b0*/  FSEL R5, R5, 0.0083327032625675201416, !P0 ;  /* 0x3c0885e405057808 */ /* 0x000fe20004000000 */
[----:B0-----:R-:W-:-:S04]  /*a62c0*/  DFMA R22, -R50, R12, 1 ;  /* 0x3ff000003216742b */ /* 0x001fc8000000010c */
        /* <DEDUP_REMOVED lines=30> */
.L_x_2062:
[----:B------:R-:W-:Y:S05]  /*a64b0*/  BSYNC.RECONVERGENT B1 ;  /* 0x0000000000017941 */ /* 0x000fea0003800200 */
.L_x_2061:
        /* <DEDUP_REMOVED lines=21> */
.L_x_2066:
        /* <DEDUP_REMOVED lines=45> */
.L_x_2065:
[----:B------:R-:W-:Y:S01]  /*a68e0*/  FMUL R6, RZ, R14 ;  /* 0x0000000eff067220 */ /* 0x000fe20000400000 */
[----:B------:R-:W-:-:S07]  /*a68f0*/  IMAD.MOV.U32 R5, RZ, RZ, RZ ;  /* 0x000000ffff057224 */ /* 0x000fce00078e00ff */
.L_x_2064:
[----:B------:R-:W-:Y:S05]  /*a6900*/  BSYNC.RECONVERGENT B0 ;  /* 0x0000000000007941 */ /* 0x000fea0003800200 */
.L_x_2063:
        /* <DEDUP_REMOVED lines=31> */
.L_x_2070:
        /* <DEDUP_REMOVED lines=45> */
.L_x_2069:
[----:B------:R-:W-:Y:S01]  /*a6dd0*/  FMUL R15, RZ, R14 ;  /* 0x0000000eff0f7220 */ /* 0x000fe20000400000 */
[----:B------:R-:W-:-:S07]  /*a6de0*/  IMAD.MOV.U32 R16, RZ, RZ, RZ ;  /* 0x000000ffff107224 */ /* 0x000fce00078e00ff */
.L_x_2068:
[----:B------:R-:W-:Y:S05]  /*a6df0*/  BSYNC.RECONVERGENT B0 ;  /* 0x0000000000007941 */ /* 0x000fea0003800200 */
.L_x_2067:
        /* <DEDUP_REMOVED lines=61> */
.L_x_2072:
[----:B------:R-:W-:Y:S05]  /*a71d0*/  BSYNC.RECONVERGENT B1 ;  /* 0x0000000000017941 */ /* 0x000fea0003800200 */
.L_x_2071:
        /* <DEDUP_REMOVED lines=21> */
.L_x_2076:
        /* <DEDUP_REMOVED lines=45> */
.L_x_2075:
[----:B------:R-:W-:Y:S01]  /*a7600*/  FMUL R6, RZ, R14 ;  /* 0x0000000eff067220 */ /* 0x000fe20000400000 */
[----:B------:R-:W-:-:S07]  /*a7610*/  IMAD.MOV.U32 R5, RZ, RZ, RZ ;  /* 0x000000ffff057224 */ /* 0x000fce00078e00ff */
.L_x_2074:
[----:B------:R-:W-:Y:S05]  /*a7620*/  BSYNC.RECONVERGENT B0 ;  /* 0x0000000000007941 */ /* 0x000fea0003800200 */
.L_x_2073:
        /* <DEDUP_REMOVED lines=31> */
.L_x_2080:
        /* <DEDUP_REMOVED lines=45> */
.L_x_2079:
[----:B------:R-:W-:Y:S01]  /*a7af0*/  FMUL R15, RZ, R14 ;  /* 0x0000000eff0f7220 */ /* 0x000fe20000400000 */
[----:B------:R-:W-:-:S07]  /*a7b00*/  IMAD.MOV.U32 R16, RZ, RZ, RZ ;  /* 0x000000ffff107224 */ /* 0x000fce00078e00ff */
.L_x_2078:
[----:B------:R-:W-:Y:S05]  /*a7b10*/  BSYNC.RECONVERGENT B0 ;  /* 0x0000000000007941 */ /* 0x000fea0003800200 */
.L_x_2077:
        /* <DEDUP_REMOVED lines=63> */
.L_x_2082:
[----:B------:R-:W-:Y:S05]  /*a7f10*/  BSYNC.RECONVERGENT B1 ;  /* 0x0000000000017941 */ /* 0x000fea0003800200 */
.L_x_2081:
        /* <DEDUP_REMOVED lines=21> */
.L_x_2086:
        /* <DEDUP_REMOVED lines=45> */
.L_x_2085:
[----:B------:R-:W-:Y:S01]  /*a8340*/  FMUL R6, RZ, R14 ;  /* 0x0000000eff067220 */ /* 0x000fe20000400000 */
[----:B------:R-:W-:-:S07]  /*a8350*/  IMAD.MOV.U32 R5, RZ, RZ, RZ ;  /* 0x000000ffff057224 */ /* 0x000fce00078e00ff */
.L_x_2084:
[----:B------:R-:W-:Y:S05]  /*a8360*/  BSYNC.RECONVERGENT B0 ;  /* 0x0000000000007941 */ /* 0x000fea0003800200 */
.L_x_2083:
        /* <DEDUP_REMOVED lines=31> */
.L_x_2090:
        /* <DEDUP_REMOVED lines=45> */
.L_x_2089:
[----:B------:R-:W-:Y:S01]  /*a8830*/  FMUL R15, RZ, R14 ;  /* 0x0000000eff0f7220 */ /* 0x000fe20000400000 */
[----:B------:R-:W-:-:S07]  /*a8840*/  IMAD.MOV.U32 R16, RZ, RZ, RZ ;  /* 0x000000ffff107224 */ /* 0x000fce00078e00ff */
.L_x_2088:
[----:B------:R-:W-:Y:S05]  /*a8850*/  BSYNC.RECONVERGENT B0 ;  /* 0x0000000000007941 */ /* 0x000fea0003800200 */
.L_x_2087:
        /* <DEDUP_REMOVED lines=65> */
.L_x_2092:
[----:B------:R-:W-:Y:S05]  /*a8c70*/  BSYNC.RECONVERGENT B1 ;  /* 0x0000000000017941 */ /* 0x000fea0003800200 */
.L_x_2091:
        /* <DEDUP_REMOVED lines=21> */
.L_x_2096:
        /* <DEDUP_REMOVED lines=45> */
.L_x_2095:
[----:B------:R-:W-:Y:S01]  /*a90a0*/  FMUL R6, RZ, R14 ;  /* 0x0000000eff067220 */ /* 0x000fe20000400000 */
[----:B------:R-:W-:-:S07]  /*a90b0*/  IMAD.MOV.U32 R5, RZ, RZ, RZ ;  /* 0x000000ffff057224 */ /* 0x000fce00078e00ff */
.L_x_2094:
[----:B------:R-:W-:Y:S05]  /*a90c0*/  BSYNC.RECONVERGENT B0 ;  /* 0x0000000000007941 */ /* 0x000fea0003800200 */
.L_x_2093:
        /* <DEDUP_REMOVED lines=31> */
.L_x_2100:
        /* <DEDUP_REMOVED lines=45> */
.L_x_2099:
[----:B------:R-:W-:Y:S01]  /*a9590*/  FMUL R11, RZ, R14 ;  /* 0x0000000eff0b7220 */ /* 0x000fe20000400000 */
[----:B------:R-:W-:-:S07]  /*a95a0*/  IMAD.MOV.U32 R15, RZ, RZ, RZ ;  /* 0x000000ffff0f7224 */ /* 0x000fce00078e00ff */
.L_x_2098:
[----:B------:R-:W-:Y:S05]  /*a95b0*/  BSYNC.RECONVERGENT B0 ;  /* 0x0000000000007941 */ /* 0x000fea0003800200 */
.L_x_2097:
[----:B------:R-:W2:Y:S04]  /*a95c0*/  LDG.E.U16 R7, desc[UR6][R42.64+0xc0] ;  /* 0x0000c0062a077981 */ /* 0x000ea8000c1e1500 */
[----:B------:R-:W3:Y:S01]  /*a95d0*/  LDG.E.U16 R6, desc[UR6][R40.64+0xc0] ;  /* 0x0000c00628067981 */ /* 0x000ee2000c1e1500 */
        /* <DEDUP_REMOVED lines=46> */
.L_x_2102:
[----:B------:R-:W-:Y:S05]  /*a98c0*/  BSYNC.RECONVERGENT B1 ;  /* 0x0000000000017941 */ /* 0x000fea0003800200 */
.L_x_2101:
        /* <DEDUP_REMOVED lines=21> */
.L_x_2106:
        /* <DEDUP_REMOVED lines=45> */
.L_x_2105:
[----:B------:R-:W-:Y:S01]  /*a9cf0*/  FMUL R6, RZ, R14 ;  /* 0x0000000eff067220 */ /* 0x000fe20000400000 */
[----:B------:R-:W-:-:S07]  /*a9d00*/  IMAD.MOV.U32 R5, RZ, RZ, RZ ;  /* 0x000000ffff057224 */ /* 0x000fce00078e00ff */
.L_x_2104:
[----:B------:R-:W-:Y:S05]  /*a9d10*/  BSYNC.RECONVERGENT B0 ;  /* 0x0000000000007941 */ /* 0x000fea0003800200 */
.L_x_2103:
        /* <DEDUP_REMOVED lines=31> */
.L_x_2110:
        /* <DEDUP_REMOVED lines=45> */
.L_x_2109:
[----:B------:R-:W-:Y:S01]  /*aa1e0*/  FMUL R11, RZ, R14 ;  /* 0x0000000eff0b7220 */ /* 0x000fe20000400000 */
[----:B------:R-:W-:-:S07]  /*aa1f0*/  IMAD.MOV.U32 R15, RZ, RZ, RZ ;  /* 0x000000ffff0f7224 */ /* 0x000fce00078e00ff */
.L_x_2108:
[----:B------:R-:W-:Y:S05]  /*aa200*/  BSYNC.RECONVERGENT B0 ;  /* 0x0000000000007941 */ /* 0x000fea0003800200 */
.L_x_2107:
        /* <DEDUP_REMOVED lines=48> */
.L_x_2112:
[----:B------:R-:W-:Y:S05]  /*aa510*/  BSYNC.RECONVERGENT B1 ;  /* 0x0000000000017941 */ /* 0x000fea0003800200 */
.L_x_2111:
        /* <DEDUP_REMOVED lines=21> */
.L_x_2116:
        /* <DEDUP_REMOVED lines=45> */
.L_x_2115:
[----:B------:R-:W-:Y:S01]  /*aa940*/  FMUL R6, RZ, R14 ;  /* 0x0000000eff067220 */ /* 0x000fe20000400000 */
[----:B------:R-:W-:-:S07]  /*aa950*/  IMAD.MOV.U32 R5, RZ, RZ, RZ ;  /* 0x000000ffff057224 */ /* 0x000fce00078e00ff */
.L_x_2114:
[----:B------:R-:W-:Y:S05]  /*aa960*/  BSYNC.RECONVERGENT B0 ;  /* 0x0000000000007941 */ /* 0x000fea0003800200 */
.L_x_2113:
        /* <DEDUP_REMOVED lines=31> */
.L_x_2120:
        /* <DEDUP_REMOVED lines=45> */
.L_x_2119:
[----:B------:R-:W-:Y:S01]  /*aae30*/  FMUL R11, RZ, R14 ;  /* 0x0000000eff0b7220 */ /* 0x000fe20000400000 */
[----:B------:R-:W-:-:S07]  /*aae40*/  IMAD.MOV.U32 R15, RZ, RZ, RZ ;  /* 0x000000ffff0f7224 */ /* 0x000fce00078e00ff */
.L_x_2118:
[----:B------:R-:W-:Y:S05]  /*aae50*/  BSYNC.RECONVERGENT B0 ;  /* 0x0000000000007941 */ /* 0x000fea0003800200 */
.L_x_2117:
        /* <DEDUP_REMOVED lines=48> */
.L_x_2122:
[----:B------:R-:W-:Y:S05]  /*ab160*/  BSYNC.RECONVERGENT B1 ;  /* 0x0000000000017941 */ /* 0x000fea0003800200 */
.L_x_2121:
        /* <DEDUP_REMOVED lines=21> */
.L_x_2126:
        /* <DEDUP_REMOVED lines=45> */
.L_x_2125:
[----:B------:R-:W-:Y:S01]  /*ab590*/  FMUL R6, RZ, R14 ;  /* 0x0000000eff067220 */ /* 0x000fe20000400000 */
[----:B------:R-:W-:-:S07]  /*ab5a0*/  IMAD.MOV.U32 R5, RZ, RZ, RZ ;  /* 0x000000ffff057224 */ /* 0x000fce00078e00ff */
.L_x_2124:
[----:B------:R-:W-:Y:S05]  /*ab5b0*/  BSYNC.RECONVERGENT B0 ;  /* 0x0000000000007941 */ /* 0x000fea0003800200 */
.L_x_2123:
        /* <DEDUP_REMOVED lines=31> */
.L_x_2130:
        /* <DEDUP_REMOVED lines=45> */
.L_x_2129:
[----:B------:R-:W-:Y:S01]  /*aba80*/  FMUL R11, RZ, R14 ;  /* 0x0000000eff0b7220 */ /* 0x000fe20000400000 */
[----:B------:R-:W-:-:S07]  /*aba90*/  IMAD.MOV.U32 R15, RZ, RZ, RZ ;  /* 0x000000ffff0f7224 */ /* 0x000fce00078e00ff */
.L_x_2128:
[----:B------:R-:W-:Y:S05]  /*abaa0*/  BSYNC.RECONVERGENT B0 ;  /* 0x0000000000007941 */ /* 0x000fea0003800200 */
.L_x_2127:
        /* <DEDUP_REMOVED lines=48> */
[----:B----4-:R-:W-:Y:S05]  /*abdb0*/  CALL.REL.NOINC `($__internal_0_$__cuda_sm20_div_rn_f64_full) ;  /* 0x0000010000147944 */ /* 0x010fea0003c00000 */
[----:B------:R-:W-:-:S07]  /*abdc0*/  IMAD.MOV.U32 R9, RZ, RZ, R5 ;  /* 0x000000ffff097224 */ /* 0x000fce00078e0005 */
.L_x_2132:
[----:B------:R-:W-:Y:S05]  /*abdd0*/  BSYNC.RECONVERGENT B1 ;  /* 0x0000000000017941 */ /* 0x000fea0003800200 */
.L_x_2131:
        /* <DEDUP_REMOVED lines=21> */
.L_x_2136:
        /* <DEDUP_REMOVED lines=45> */
.L_x_2135:
[----:B------:R-:W-:Y:S01]  /*ac200*/  FMUL R6, RZ, R14 ;  /* 0x0000000eff067220 */ /* 0x000fe20000400000 */
[----:B------:R-:W-:-:S07]  /*ac210*/  IMAD.MOV.U32 R5, RZ, RZ, RZ ;  /* 0x000000ffff057224 */ /* 0x000fce00078e00ff */
.L_x_2134:
[----:B------:R-:W-:Y:S05]  /*ac220*/  BSYNC.RECONVERGENT B0 ;  /* 0x0000000000007941 */ /* 0x000fea0003800200 */
.L_x_2133:
        /* <DEDUP_REMOVED lines=31> */
.L_x_2140:
        /* <DEDUP_REMOVED lines=45> */
.L_x_2139:
[----:B------:R-:W-:Y:S01]  /*ac6f0*/  FMUL R11, RZ, R14 ;  /* 0x0000000eff0b7220 */ /* 0x000fe20000400000 */
[----:B------:R-:W-:-:S07]  /*ac700*/  IMAD.MOV.U32 R15, RZ, RZ, RZ ;  /* 0x000000ffff0f7224 */ /* 0x000fce00078e00ff */
.L_x_2138:
[----:B------:R-:W-:Y:S05]  /*ac710*/  BSYNC.RECONVERGENT B0 ;  /* 0x0000000000007941 */ /* 0x000fea0003800200 */
.L_x_2137:
[----:B------:R-:W2:Y:S04]  /*ac720*/  LDG.E.U16 R5, desc[UR6][R26.64+0xc0] ;  /* 0x0000c0061a057981 */ /* 0x000ea8000c1e1500 */
[----:B------:R-:W3:Y:S01]  /*ac730*/  LDG.E.U16 R6, desc[UR6][R24.64+0xc0] ;  /* 0x0000c00618067981 */ /* 0x000ee2000c1e1500 */
[----:B------:R-:W0:Y:S01]  /*ac740*/  MUFU.RCP64H R13, R51 ;  /* 0x00000033000d7308 */ /* 0x000e220000001800 */
[----:B------:R-:W-:Y:S01]  /*ac750*/  IMAD.MOV.U32 R12, RZ, RZ, 0x1 ;  /* 0x00000001ff0c7424 */ /* 0x000fe200078e00ff */
[----:B------:R-:W-:Y:S01]  /*ac760*/  LOP3.LUT R8, R15, 0x1, RZ, 0xc0, !PT ;  /* 0x000000010f087812 */ /* 0x000fe200078ec0ff */
[----:B------:R-:W-:Y:S01]  /*ac770*/  FMUL R7, R11, R11 ;  /* 0x0000000b0b077220 */ /* 0x000fe20000400000 */
[----:B------:R-:W-:Y:S01]  /*ac780*/  IMAD.MOV.U32 R10, RZ, RZ, 0x3effffff ;  /* 0x3effffffff0a7424 */ /* 0x000fe200078e00ff */
[----:B------:R-:W-:Y:S01]  /*ac790*/  LOP3.LUT P1, RZ, R15, 0x2, RZ, 0xc0, !PT ;  /* 0x000000020fff7812 */ /* 0x000fe2000782c0ff */
[----:B------:R-:W-:Y:S01]  /*ac7a0*/  BSSY.RECONVERGENT B1, `(.L_x_2141) ;  /* 0x000002a000017945 */ /* 0x000fe20003800200 */
[----:B------:R-:W-:Y:S01]  /*ac7b0*/  ISETP.NE.U32.AND P0, PT, R8, 0x1, PT ;  /* 0x000000010800780c */ /* 0x000fe20003f05070 */
[----:B------:R-:W-:Y:S01]  /*ac7c0*/  FFMA R16, R7, R16, -0.0013887860113754868507 ;  /* 0xbab607ed07107423 */ /* 0x000fe20000000010 */
[----:B------:R-:W-:-:S02]  /*ac7d0*/  IMAD.MOV.U32 R8, RZ, RZ, 0x3d2aaabb ;  /* 0x3d2aaabbff087424 */ /* 0x000fc400078e00ff */
[----:B------:R-:W-:Y:S02]  /*ac7e0*/  FSEL R10, -R10, -0.16666662693023681641, !P0 ;  /* 0xbe2aaaa80a0a7808 */ /* 0x000fe40004000100 */
[----:B------:R-:W-:Y:S02]  /*ac7f0*/  FSEL R16, R16, -0.00019574658654164522886, !P0 ;  /* 0xb94d415310107808 */ /* 0x000fe40004000000 */
[----:B------:R-:W-:Y:S01]  /*ac800*/  FSEL R8, R8, 0.0083327032625675201416, !P0 ;  /* 0x3c0885e408087808 */ /* 0x000fe20004000000 */
[----:B0-----:R-:W-:-:S04]  /*ac810*/  DFMA R18, -R50, R12, 1 ;  /* 0x3ff000003212742b */ /* 0x001fc8000000010c */
[----:B------:R-:W-:-:S04]  /*ac820*/  FFMA R8, R7, R16, R8 ;  /* 0x0000001007087223 */ /* 0x000fc80000000008 */
[----:B------:R-:W-:Y:S01]  /*ac830*/  FFMA R14, R7, R8, R10 ;  /* 0x00000008070e7223 */ /* 0x000fe2000000000a */
[----:B------:R-:W-:-:S08]  /*ac840*/  DFMA R18, R18, R18, R18 ;  /* 0x000000121212722b */ /* 0x000fd00000000012 */
[----:B------:R-:W-:Y:S01]  /*ac850*/  DFMA R18, R12, R18, R12 ;  /* 0x000000120c12722b */ /* 0x000fe2000000000c */
[----:B------:R-:W-:Y:S01]  /*ac860*/  VIADD R12, R3, 0x70 ;  /* 0x00000070030c7836 */ /* 0x000fe20000000000 */
[----:B------:R-:W-:-:S05]  /*ac870*/  FSEL R3, R11, 1, P0 ;  /* 0x3f8000000b037808 */ /* 0x000fca0000000000 */
        /* <DEDUP_REMOVED lines=26> */
[----:B----4-:R-:W-:Y:S05]  /*aca20*/  CALL.REL.NOINC `($__internal_0_$__cuda_sm20_div_rn_f64_full) ;  /* 0x000000f000f87944 */ /* 0x010fea0003c00000 */
[----:B------:R-:W-:-:S07]  /*aca30*/  IMAD.MOV.U32 R9, RZ, RZ, R5 ;  /* 0x000000ffff097224 */ /* 0x000fce00078e0005 */
.L_x_2142:
[----:B------:R-:W-:Y:S05]  /*aca40*/  BSYNC.RECONVERGENT B1 ;  /* 0x0000000000017941 */ /* 0x000fea0003800200 */
.L_x_2141:
        /* <DEDUP_REMOVED lines=21> */
.L_x_2146:
        /* <DEDUP_REMOVED lines=29> */
[C-C-:B------:R-:W-:Y:S01]  /*acd70*/  SHF.L.W.U32.HI R5, R6.reuse, 0x2, R3.reuse ;  /* 0x0000000206057819 */ /* 0x140fe20000010e03 */
[----:B------:R-:W-:Y:S01]  /*acd80*/  IMAD.SHL.U32 R6, R6, 0x4, RZ ;  /* 0x0000000406067824 */ /* 0x000fe200078e00ff */
[----:B------:R-:W-:Y:S02]  /*acd90*/  SHF.R.U32.HI R16, RZ, 0x1e, R3 ;  /* 0x0000001eff107819 */ /* 0x000fe40000011603 */
[----:B------:R-:W-:-:S02]  /*acda0*/  SHF.R.S32.HI R7, RZ, 0x1f, R5 ;  /* 0x0000001fff077819 */ /* 0x000fc40000011405 */
[----:B------:R-:W-:Y:S02]  /*acdb0*/  LEA.HI R3, R5, R16, RZ, 0x1 ;  /* 0x0000001005037211 */ /* 0x000fe400078f08ff */
        /* <DEDUP_REMOVED lines=11> */
.L_x_2145:
[----:B------:R-:W-:Y:S01]  /*ace70*/  FMUL R5, RZ, R10 ;  /* 0x0000000aff057220 */ /* 0x000fe20000400000 */
[----:B------:R-:W-:-:S07]  /*ace80*/  IMAD.MOV.U32 R3, RZ, RZ, RZ ;  /* 0x000000ffff037224 */ /* 0x000fce00078e00ff */
.L_x_2144:
[----:B------:R-:W-:Y:S05]  /*ace90*/  BSYNC.RECONVERGENT B0 ;  /* 0x0000000000007941 */ /* 0x000fea0003800200 */
.L_x_2143:
        /* <DEDUP_REMOVED lines=31> */
.L_x_2150:
        /* <DEDUP_REMOVED lines=33> */
[----:B------:R-:W-:Y:S02]  /*ad2a0*/  LEA.HI R14, R5, R14, RZ, 0x1 ;  /* 0x0000000e050e7211 */ /* 0x000fe400078f08ff */
        /* <DEDUP_REMOVED lines=11> */
.L_x_2149:
[----:B------:R-:W-:Y:S01]  /*ad360*/  FMUL R11, RZ, R10 ;  /* 0x0000000aff0b7220 */ /* 0x000fe20000400000 */
[----:B------:R-:W-:-:S07]  /*ad370*/  IMAD.MOV.U32 R14, RZ, RZ, RZ ;  /* 0x000000ffff0e7224 */ /* 0x000fce00078e00ff */
.L_x_2148:
[----:B------:R-:W-:Y:S05]  /*ad380*/  BSYNC.RECONVERGENT B0 ;  /* 0x0000000000007941 */ /* 0x000fea0003800200 */
.L_x_2147:
        /* <DEDUP_REMOVED lines=20> */
[C---:B------:R-:W-:Y:S01]  /*ad4d0*/  FFMA R5, R8.reuse, R15, R5 ;  /* 0x0000000f08057223 */ /* 0x040fe20000000005 */
[----:B------:R-:W-:Y:S01]  /*ad4e0*/  DFMA R16, R16, R16, R16 ;  /* 0x000000101010722b */ /* 0x000fe20000000010 */
[----:B------:R-:W-:Y:S01]  /*ad4f0*/  FFMA R8, R8, R3, RZ ;  /* 0x0000000308087223 */ /* 0x000fe200000000ff */
[----:B------:R-:W-:-:S03]  /*ad500*/  DMUL R14, R12, UR4 ;  /* 0x000000040c0e7c28 */ /* 0x000fc60008000000 */
[----:B------:R-:W-:-:S03]  /*ad510*/  FFMA R3, R8, R5, R3 ;  /* 0x0000000508037223 */ /* 0x000fc60000000003 */
[----:B------:R-:W-:Y:S01]  /*ad520*/  DFMA R16, R6, R16, R6 ;  /* 0x000000100610722b */ /* 0x000fe20000000006 */
[----:B------:R-:W-:-:S03]  /*ad530*/  @P1 FADD R3, RZ, -R3 ;  /* 0x80000003ff031221 */ /* 0x000fc60000000000 */
[----:B------:R-:W-:Y:S01]  /*ad540*/  FSETP.GEU.AND P1, PT, |R15|, 6.5827683646048100446e-37, PT ;  /* 0x036000000f00780b */ /* 0x000fe20003f2e200 */
[----:B------:R-:W0:Y:S03]  /*ad550*/  F2F.F16.F32 R8, -R3 ;  /* 0x8000000300087304 */ /* 0x000e260000200800 */
[----:B------:R-:W-:-:S08]  /*ad560*/  DFMA R6, -R50, R16, 1 ;  /* 0x3ff000003206742b */ /* 0x000fd00000000110 */
[----:B------:R-:W-:Y:S01]  /*ad570*/  DFMA R16, R16, R6, R16 ;  /* 0x000000061010722b */ /* 0x000fe20000000010 */
[----:B0-----:R-:W-:-:S07]  /*ad580*/  PRMT R3, R8, 0x5410, R9 ;  /* 0x0000541008037816 */ /* 0x001fce0000000009 */
[----:B------:R-:W-:-:S08]  /*ad590*/  DMUL R6, R16, R14 ;  /* 0x0000000e10067228 */ /* 0x000fd00000000000 */
        /* <DEDUP_REMOVED lines=17> */
.L_x_2152:
[----:B------:R-:W-:Y:S05]  /*ad6b0*/  BSYNC.RECONVERGENT B1 ;  /* 0x0000000000017941 */ /* 0x000fea0003800200 */
.L_x_2151:
        /* <DEDUP_REMOVED lines=21> */
.L_x_2156:
        /* <DEDUP_REMOVED lines=45> */
.L_x_2155:
[----:B------:R-:W-:Y:S01]  /*adae0*/  FMUL R5, RZ, R10 ;  /* 0x0000000aff057220 */ /* 0x000fe20000400000 */
[----:B------:R-:W-:-:S07]  /*adaf0*/  IMAD.MOV.U32 R3, RZ, RZ, RZ ;  /* 0x000000ffff037224 */ /* 0x000fce00078e00ff */
.L_x_2154:
[----:B------:R-:W-:Y:S05]  /*adb00*/  BSYNC.RECONVERGENT B0 ;  /* 0x0000000000007941 */ /* 0x000fea0003800200 */
.L_x_2153:
        /* <DEDUP_REMOVED lines=31> */
.L_x_2160:
        /* <DEDUP_REMOVED lines=45> */
.L_x_2159:
[----:B------:R-:W-:Y:S01]  /*adfd0*/  FMUL R11, RZ, R10 ;  /* 0x0000000aff0b7220 */ /* 0x000fe20000400000 */
[----:B------:R-:W-:-:S07]  /*adfe0*/  IMAD.MOV.U32 R14, RZ, RZ, RZ ;  /* 0x000000ffff0e7224 */ /* 0x000fce00078e00ff */
.L_x_2158:
[----:B------:R-:W-:Y:S05]  /*adff0*/  BSYNC.RECONVERGENT B0 ;  /* 0x0000000000007941 */ /* 0x000fea0003800200 */
.L_x_2157:
[----:B------:R-:W0:Y:S08]  /*ae000*/  LDC.64 R16, c[0x0][0x388] ;  /* 0x0000e200ff107b82 */ /* 0x000e300000000a00 */
[----:B------:R-:W1:Y:S08]  /*ae010*/  LDC.64 R6, c[0x0][0x380] ;  /* 0x0000e000ff067b82 */ /* 0x000e700000000a00 */
[----:B------:R-:W2:Y:S01]  /*ae020*/  LDC R3, c[0x0][0x3b4] ;  /* 0x0000ed00ff037b82 */ /* 0x000ea20000000800 */
[----:B0-----:R-:W-:-:S04]  /*ae030*/  IMAD.WIDE R16, R2, 0x2, R16 ;  /* 0x0000000202107825 */ /* 0x001fc800078e0210 */
[----:B-1----:R-:W-:-:S04]  /*ae040*/  IMAD.WIDE R6, R2, 0x2, R6 ;  /* 0x0000000202067825 */ /* 0x002fc800078e0206 */
[----:B--2---:R-:W-:-:S04]  /*ae050*/  IMAD.WIDE R16, R3, 0x2, R16 ;  /* 0x0000000203107825 */ /* 0x004fc800078e0210 */
[----:B------:R-:W-:Y:S02]  /*ae060*/  IMAD.WIDE R6, R3, 0x2, R6 ;  /* 0x0000000203067825 */ /* 0x000fe400078e0206 */
[----:B------:R-:W2:Y:S04]  /*ae070*/  LDG.E.U16 R16, desc[UR6][R16.64+0xe0] ;  /* 0x0000e00610107981 */ /* 0x000ea8000c1e1500 */
[----:B------:R0:W3:Y:S01]  /*ae080*/  LDG.E.U16 R22, desc[UR6][R6.64+0xe0] ;  /* 0x0000e00606167981 */ /* 0x0000e2000c1e1500 */
        /* <DEDUP_REMOVED lines=15> */
[----:B-1----:R-:W-:-:S04]  /*ae180*/  DFMA R20, -R50, R18, 1 ;  /* 0x3ff000003214742b */ /* 0x002fc80000000112 */
        /* <DEDUP_REMOVED lines=10> */
[----:B------:R-:W1:Y:S03]  /*ae230*/  F2F.F16.F32 R8, -R3 ;  /* 0x8000000300087304 */ /* 0x000e660000200800 */
[----:B0-----:R-:W-:-:S08]  /*ae240*/  DFMA R6, -R50, R20, 1 ;  /* 0x3ff000003206742b */ /* 0x001fd00000000114 */
[----:B------:R-:W-:Y:S01]  /*ae250*/  DFMA R20, R20, R6, R20 ;  /* 0x000000061414722b */ /* 0x000fe20000000014 */
[----:B-1----:R-:W-:-:S07]  /*ae260*/  PRMT R3, R8, 0x5410, R9 ;  /* 0x0000541008037816 */ /* 0x002fce0000000009 */
        /* <DEDUP_REMOVED lines=18> */
.L_x_2162:
[----:B------:R-:W-:Y:S05]  /*ae390*/  BSYNC.RECONVERGENT B1 ;  /* 0x0000000000017941 */ /* 0x000fea0003800200 */
.L_x_2161:
        /* <DEDUP_REMOVED lines=21> */
.L_x_2166:
        /* <DEDUP_REMOVED lines=45> */
.L_x_2165:
[----:B------:R-:W-:Y:S01]  /*ae7c0*/  FMUL R5, RZ, R10 ;  /* 0x0000000aff057220 */ /* 0x000fe20000400000 */
[----:B------:R-:W-:-:S07]  /*ae7d0*/  IMAD.MOV.U32 R3, RZ, RZ, RZ ;  /* 0x000000ffff037224 */ /* 0x000fce00078e00ff */
.L_x_2164:
[----:B------:R-:W-:Y:S05]  /*ae7e0*/  BSYNC.RECONVERGENT B0 ;  /* 0x0000000000007941 */ /* 0x000fea0003800200 */
.L_x_2163:
        /* <DEDUP_REMOVED lines=31> */
.L_x_2170:
        /* <DEDUP_REMOVED lines=45> */
.L_x_2169:
[----:B------:R-:W-:Y:S01]  /*aecb0*/  FMUL R11, RZ, R10 ;  /* 0x0000000aff0b7220 */ /* 0x000fe20000400000 */
[----:B------:R-:W-:-:S07]  /*aecc0*/  IMAD.MOV.U32 R14, RZ, RZ, RZ ;  /* 0x000000ffff0e7224 */ /* 0x000fce00078e00ff */
.L_x_2168:
[----:B------:R-:W-:Y:S05]  /*aecd0*/  BSYNC.RECONVERGENT B0 ;  /* 0x0000000000007941 */ /* 0x000fea0003800200 */
.L_x_2167:
[----:B------:R-:W0:Y:S08]  /*aece0*/  LDC.64 R16, c[0x0][0x388] ;  /* 0x0000e200ff107b82 */ /* 0x000e300000000a00 */
[----:B------:R-:W1:Y:S08]  /*aecf0*/  LDC.64 R6, c[0x0][0x380] ;  /* 0x0000e000ff067b82 */ /* 0x000e700000000a00 */
[----:B------:R-:W2:Y:S01]  /*aed00*/  LDC R3, c[0x0][0x3b4] ;  /* 0x0000ed00ff037b82 */ /* 0x000ea20000000800 */
[----:B0-----:R-:W-:-:S04]  /*aed10*/  IMAD.WIDE R16, R2, 0x2, R16 ;  /* 0x0000000202107825 */ /* 0x001fc800078e0210 */
[----:B-1----:R-:W-:-:S04]  /*aed20*/  IMAD.WIDE R6, R2, 0x2, R6 ;  /* 0x0000000202067825 */ /* 0x002fc800078e0206 */
[----:B--2---:R-:W-:-:S04]  /*aed30*/  IMAD.WIDE R16, R3, 0x2, R16 ;  /* 0x0000000203107825 */ /* 0x004fc800078e0210 */
[----:B------:R-:W-:-:S04]  /*aed40*/  IMAD.WIDE R6, R3, 0x2, R6 ;  /* 0x0000000203067825 */ /* 0x000fc800078e0206 */
[----:B------:R-:W-:-:S04]  /*aed50*/  IMAD.WIDE R16, R3, 0x2, R16 ;  /* 0x0000000203107825 */ /* 0x000fc800078e0210 */
        /* <DEDUP_REMOVED lines=51> */
.L_x_2172:
[----:B------:R-:W-:Y:S05]  /*af090*/  BSYNC.RECONVERGENT B1 ;  /* 0x0000000000017941 */ /* 0x000fea0003800200 */
.L_x_2171:
        /* <DEDUP_REMOVED lines=21> */
.L_x_2176:
        /* <DEDUP_REMOVED lines=45> */
.L_x_2175:
[----:B------:R-:W-:Y:S01]  /*af4c0*/  FMUL R5, RZ, R10 ;  /* 0x0000000aff057220 */ /* 0x000fe20000400000 */
[----:B------:R-:W-:-:S07]  /*af4d0*/  IMAD.MOV.U32 R3, RZ, RZ, RZ ;  /* 0x000000ffff037224 */ /* 0x000fce00078e00ff */
.L_x_2174:
[----:B------:R-:W-:Y:S05]  /*af4e0*/  BSYNC.RECONVERGENT B0 ;  /* 0x0000000000007941 */ /* 0x000fea0003800200 */
.L_x_2173:
        /* <DEDUP_REMOVED lines=31> */
.L_x_2180:
        /* <DEDUP_REMOVED lines=29> */
[--C-:B0-----:R-:W-:Y:S02]  /*af8b0*/  SHF.R.U32.HI R8, RZ, 0x1e, R3.reuse ;  /* 0x0000001eff087819 */ /* 0x101fe40000011603 */
        /* <DEDUP_REMOVED lines=15> */
.L_x_2179:
[----:B------:R-:W-:Y:S01]  /*af9b0*/  FMUL R14, RZ, R10 ;  /* 0x0000000aff0e7220 */ /* 0x000fe20000400000 */
[----:B------:R-:W-:-:S07]  /*af9c0*/  IMAD.MOV.U32 R15, RZ, RZ, RZ ;  /* 0x000000ffff0f7224 */ /* 0x000fce00078e00ff */
.L_x_2178:
[----:B------:R-:W-:Y:S05]  /*af9d0*/  BSYNC.RECONVERGENT B0 ;  /* 0x0000000000007941 */ /* 0x000fea0003800200 */
.L_x_2177:
        /* <DEDUP_REMOVED lines=30> */
[----:B------:R-:W-:Y:S01]  /*afbc0*/  FSEL R3, R14, 1, P0 ;  /* 0x3f8000000e037808 */ /* 0x000fe20000000000 */
[----:B------:R-:W-:Y:S02]  /*afbd0*/  DMUL R14, R12, UR4 ;  /* 0x000000040c0e7c28 */ /* 0x000fe40008000000 */
[C---:B------:R-:W-:Y:S01]  /*afbe0*/  FFMA R5, R8.reuse, R11, R5 ;  /* 0x0000000b08057223 */ /* 0x040fe20000000005 */
[----:B------:R-:W-:Y:S01]  /*afbf0*/  DFMA R20, R20, R20, R20 ;  /* 0x000000141414722b */ /* 0x000fe20000000014 */
[----:B------:R-:W-:-:S04]  /*afc00*/  FFMA R8, R8, R3, RZ ;  /* 0x0000000308087223 */ /* 0x000fc800000000ff */
[----:B------:R-:W-:-:S03]  /*afc10*/  FFMA R3, R8, R5, R3 ;  /* 0x0000000508037223 */ /* 0x000fc60000000003 */
[----:B------:R-:W-:Y:S01]  /*afc20*/  DFMA R20, R18, R20, R18 ;  /* 0x000000141214722b */ /* 0x000fe20000000012 */
[----:B------:R-:W-:Y:S01]  /*afc30*/  @P1 FADD R3, RZ, -R3 ;  /* 0x80000003ff031221 */ /* 0x000fe20000000000 */
[----:B------:R-:W-:-:S03]  /*afc40*/  FSETP.GEU.AND P1, PT, |R15|, 6.5827683646048100446e-37, PT ;  /* 0x036000000f00780b */ /* 0x000fc60003f2e200 */
        /* <DEDUP_REMOVED lines=22> */
.L_x_2182:
[----:B------:R-:W-:Y:S05]  /*afdb0*/  BSYNC.RECONVERGENT B1 ;  /* 0x0000000000017941 */ /* 0x000fea0003800200 */
.L_x_2181:
        /* <DEDUP_REMOVED lines=21> */
.L_x_2186:
        /* <DEDUP_REMOVED lines=45> */
.L_x_2185:
[----:B------:R-:W-:Y:S01]  /*b01e0*/  FMUL R5, RZ, R10 ;  /* 0x0000000aff057220 */ /* 0x000fe20000400000 */
[----:B------:R-:W-:-:S07]  /*b01f0*/  IMAD.MOV.U32 R3, RZ, RZ, RZ ;  /* 0x000000ffff037224 */ /* 0x000fce00078e00ff */
.L_x_2184:
[----:B------:R-:W-:Y:S05]  /*b0200*/  BSYNC.RECONVERGENT B0 ;  /* 0x0000000000007941 */ /* 0x000fea0003800200 */
.L_x_2183:
        /* <DEDUP_REMOVED lines=31> */
.L_x_2190:
        /* <DEDUP_REMOVED lines=45> */
.L_x_2189:
[----:B------:R-:W-:Y:S01]  /*b06d0*/  FMUL R14, RZ, R10 ;  /* 0x0000000aff0e7220 */ /* 0x000fe20000400000 */
[----:B------:R-:W-:-:S07]  /*b06e0*/  IMAD.MOV.U32 R15, RZ, RZ, RZ ;  /* 0x000000ffff0f7224 */ /* 0x000fce00078e00ff */
.L_x_2188:
[----:B------:R-:W-:Y:S05]  /*b06f0*/  BSYNC.RECONVERGENT B0 ;  /* 0x0000000000007941 */ /* 0x000fea0003800200 */
.L_x_2187:
        /* <DEDUP_REMOVED lines=63> */
.L_x_2192:
[----:B------:R-:W-:Y:S05]  /*b0af0*/  BSYNC.RECONVERGENT B1 ;  /* 0x0000000000017941 */ /* 0x000fea0003800200 */
.L_x_2191:
        /* <DEDUP_REMOVED lines=21> */
.L_x_2196:
        /* <DEDUP_REMOVED lines=45> */
.L_x_2195:
[----:B------:R-:W-:Y:S01]  /*b0f20*/  FMUL R5, RZ, R10 ;  /* 0x0000000aff057220 */ /* 0x000fe20000400000 */
[----:B------:R-:W-:-:S07]  /*b0f30*/  IMAD.MOV.U32 R3, RZ, RZ, RZ ;  /* 0x000000ffff037224 */ /* 0x000fce00078e00ff */
.L_x_2194:
[----:B------:R-:W-:Y:S05]  /*b0f40*/  BSYNC.RECONVERGENT B0 ;  /* 0x0000000000007941 */ /* 0x000fea0003800200 */
.L_x_2193:
        /* <DEDUP_REMOVED lines=31> */
.L_x_2200:
        /* <DEDUP_REMOVED lines=45> */
.L_x_2199:
[----:B------:R-:W-:Y:S01]  /*b1410*/  FMUL R14, RZ, R10 ;  /* 0x0000000aff0e7220 */ /* 0x000fe20000400000 */
[----:B------:R-:W-:-:S07]  /*b1420*/  IMAD.MOV.U32 R15, RZ, RZ, RZ ;  /* 0x000000ffff0f7224 */ /* 0x000fce00078e00ff */
.L_x_2198:
[----:B------:R-:W-:Y:S05]  /*b1430*/  BSYNC.RECONVERGENT B0 ;  /* 0x0000000000007941 */ /* 0x000fea0003800200 */
.L_x_2197:
        /* <DEDUP_REMOVED lines=65> */
.L_x_2202:
[----:B------:R-:W-:Y:S05]  /*b1850*/  BSYNC.RECONVERGENT B1 ;  /* 0x0000000000017941 */ /* 0x000fea0003800200 */
.L_x_2201:
        /* <DEDUP_REMOVED lines=21> */
.L_x_2206:
        /* <DEDUP_REMOVED lines=45> */
.L_x_2205:
[----:B------:R-:W-:Y:S01]  /*b1c80*/  FMUL R5, RZ, R10 ;  /* 0x0000000aff057220 */ /* 0x000fe20000400000 */
[----:B------:R-:W-:-:S07]  /*b1c90*/  IMAD.MOV.U32 R3, RZ, RZ, RZ ;  /* 0x000000ffff037224 */ /* 0x000fce00078e00ff */
.L_x_2204:
[----:B------:R-:W-:Y:S05]  /*b1ca0*/  BSYNC.RECONVERGENT B0 ;  /* 0x0000000000007941 */ /* 0x000fea0003800200 */
.L_x_2203:
        /* <DEDUP_REMOVED lines=31> */
.L_x_2210:
        /* <DEDUP_REMOVED lines=45> */
.L_x_2209:
[----:B------:R-:W-:Y:S01]  /*b2170*/  FMUL R14, RZ, R10 ;  /* 0x0000000aff0e7220 */ /* 0x000fe20000400000 */
[----:B------:R-:W-:-:S07]  /*b2180*/  IMAD.MOV.U32 R15, RZ, RZ, RZ ;  /* 0x000000ffff0f7224 */ /* 0x000fce00078e00ff */
.L_x_2208:
[----:B------:R-:W-:Y:S05]  /*b2190*/  BSYNC.RECONVERGENT B0 ;  /* 0x0000000000007941 */ /* 0x000fea0003800200 */
.L_x_2207:
        /* <DEDUP_REMOVED lines=67> */
.L_x_2212:
[----:B------:R-:W-:Y:S05]  /*b25d0*/  BSYNC.RECONVERGENT B1 ;  /* 0x0000000000017941 */ /* 0x000fea0003800200 */
.L_x_2211:
        /* <DEDUP_REMOVED lines=21> */
.L_x_2216:
        /* <DEDUP_REMOVED lines=45> */
.L_x_2215:
[----:B------:R-:W-:Y:S01]  /*b2a00*/  FMUL R5, RZ, R10 ;  /* 0x0000000aff057220 */ /* 0x000fe20000400000 */
[----:B------:R-:W-:-:S07]  /*b2a10*/  IMAD.MOV.U32 R3, RZ, RZ, RZ ;  /* 0x000000ffff037224 */ /* 0x000fce00078e00ff */
.L_x_2214:
[----:B------:R-:W-:Y:S05]  /*b2a20*/  BSYNC.RECONVERGENT B0 ;  /* 0x0000000000007941 */ /* 0x000fea0003800200 */
.L_x_2213:
        /* <DEDUP_REMOVED lines=31> */
.L_x_2220:
        /* <DEDUP_REMOVED lines=45> */
.L_x_2219:
[----:B------:R-:W-:Y:S01]  /*b2ef0*/  FMUL R14, RZ, R10 ;  /* 0x0000000aff0e7220 */ /* 0x000fe20000400000 */
[----:B------:R-:W-:-:S07]  /*b2f00*/  IMAD.MOV.U32 R15, RZ, RZ, RZ ;  /* 0x000000ffff0f7224 */ /* 0x000fce00078e00ff */
.L_x_2218:
[----:B------:R-:W-:Y:S05]  /*b2f10*/  BSYNC.RECONVERGENT B0 ;  /* 0x0000000000007941 */ /* 0x000fea0003800200 */
.L_x_2217:
        /* <DEDUP_REMOVED lines=69> */
.L_x_2222:
[----:B------:R-:W-:Y:S05]  /*b3370*/  BSYNC.RECONVERGENT B1 ;  /* 0x0000000000017941 */ /* 0x000fea0003800200 */
.L_x_2221:
        /* <DEDUP_REMOVED lines=21> */
.L_x_2226:
        /* <DEDUP_REMOVED lines=45> */
.L_x_2225:
[----:B------:R-:W-:Y:S01]  /*b37a0*/  FMUL R5, RZ, R10 ;  /* 0x0000000aff057220 */ /* 0x000fe20000400000 */
[----:B------:R-:W-:-:S07]  /*b37b0*/  IMAD.MOV.U32 R3, RZ, RZ, RZ ;  /* 0x000000ffff037224 */ /* 0x000fce00078e00ff */
.L_x_2224:
[----:B------:R-:W-:Y:S05]  /*b37c0*/  BSYNC.RECONVERGENT B0 ;  /* 0x0000000000007941 */ /* 0x000fea0003800200 */
.L_x_2223:
        /* <DEDUP_REMOVED lines=31> */
.L_x_2230:
        /* <DEDUP_REMOVED lines=45> */
.L_x_2229:
[----:B------:R-:W-:Y:S01]  /*b3c90*/  FMUL R14, RZ, R10 ;  /* 0x0000000aff0e7220 */ /* 0x000fe20000400000 */
[----:B------:R-:W-:-:S07]  /*b3ca0*/  IMAD.MOV.U32 R15, RZ, RZ, RZ ;  /* 0x000000ffff0f7224 */ /* 0x000fce00078e00ff */
.L_x_2228:
[----:B------:R-:W-:Y:S05]  /*b3cb0*/  BSYNC.RECONVERGENT B0 ;  /* 0x0000000000007941 */ /* 0x000fea0003800200 */
.L_x_2227:
        /* <DEDUP_REMOVED lines=71> */
.L_x_2232:
[----:B------:R-:W-:Y:S05]  /*b4130*/  BSYNC.RECONVERGENT B1 ;  /* 0x0000000000017941 */ /* 0x000fea0003800200 */
.L_x_2231:
        /* <DEDUP_REMOVED lines=21> */
.L_x_2236:
        /* <DEDUP_REMOVED lines=45> */
.L_x_2235:
[----:B------:R-:W-:Y:S01]  /*b4560*/  FMUL R5, RZ, R10 ;  /* 0x0000000aff057220 */ /* 0x000fe20000400000 */
[----:B------:R-:W-:-:S07]  /*b4570*/  IMAD.MOV.U32 R3, RZ, RZ, RZ ;  /* 0x000000ffff037224 */ /* 0x000fce00078e00ff */
.L_x_2234:
[----:B------:R-:W-:Y:S05]  /*b4580*/  BSYNC.RECONVERGENT B0 ;  /* 0x0000000000007941 */ /* 0x000fea0003800200 */
.L_x_2233:
        /* <DEDUP_REMOVED lines=31> */
.L_x_2240:
        /* <DEDUP_REMOVED lines=45> */
.L_x_2239:
[----:B------:R-:W-:Y:S01]  /*b4a50*/  FMUL R14, RZ, R10 ;  /* 0x0000000aff0e7220 */ /* 0x000fe20000400000 */
[----:B------:R-:W-:-:S07]  /*b4a60*/  IMAD.MOV.U32 R15, RZ, RZ, RZ ;  /* 0x000000ffff0f7224 */ /* 0x000fce00078e00ff */
.L_x_2238:
[----:B------:R-:W-:Y:S05]  /*b4a70*/  BSYNC.RECONVERGENT B0 ;  /* 0x0000000000007941 */ /* 0x000fea0003800200 */
.L_x_2237:
        /* <DEDUP_REMOVED lines=73> */
.L_x_2242:
[----:B------:R-:W-:Y:S05]  /*b4f10*/  BSYNC.RECONVERGENT B1 ;  /* 0x0000000000017941 */ /* 0x000fea0003800200 */
.L_x_2241:
        /* <DEDUP_REMOVED lines=21> */
.L_x_2246:
        /* <DEDUP_REMOVED lines=45> */
.L_x_2245:
[----:B------:R-:W-:Y:S01]  /*b5340*/  FMUL R5, RZ, R10 ;  /* 0x0000000aff057220 */ /* 0x000fe20000400000 */
[----:B------:R-:W-:-:S07]  /*b5350*/  IMAD.MOV.U32 R3, RZ, RZ, RZ ;  /* 0x000000ffff037224 */ /* 0x000fce00078e00ff */
.L_x_2244:
[----:B------:R-:W-:Y:S05]  /*b5360*/  BSYNC.RECONVERGENT B0 ;  /* 0x0000000000007941 */ /* 0x000fea0003800200 */
.L_x_2243:
        /* <DEDUP_REMOVED lines=31> */
.L_x_2250:
        /* <DEDUP_REMOVED lines=45> */
.L_x_2249:
[----:B------:R-:W-:Y:S01]  /*b5830*/  FMUL R14, RZ, R10 ;  /* 0x0000000aff0e7220 */ /* 0x000fe20000400000 */
[----:B------:R-:W-:-:S07]  /*b5840*/  IMAD.MOV.U32 R15, RZ, RZ, RZ ;  /* 0x000000ffff0f7224 */ /* 0x000fce00078e00ff */
.L_x_2248:
[----:B------:R-:W-:Y:S05]  /*b5850*/  BSYNC.RECONVERGENT B0 ;  /* 0x0000000000007941 */ /* 0x000fea0003800200 */
.L_x_2247:
        /* <DEDUP_REMOVED lines=75> */
.L_x_2252:
[----:B------:R-:W-:Y:S05]  /*b5d10*/  BSYNC.RECONVERGENT B1 ;  /* 0x0000000000017941 */ /* 0x000fea0003800200 */
.L_x_2251:
        /* <DEDUP_REMOVED lines=21> */
.L_x_2256:
        /* <DEDUP_REMOVED lines=45> */
.L_x_2255:
[----:B------:R-:W-:Y:S01]  /*b6140*/  FMUL R5, RZ, R10 ;  /* 0x0000000aff057220 */ /* 0x000fe20000400000 */
[----:B------:R-:W-:-:S07]  /*b6150*/  IMAD.MOV.U32 R3, RZ, RZ, RZ ;  /* 0x000000ffff037224 */ /* 0x000fce00078e00ff */
.L_x_2254:
[----:B------:R-:W-:Y:S05]  /*b6160*/  BSYNC.RECONVERGENT B0 ;  /* 0x0000000000007941 */ /* 0x000fea0003800200 */
.L_x_2253:
        /* <DEDUP_REMOVED lines=31> */
.L_x_2260:
        /* <DEDUP_REMOVED lines=45> */
.L_x_2259:
[----:B------:R-:W-:Y:S01]  /*b6630*/  FMUL R11, RZ, R10 ;  /* 0x0000000aff0b7220 */ /* 0x000fe20000400000 */
[----:B------:R-:W-:-:S07]  /*b6640*/  IMAD.MOV.U32 R14, RZ, RZ, RZ ;  /* 0x000000ffff0e7224 */ /* 0x000fce00078e00ff */
.L_x_2258:
[----:B------:R-:W-:Y:S05]  /*b6650*/  BSYNC.RECONVERGENT B0 ;  /* 0x0000000000007941 */ /* 0x000fea0003800200 */
.L_x_2257:
        /* <DEDUP_REMOVED lines=50> */
.L_x_2262:
[----:B------:R-:W-:Y:S05]  /*b6980*/  BSYNC.RECONVERGENT B1 ;  /* 0x0000000000017941 */ /* 0x000fea0003800200 */
.L_x_2261:
        /* <DEDUP_REMOVED lines=21> */
.L_x_2266:
        /* <DEDUP_REMOVED lines=45> */
.L_x_2265:
[----:B------:R-:W-:Y:S01]  /*b6db0*/  FMUL R5, RZ, R10 ;  /* 0x0000000aff057220 */ /* 0x000fe20000400000 */
[----:B------:R-:W-:-:S07]  /*b6dc0*/  IMAD.MOV.U32 R3, RZ, RZ, RZ ;  /* 0x000000ffff037224 */ /* 0x000fce00078e00ff */
.L_x_2264:
[----:B------:R-:W-:Y:S05]  /*b6dd0*/  BSYNC.RECONVERGENT B0 ;  /* 0x0000000000007941 */ /* 0x000fea0003800200 */
.L_x_2263:
        /* <DEDUP_REMOVED lines=31> */
.L_x_2270:
        /* <DEDUP_REMOVED lines=45> */
.L_x_2269:
[----:B------:R-:W-:Y:S01]  /*b72a0*/  FMUL R11, RZ, R10 ;  /* 0x0000000aff0b7220 */ /* 0x000fe20000400000 */
[----:B------:R-:W-:-:S07]  /*b72b0*/  IMAD.MOV.U32 R14, RZ, RZ, RZ ;  /* 0x000000ffff0e7224 */ /* 0x000fce00078e00ff */
.L_x_2268:
[----:B------:R-:W-:Y:S05]  /*b72c0*/  BSYNC.RECONVERGENT B0 ;  /* 0x0000000000007941 */ /* 0x000fea0003800200 */
.L_x_2267:
        /* <DEDUP_REMOVED lines=50> */
.L_x_2272:
[----:B------:R-:W-:Y:S05]  /*b75f0*/  BSYNC.RECONVERGENT B1 ;  /* 0x0000000000017941 */ /* 0x000fea0003800200 */
.L_x_2271:
        /* <DEDUP_REMOVED lines=21> */
.L_x_2276:
        /* <DEDUP_REMOVED lines=45> */
.L_x_2275:
[----:B------:R-:W-:Y:S01]  /*b7a20*/  FMUL R5, RZ, R10 ;  /* 0x0000000aff057220 */ /* 0x000fe20000400000 */
[----:B------:R-:W-:-:S07]  /*b7a30*/  IMAD.MOV.U32 R3, RZ, RZ, RZ ;  /* 0x000000ffff037224 */ /* 0x000fce00078e00ff */
.L_x_2274:
[----:B------:R-:W-:Y:S05]  /*b7a40*/  BSYNC.RECONVERGENT B0 ;  /* 0x0000000000007941 */ /* 0x000fea0003800200 */
.L_x_2273:
        /* <DEDUP_REMOVED lines=31> */
.L_x_2280:
        /* <DEDUP_REMOVED lines=45> */
.L_x_2279:
[----:B------:R-:W-:Y:S01]  /*b7f10*/  FMUL R11, RZ, R10 ;  /* 0x0000000aff0b7220 */ /* 0x000fe20000400000 */
[----:B------:R-:W-:-:S07]  /*b7f20*/  IMAD.MOV.U32 R14, RZ, RZ, RZ ;  /* 0x000000ffff0e7224 */ /* 0x000fce00078e00ff */
.L_x_2278:
[----:B------:R-:W-:Y:S05]  /*b7f30*/  BSYNC.RECONVERGENT B0 ;  /* 0x0000000000007941 */ /* 0x000fea0003800200 */
.L_x_2277:
        /* <DEDUP_REMOVED lines=50> */
.L_x_2282:
[----:B------:R-:W-:Y:S05]  /*b8260*/  BSYNC.RECONVERGENT B1 ;  /* 0x0000000000017941 */ /* 0x000fea0003800200 */
.L_x_2281:
        /* <DEDUP_REMOVED lines=21> */
.L_x_2286:
        /* <DEDUP_REMOVED lines=45> */
.L_x_2285:
[----:B------:R-:W-:Y:S01]  /*b8690*/  FMUL R5, RZ, R10 ;  /* 0x0000000aff057220 */ /* 0x000fe20000400000 */
[----:B------:R-:W-:-:S07]  /*b86a0*/  IMAD.MOV.U32 R3, RZ, RZ, RZ ;  /* 0x000000ffff037224 */ /* 0x000fce00078e00ff */
.L_x_2284:
[----:B------:R-:W-:Y:S05]  /*b86b0*/  BSYNC.RECONVERGENT B0 ;  /* 0x0000000000007941 */ /* 0x000fea0003800200 */
.L_x_2283:
        /* <DEDUP_REMOVED lines=31> */
.L_x_2290:
        /* <DEDUP_REMOVED lines=45> */
.L_x_2289:
[----:B------:R-:W-:Y:S01]  /*b8b80*/  FMUL R11, RZ, R10 ;  /* 0x0000000aff0b7220 */ /* 0x000fe20000400000 */
[----:B------:R-:W-:-:S07]  /*b8b90*/  IMAD.MOV.U32 R14, RZ, RZ, RZ ;  /* 0x000000ffff0e7224 */ /* 0x000fce00078e00ff */
.L_x_2288:
[----:B------:R-:W-:Y:S05]  /*b8ba0*/  BSYNC.RECONVERGENT B0 ;  /* 0x0000000000007941 */ /* 0x000fea0003800200 */
.L_x_2287:
        /* <DEDUP_REMOVED lines=14> */
[----:B------:R-:W-:Y:S01]  /*b8c90*/  DMUL R12, R12, UR4 ;  /* 0x000000040c0c7c28 */ /* 0x000fe20008000000 */
[----:B------:R-:W-:Y:S01]  /*b8ca0*/  FSEL R15, R15, -0.00019574658654164522886, !P0 ;  /* 0xb94d41530f0f7808 */ /* 0x000fe20004000000 */
[----:B------:R-:W-:Y:S01]  /*b8cb0*/  BSSY.RECONVERGENT B1, `(.L_x_2291) ;  /* 0x0000022000017945 */ /* 0x000fe20003800200 */
[----:B------:R-:W-:Y:S01]  /*b8cc0*/  FSEL R3, R3, 0.0083327032625675201416, !P0 ;  /* 0x3c0885e403037808 */ /* 0x000fe20004000000 */
[----:B0-----:R-:W-:-:S04]  /*b8cd0*/  DFMA R16, -R50, R6, 1 ;  /* 0x3ff000003210742b */ /* 0x001fc80000000106 */
[----:B------:R-:W-:Y:S01]  /*b8ce0*/  FFMA R15, R8, R15, R3 ;  /* 0x0000000f080f7223 */ /* 0x000fe20000000003 */
[----:B------:R-:W-:-:S03]  /*b8cf0*/  FSEL R3, R11, 1, P0 ;  /* 0x3f8000000b037808 */ /* 0x000fc60000000000 */
[C---:B------:R-:W-:Y:S01]  /*b8d00*/  FFMA R5, R8.reuse, R15, R5 ;  /* 0x0000000f08057223 */ /* 0x040fe20000000005 */
[----:B------:R-:W-:Y:S01]  /*b8d10*/  DFMA R16, R16, R16, R16 ;  /* 0x000000101010722b */ /* 0x000fe20000000010 */
[----:B------:R-:W-:-:S04]  /*b8d20*/  FFMA R8, R8, R3, RZ ;  /* 0x0000000308087223 */ /* 0x000fc800000000ff */
[----:B------:R-:W-:-:S03]  /*b8d30*/  FFMA R3, R8, R5, R3 ;  /* 0x0000000508037223 */ /* 0x000fc60000000003 */
[----:B------:R-:W-:Y:S01]  /*b8d40*/  DFMA R16, R6, R16, R6 ;  /* 0x000000100610722b */ /* 0x000fe20000000006 */
[----:B------:R-:W-:Y:S01]  /*b8d50*/  @P1 FADD R3, RZ, -R3 ;  /* 0x80000003ff031221 */ /* 0x000fe20000000000 */
[----:B------:R-:W-:-:S03]  /*b8d60*/  FSETP.GEU.AND P1, PT, |R13|, 6.5827683646048100446e-37, PT ;  /* 0x036000000d00780b */ /* 0x000fc60003f2e200 */
        /* <DEDUP_REMOVED lines=22> */
.L_x_2292:
[----:B------:R-:W-:Y:S05]  /*b8ed0*/  BSYNC.RECONVERGENT B1 ;  /* 0x0000000000017941 */ /* 0x000fea0003800200 */
.L_x_2291:
        /* <DEDUP_REMOVED lines=21> */
.L_x_2296:
        /* <DEDUP_REMOVED lines=45> */
.L_x_2295:
[----:B------:R-:W-:Y:S01]  /*b9300*/  FMUL R5, RZ, R10 ;  /* 0x0000000aff057220 */ /* 0x000fe20000400000 */
[----:B------:R-:W-:-:S07]  /*b9310*/  IMAD.MOV.U32 R3, RZ, RZ, RZ ;  /* 0x000000ffff037224 */ /* 0x000fce00078e00ff */
.L_x_2294:
[----:B------:R-:W-:Y:S05]  /*b9320*/  BSYNC.RECONVERGENT B0 ;  /* 0x0000000000007941 */ /* 0x000fea0003800200 */
.L_x_2293:
        /* <DEDUP_REMOVED lines=31> */
.L_x_2300:
        /* <DEDUP_REMOVED lines=45> */
.L_x_2299:
[----:B------:R-:W-:Y:S01]  /*b97f0*/  FMUL R12, RZ, R10 ;  /* 0x0000000aff0c7220 */ /* 0x000fe20000400000 */
[----:B------:R-:W-:-:S07]  /*b9800*/  IMAD.MOV.U32 R11, RZ, RZ, RZ ;  /* 0x000000ffff0b7224 */ /* 0x000fce00078e00ff */
.L_x_2298:
[----:B------:R-:W-:Y:S05]  /*b9810*/  BSYNC.RECONVERGENT B0 ;  /* 0x0000000000007941 */ /* 0x000fea0003800200 */
.L_x_2297:
[----:B------:R-:W2:Y:S04]  /*b9820*/  LDG.E.U16 R26, desc[UR6][R26.64+0xe0] ;  /* 0x0000e0061a1a7981 */ /* 0x000ea8000c1e1500 */
[----:B------:R-:W3:Y:S01]  /*b9830*/  LDG.E.U16 R24, desc[UR6][R24.64+0xe0] ;  /* 0x0000e00618187981 */ /* 0x000ee2000c1e1500 */
[----:B------:R-:W-:Y:S01]  /*b9840*/  LOP3.LUT R3, R11, 0x1, RZ, 0xc0, !PT ;  /* 0x000000010b037812 */ /* 0x000fe200078ec0ff */
[----:B------:R-:W-:Y:S01]  /*b9850*/  FMUL R6, R12, R12 ;  /* 0x0000000c0c067220 */ /* 0x000fe20000400000 */
[----:B------:R-:W-:Y:S01]  /*b9860*/  IMAD.MOV.U32 R8, RZ, RZ, 0x3effffff ;  /* 0x3effffffff087424 */ /* 0x000fe200078e00ff */
[----:B------:R-:W0:Y:S01]  /*b9870*/  S2R R20, SR_LANEID ;  /* 0x0000000000147919 */ /* 0x000e220000000000 */
[----:B------:R-:W-:Y:S01]  /*b9880*/  ISETP.NE.U32.AND P0, PT, R3, 0x1, PT ;  /* 0x000000010300780c */ /* 0x000fe20003f05070 */
[----:B------:R-:W-:Y:S01]  /*b9890*/  FFMA R5, R6, R15, -0.0013887860113754868507 ;  /* 0xbab607ed06057423 */ /* 0x000fe2000000000f */
[----:B------:R-:W-:Y:S01]  /*b98a0*/  IMAD.MOV.U32 R3, RZ, RZ, 0x3d2aaabb ;  /* 0x3d2aaabbff037424 */ /* 0x000fe200078e00ff */
[----:B------:R-:W-:Y:S01]  /*b98b0*/  LOP3.LUT P1, RZ, R11, 0x2, RZ, 0xc0, !PT ;  /* 0x000000020bff7812 */ /* 0x000fe2000782c0ff */
[----:B------:R-:W-:Y:S01]  /*b98c0*/  VIADD R22, R4, 0x2000 ;  /* 0x0000200004167836 */ /* 0x000fe20000000000 */
[----:B------:R-:W-:Y:S01]  /*b98d0*/  FSEL R8, -R8, -0.16666662693023681641, !P0 ;  /* 0xbe2aaaa808087808 */ /* 0x000fe20004000100 */
[----:B------:R-:W1:Y:S01]  /*b98e0*/  LDC.64 R42, c[0x0][0x398] ;  /* 0x0000e600ff2a7b82 */ /* 0x000e620000000a00 */
[----:B------:R-:W-:-:S02]  /*b98f0*/  FSEL R5, R5, -0.00019574658654164522886, !P0 ;  /* 0xb94d415305057808 */ /* 0x000fc40004000000 */
[----:B------:R-:W-:-:S05]  /*b9900*/  FSEL R3, R3, 0.0083327032625675201416, !P0 ;  /* 0x3c0885e403037808 */ /* 0x000fca0004000000 */
[----:B------:R-:W-:Y:S01]  /*b9910*/  FFMA R5, R6, R5, R3 ;  /* 0x0000000506057223 */ /* 0x000fe20000000003 */
[----:B------:R-:W-:Y:S01]  /*b9920*/  FSEL R3, R12, 1, P0 ;  /* 0x3f8000000c037808 */ /* 0x000fe20000000000 */
[----:B------:R-:W5:Y:S02]  /*b9930*/  LDC R65, c[0x0][0x3b4] ;  /* 0x0000ed00ff417b82 */ /* 0x000f640000000800 */
[C---:B------:R-:W-:Y:S02]  /*b9940*/  FFMA R5, R6.reuse, R5, R8 ;  /* 0x0000000506057223 */ /* 0x040fe40000000008 */
[----:B------:R-:W-:-:S04]  /*b9950*/  FFMA R6, R6, R3, RZ ;  /* 0x0000000306067223 */ /* 0x000fc800000000ff */
[----:B------:R-:W-:-:S04]  /*b9960*/  FFMA R3, R6, R5, R3 ;  /* 0x0000000506037223 */ /* 0x000fc80000000003 */
[----:B------:R-:W-:Y:S01]  /*b9970*/  @P1 FADD R3, RZ, -R3 ;  /* 0x80000003ff031221 */ /* 0x000fe20000000000 */
[----:B-1----:R-:W-:Y:S01]  /*b9980*/  IMAD.WIDE R42, R2, 0x2, R42 ;  /* 0x00000002022a7825 */ /* 0x002fe200078e022a */
[--C-:B0-----:R-:W-:Y:S02]  /*b9990*/  SHF.R.U32.HI R5, RZ, 0x3, R20.reuse ;  /* 0x00000003ff057819 */ /* 0x101fe40000011614 */
[----:B------:R-:W-:Y:S02]  /*b99a0*/  LOP3.LUT R6, R20, 0x7, RZ, 0xc0, !PT ;  /* 0x0000000714067812 */ /* 0x000fe400078ec0ff */
[----:B------:R-:W0:Y:S01]  /*b99b0*/  F2F.F16.F32 R3, -R3 ;  /* 0x8000000300037304 */ /* 0x000e220000200800 */
[----:B------:R-:W-:Y:S01]  /*b99c0*/  SHF.R.U32.HI R7, RZ, 0x4, R20 ;  /* 0x00000004ff077819 */ /* 0x000fe20000011614 */
[----:B------:R-:W-:-:S04]  /*b99d0*/  IMAD.SHL.U32 R5, R5, 0x8, RZ ;  /* 0x0000000805057824 */ /* 0x000fc800078e00ff */
[----:B------:R-:W-:Y:S01]  /*b99e0*/  IMAD.SHL.U32 R7, R7, 0x8, RZ ;  /* 0x0000000807077824 */ /* 0x000fe200078e00ff */
[----:B------:R-:W-:Y:S01]  /*b99f0*/  LOP3.LUT R6, R5, 0x8, R6, 0xe2, !PT ;  /* 0x0000000805067812 */ /* 0x000fe200078ee206 */
[----:B-----5:R-:W-:-:S04]  /*b9a00*/  IMAD.WIDE R40, R65, 0x2, R42 ;  /* 0x0000000241287825 */ /* 0x020fc800078e022a */
[----:B------:R-:W-:Y:S02]  /*b9a10*/  IMAD R7, R6, 0x10, R7 ;  /* 0x0000001006077824 */ /* 0x000fe400078e0207 */
[----:B------:R-:W-:Y:S01]  /*b9a20*/  IMAD.WIDE R44, R65, 0x2, R40 ;  /* 0x00000002412c7825 */ /* 0x000fe200078e0228 */
[----:B0-----:R-:W-:-:S03]  /*b9a30*/  PRMT R3, R3, 0x5410, R14 ;  /* 0x0000541003037816 */ /* 0x001fc6000000000e */
[----:B------:R-:W-:Y:S02]  /*b9a40*/  IMAD.U32 R10, R7, 0x2, R4 ;  /* 0x00000002070a7824 */ /* 0x000fe400078e0004 */
[----:B--2---:R-:W-:-:S04]  /*b9a50*/  HMUL2 R12, R26.H0_H0, R3 ;  /* 0x000000031a0c7232 */ /* 0x004fc80000000800 */
[C-C-:B---3--:R-:W-:Y:S02]  /*b9a60*/  HFMA2 R5, R24.reuse.H0_H0, R14.H0_H0, -R12.reuse.H0_H0 ;  /* 0x2000000e18057231 */ /* 0x148fe4000014080c */
[----:B------:R-:W-:Y:S02]  /*b9a70*/  HFMA2 R24, R24.H0_H0, R3.H0_H0, R12.H1_H1 ;  /* 0x2000000318187231 */ /* 0x000fe4000006080c */
[----:B------:R-:W-:Y:S01]  /*b9a80*/  IMAD.U32 R12, R7, 0x2, R22 ;  /* 0x00000002070c7824 */ /* 0x000fe200078e0016 */
[----:B------:R-:W-:Y:S01]  /*b9a90*/  SHF.R.U32.HI R3, RZ, 0x2, R20 ;  /* 0x00000002ff037819 */ /* 0x000fe20000011614 */
[----:B------:R-:W-:Y:S01]  /*b9aa0*/  STS.U16 [R0+0xfe0], R5 ;  /* 0x000fe00500007388 */ /* 0x000fe20000000400 */
[----:B------:R-:W-:-:S03]  /*b9ab0*/  LOP3.LUT R20, R20, 0x3, RZ, 0xc0, !PT ;  /* 0x0000000314147812 */ /* 0x000fc600078ec0ff */
[----:B------:R-:W-:Y:S02]  /*b9ac0*/  STS.U16 [R0+0x2fe0], R24 ;  /* 0x002fe01800007388 */ /* 0x000fe40000000400 */
[----:B------:R-:W-:Y:S02]  /*b9ad0*/  IMAD R3, R3, 0x8, R20 ;  /* 0x0000000803037824 */ /* 0x000fe400078e0214 */
[----:B------:R-:W4:Y:S02]  /*b9ae0*/  LDSM.16.M88.4 R8, [R10] ;  /* 0x000000000a08783b */ /* 0x000f240000000200 */
[----:B------:R-:W-:Y:S02]  /*b9af0*/  IMAD.U32 R3, R3, 0x4, R22 ;  /* 0x0000000403037824 */ /* 0x000fe400078e0016 */
[----:B------:R-:W0:Y:S01]  /*b9b00*/  LDSM.16.M88.4 R12, [R12] ;  /* 0x000000000c0c783b */ /* 0x000e220000000200 */
[C---:B----4-:R-:W-:Y:S08]  /*b9b10*/  HMMA.16816.F16 R16, R8.reuse, R54, RZ ;  /* 0x000000360810723c */ /* 0x050ff000000008ff */
[C---:B------:R-:W-:Y:S08]  /*b9b20*/  HMMA.16816.F16 R18, R8.reuse, R52, RZ ;  /* 0x000000340812723c */ /* 0x040ff000000008ff */
[----:B------:R-:W-:Y:S08]  /*b9b30*/  HMMA.16816.F16 R6, R8, R58, RZ ;  /* 0x0000003a0806723c */ /* 0x000ff000000008ff */
[C---:B0-----:R-:W-:Y:S08]  /*b9b40*/  HMMA.16816.F16 R54, R12.reuse, R54, RZ ;  /* 0x000000360c36723c */ /* 0x041ff000000008ff */
[C---:B------:R-:W-:Y:S08]  /*b9b50*/  HMMA.16816.F16 R16, R12.reuse, R58, R16 ;  /* 0x0000003a0c10723c */ /* 0x040ff00000000810 */
[C---:B------:R-:W-:Y:S08]  /*b9b60*/  HMMA.16816.F16 R52, R12.reuse, R52, RZ ;  /* 0x000000340c34723c */ /* 0x040ff000000008ff */
[----:B------:R-:W-:Y:S01]  /*b9b70*/  HMMA.16816.F16 R18, R12, R56, R18 ;  /* 0x000000380c12723c */ /* 0x000fe20000000812 */
[----:B------:R-:W-:-:S02]  /*b9b80*/  HADD2 R13, R7, -R55 ;  /* 0x80000037070d7230 */ /* 0x000fc40000000000 */
[----:B------:R-:W-:Y:S01]  /*b9b90*/  HADD2 R12, R6, -R54 ;  /* 0x80000036060c7230 */ /* 0x000fe20000000000 */
[----:B------:R-:W-:Y:S01]  /*b9ba0*/  STS [R3], R16 ;  /* 0x0000001003007388 */ /* 0x000fe20000000800 */
[----:B------:R-:W0:Y:S03]  /*b9bb0*/  LDC.64 R6, c[0x0][0x390] ;  /* 0x0000e400ff067b82 */ /* 0x000e260000000a00 */
[----:B------:R-:W-:Y:S01]  /*b9bc0*/  HMMA.16816.F16 R8, R8, R56, RZ ;  /* 0x000000380808723c */ /* 0x000fe200000008ff */
[----:B------:R1:W-:Y:S01]  /*b9bd0*/  STS [R3+0x100], R17 ;  /* 0x0001001103007388 */ /* 0x0003e20000000800 */
[----:B------:R-:W-:-:S09]  /*b9be0*/  IMAD.WIDE R10, R65, 0x2, R44 ;  /* 0x00000002410a7825 */ /* 0x000fd200078e022c */
[----:B------:R-:W-:Y:S04]  /*b9bf0*/  STS [R3+0x10], R18 ;  /* 0x0000101203007388 */ /* 0x000fe80000000800 */
[----:B------:R-:W-:Y:S04]  /*b9c00*/  STS [R3+0x110], R19 ;  /* 0x0001101303007388 */ /* 0x000fe80000000800 */
[----:B------:R-:W-:Y:S02]  /*b9c10*/  HADD2 R15, R9, -R53 ;  /* 0x80000035090f7230 */ /* 0x000fe40000000000 */
[----:B------:R-:W-:-:S02]  /*b9c20*/  HADD2 R14, R8, -R52 ;  /* 0x80000034080e7230 */ /* 0x000fc40000000000 */
[----:B0-----:R-:W-:-:S03]  /*b9c30*/  IMAD.WIDE R6, R2, 0x2, R6 ;  /* 0x0000000202067825 */ /* 0x001fc600078e0206 */
[----:B------:R0:W-:Y:S01]  /*b9c40*/  STS.128 [R4], R12 ;  /* 0x0000000c04007388 */ /* 0x0001e20000000c00 */
[----:B------:R-:W-:-:S03]  /*b9c50*/  IMAD.WIDE R8, R65, 0x2, R10 ;  /* 0x0000000241087825 */ /* 0x000fc600078e020a */
[----:B------:R-:W2:Y:S01]  /*b9c60*/  LDS.U16 R21, [R0] ;  /* 0x0000000000157984 */ /* 0x000ea20000000400 */
[----:B------:R-:W-:-:S03]  /*b9c70*/  IMAD.WIDE R46, R65, 0x2, R6 ;  /* 0x00000002412e7825 */ /* 0x000fc600078e0206 */
[----:B------:R-:W3:Y:S01]  /*b9c80*/  LDS.U16 R25, [R0+0x2000] ;  /* 0x0020000000197984 */ /* 0x000ee20000000400 */
[----:B-1----:R-:W-:-:S03]  /*b9c90*/  IMAD.WIDE R16, R65, 0x2, R8 ;  /* 0x0000000241107825 */ /* 0x002fc600078e0208 */
[----:B------:R-:W1:Y:S01]  /*b9ca0*/  LDS.U16 R27, [R0+0x20] ;  /* 0x00002000001b7984 */ /* 0x000e620000000400 */
[----:B------:R-:W-:-:S03]  /*b9cb0*/  IMAD.WIDE R48, R65, 0x2, R46 ;  /* 0x0000000241307825 */ /* 0x000fc600078e022e */
[----:B------:R-:W4:Y:S01]  /*b9cc0*/  LDS.U16 R29, [R0+0x2020] ;  /* 0x00202000001d7984 */ /* 0x000f220000000400 */
[----:B------:R-:W-:-:S03]  /*b9cd0*/  IMAD.WIDE R30, R65, 0x2, R16 ;  /* 0x00000002411e7825 */ /* 0x000fc600078e0210 */
[----:B------:R-:W5:Y:S01]  /*b9ce0*/  LDS.U16 R33, [R0+0x40] ;  /* 0x0000400000217984 */ /* 0x000f620000000400 */
[----:B0-----:R-:W-:-:S03]  /*b9cf0*/  IMAD.WIDE R4, R65, 0x2, R48 ;  /* 0x0000000241047825 */ /* 0x001fc600078e0230 */
[----:B------:R-:W0:Y:S01]  /*b9d00*/  LDS.U16 R37, [R0+0x2040] ;  /* 0x0020400000257984 */ /* 0x000e220000000400 */
[----:B------:R-:W-:-:S03]  /*b9d10*/  IMAD.WIDE R34, R65, 0x2, R30 ;  /* 0x0000000241227825 */ /* 0x000fc600078e021e */
[----:B------:R-:W0:Y:S01]  /*b9d20*/  LDS.U16 R19, [R0+0x60] ;  /* 0x0000600000137984 */ /* 0x000e220000000400 */
[----:B------:R-:W-:-:S03]  /*b9d30*/  IMAD.WIDE R2, R65, 0x2, R4 ;  /* 0x0000000241027825 */ /* 0x000fc600078e0204 */
[----:B------:R-:W0:Y:S01]  /*b9d40*/  LDS.U16 R15, [R0+0x2060] ;  /* 0x00206000000f7984 */ /* 0x000e220000000400 */
[----:B------:R-:W-:-:S03]  /*b9d50*/  IMAD.WIDE R12, R65, 0x2, R2 ;  /* 0x00000002410c7825 */ /* 0x000fc600078e0202 */
[----:B------:R-:W0:Y:S04]  /*b9d60*/  LDS.U16 R51, [R0+0x80] ;  /* 0x0000800000337984 */ /* 0x000e280000000400 */
[----:B------:R-:W0:Y:S01]  /*b9d70*/  LDS.U16 R53, [R0+0x2080] ;  /* 0x0020800000357984 */ /* 0x000e220000000400 */
[----:B------:R-:W-:-:S03]  /*b9d80*/  IMAD.WIDE R22, R65, 0x2, R12 ;  /* 0x0000000241167825 */ /* 0x000fc600078e020c */
[----:B------:R-:W0:Y:S01]  /*b9d90*/  LDS.U16 R55, [R0+0xa0] ;  /* 0x0000a00000377984 */ /* 0x000e220000000400 */
[----:B------:R-:W-:-:S03]  /*b9da0*/  IMAD.WIDE R38, R65, 0x2, R22 ;  /* 0x0000000241267825 */ /* 0x000fc600078e0216 */
[----:B------:R-:W0:Y:S04]  /*b9db0*/  LDS.U16 R57, [R0+0x20a0] ;  /* 0x0020a00000397984 */ /* 0x000e280000000400 */
        /* <DEDUP_REMOVED lines=9> */
[----:B--2---:R-:W-:Y:S04]  /*b9e50*/  STG.E.U16 desc[UR6][R6.64], R21 ;  /* 0x0000001506007986 */ /* 0x004fe8000c101506 */
[----:B---3--:R-:W-:Y:S04]  /*b9e60*/  STG.E.U16 desc[UR6][R42.64], R25 ;  /* 0x000000192a007986 */ /* 0x008fe8000c101506 */
[----:B------:R-:W2:Y:S04]  /*b9e70*/  LDS.U16 R56, [R0+0x2140] ;  /* 0x0021400000387984 */ /* 0x000ea80000000400 */
[----:B-1----:R1:W-:Y:S04]  /*b9e80*/  STG.E.U16 desc[UR6][R46.64], R27 ;  /* 0x0000001b2e007986 */ /* 0x0023e8000c101506 */
[----:B------:R-:W3:Y:S04]  /*b9e90*/  LDS.U16 R59, [R0+0x160] ;  /* 0x00016000003b7984 */ /* 0x000ee80000000400 */
[----:B----4-:R-:W-:Y:S04]  /*b9ea0*/  STG.E.U16 desc[UR6][R40.64], R29 ;  /* 0x0000001d28007986 */ /* 0x010fe8000c101506 */
[----:B------:R-:W4:Y:S01]  /*b9eb0*/  LDS.U16 R63, [R0+0x2160] ;  /* 0x00216000003f7984 */ /* 0x000f220000000400 */
[----:B-1----:R-:W-:-:S03]  /*b9ec0*/  IMAD.WIDE R26, R65, 0x2, R34 ;  /* 0x00000002411a7825 */ /* 0x002fc600078e0222 */
[----:B-----5:R-:W-:Y:S04]  /*b9ed0*/  STG.E.U16 desc[UR6][R48.64], R33 ;  /* 0x0000002130007986 */ /* 0x020fe8000c101506 */
[----:B------:R-:W1:Y:S04]  /*b9ee0*/  LDS.U16 R64, [R0+0x180] ;  /* 0x0001800000407984 */ /* 0x000e680000000400 */
[----:B0-----:R0:W-:Y:S04]  /*b9ef0*/  STG.E.U16 desc[UR6][R44.64], R37 ;  /* 0x000000252c007986 */ /* 0x0011e8000c101506 */
[----:B------:R-:W5:Y:S04]  /*b9f00*/  LDS.U16 R76, [R0+0x2180] ;  /* 0x00218000004c7984 */ /* 0x000f680000000400 */
[----:B------:R2:W-:Y:S04]  /*b9f10*/  STG.E.U16 desc[UR6][R4.64], R19 ;  /* 0x0000001304007986 */ /* 0x0005e8000c101506 */
[----:B------:R-:W5:Y:S01]  /*b9f20*/  LDS.U16 R72, [R0+0x1a0] ;  /* 0x0001a00000487984 */ /* 0x000f620000000400 */
[----:B0-----:R-:W-:-:S03]  /*b9f30*/  IMAD.WIDE R36, R65, 0x2, R26 ;  /* 0x0000000241247825 */ /* 0x001fc600078e021a */
[----:B------:R-:W0:Y:S01]  /*b9f40*/  LDS.U16 R74, [R0+0x21a0] ;  /* 0x0021a000004a7984 */ /* 0x000e220000000400 */
[----:B------:R-:W-:-:S03]  /*b9f50*/  IMAD.WIDE R28, R65, 0x2, R36 ;  /* 0x00000002411c7825 */ /* 0x000fc600078e0224 */
[----:B------:R-:W0:Y:S01]  /*b9f60*/  LDS.U16 R61, [R0+0x1c0] ;  /* 0x0001c000003d7984 */ /* 0x000e220000000400 */
[----:B--2---:R-:W-:-:S03]  /*b9f70*/  IMAD.WIDE R18, R65, 0x2, R38 ;  /* 0x0000000241127825 */ /* 0x004fc600078e0226 */
[----:B------:R2:W-:Y:S01]  /*b9f80*/  STG.E.U16 desc[UR6][R10.64], R15 ;  /* 0x0000000f0a007986 */ /* 0x0005e2000c101506 */
[----:B------:R-:W-:-:S03]  /*b9f90*/  IMAD.WIDE R20, R65, 0x2, R28 ;  /* 0x0000000241147825 */ /* 0x000fc600078e021c */
[----:B------:R-:W-:Y:S04]  /*b9fa0*/  STG.E.U16 desc[UR6][R2.64], R51 ;  /* 0x0000003302007986 */ /* 0x000fe8000c101506 */
[----:B------:R-:W-:Y:S04]  /*b9fb0*/  STG.E.U16 desc[UR6][R8.64], R53 ;  /* 0x0000003508007986 */ /* 0x000fe8000c101506 */
[----:B------:R-:W-:Y:S01]  /*b9fc0*/  STG.E.U16 desc[UR6][R12.64], R55 ;  /* 0x000000370c007986 */ /* 0x000fe2000c101506 */
[----:B--2---:R-:W-:-:S03]  /*b9fd0*/  IMAD.WIDE R14, R65, 0x2, R18 ;  /* 0x00000002410e7825 */ /* 0x004fc600078e0212 */
[----:B------:R-:W-:Y:S01]  /*b9fe0*/  STG.E.U16 desc[UR6][R16.64], R57 ;  /* 0x0000003910007986 */ /* 0x000fe2000c101506 */
[----:B------:R-:W-:-:S03]  /*b9ff0*/  IMAD.WIDE R32, R65, 0x2, R14 ;  /* 0x0000000241207825 */ /* 0x000fc600078e020e */
[----:B------:R-:W2:Y:S04]  /*ba000*/  LDS.U16 R70, [R0+0x21c0] ;  /* 0x0021c00000467984 */ /* 0x000ea80000000400 */
[----:B------:R-:W-:Y:S01]  /*ba010*/  STG.E.U16 desc[UR6][R22.64], R67 ;  /* 0x0000004316007986 */ /* 0x000fe2000c101506 */
[----:B------:R-:W-:-:S03]  /*ba020*/  IMAD.WIDE R24, R65, 0x2, R32 ;  /* 0x0000000241187825 */ /* 0x000fc600078e0220 */
[----:B------:R-:W2:Y:S04]  /*ba030*/  LDS.U16 R67, [R0+0x1e0] ;  /* 0x0001e00000437984 */ /* 0x000ea80000000400 */
[----:B------:R-:W-:Y:S04]  /*ba040*/  STG.E.U16 desc[UR6][R30.64], R69 ;  /* 0x000000451e007986 */ /* 0x000fe8000c101506 */
[----:B------:R-:W-:Y:S04]  /*ba050*/  STG.E.U16 desc[UR6][R38.64], R71 ;  /* 0x0000004726007986 */ /* 0x000fe8000c101506 */
[----:B------:R-:W-:Y:S04]  /*ba060*/  STG.E.U16 desc[UR6][R34.64], R73 ;  /* 0x0000004922007986 */ /* 0x000fe8000c101506 */
[----:B------:R-:W-:Y:S04]  /*ba070*/  STG.E.U16 desc[UR6][R18.64], R75 ;  /* 0x0000004b12007986 */ /* 0x000fe8000c101506 */
[----:B------:R-:W-:Y:S04]  /*ba080*/  STG.E.U16 desc[UR6][R26.64], R77 ;  /* 0x0000004d1a007986 */ /* 0x000fe8000c101506 */
[----:B------:R3:W-:Y:S04]  /*ba090*/  STG.E.U16 desc[UR6][R14.64], R50 ;  /* 0x000000320e007986 */ /* 0x0007e8000c101506 */
[----:B------:R4:W-:Y:S04]  /*ba0a0*/  STG.E.U16 desc[UR6][R36.64], R52 ;  /* 0x0000003424007986 */ /* 0x0009e8000c101506 */
[----:B------:R1:W-:Y:S01]  /*ba0b0*/  STG.E.U16 desc[UR6][R32.64], R54 ;  /* 0x0000003620007986 */ /* 0x0003e2000c101506 */
[----:B---3--:R-:W-:-:S03]  /*ba0c0*/  IMAD.WIDE R50, R65, 0x2, R24 ;  /* 0x0000000241327825 */ /* 0x008fc600078e0218 */
[----:B------:R3:W-:Y:S01]  /*ba0d0*/  STG.E.U16 desc[UR6][R28.64], R56 ;  /* 0x000000381c007986 */ /* 0x0007e2000c101506 */
[----:B----4-:R-:W-:-:S03]  /*ba0e0*/  IMAD.WIDE R52, R65, 0x2, R20 ;  /* 0x0000000241347825 */ /* 0x010fc600078e0214 */
[----:B------:R4:W-:Y:S01]  /*ba0f0*/  STG.E.U16 desc[UR6][R24.64], R59 ;  /* 0x0000003b18007986 */ /* 0x0009e2000c101506 */
[----:B-1----:R-:W-:-:S03]  /*ba100*/  IMAD.WIDE R54, R65, 0x2, R50 ;  /* 0x0000000241367825 */ /* 0x002fc600078e0232 */
[----:B------:R1:W-:Y:S01]  /*ba110*/  STG.E.U16 desc[UR6][R20.64], R63 ;  /* 0x0000003f14007986 */ /* 0x0003e2000c101506 */
[----:B---3--:R-:W-:-:S03]  /*ba120*/  IMAD.WIDE R56, R65, 0x2, R52 ;  /* 0x0000000241387825 */ /* 0x008fc600078e0234 */
[----:B------:R-:W-:Y:S01]  /*ba130*/  STG.E.U16 desc[UR6][R50.64], R64 ;  /* 0x0000004032007986 */ /* 0x000fe2000c101506 */
[----:B----4-:R-:W-:-:S03]  /*ba140*/  IMAD.WIDE R58, R65, 0x2, R54 ;  /* 0x00000002413a7825 */ /* 0x010fc600078e0236 */
[----:B-----5:R-:W-:Y:S04]  /*ba150*/  STG.E.U16 desc[UR6][R52.64], R76 ;  /* 0x0000004c34007986 */ /* 0x020fe8000c101506 */
[----:B------:R-:W3:Y:S01]  /*ba160*/  LDS.U16 R69, [R0+0x21e0] ;  /* 0x0021e00000457984 */ /* 0x000ee20000000400 */
[----:B-1----:R-:W-:-:S03]  /*ba170*/  IMAD.WIDE R62, R65, 0x2, R58 ;  /* 0x00000002413e7825 */ /* 0x002fc600078e023a */
[----:B------:R-:W-:Y:S04]  /*ba180*/  STG.E.U16 desc[UR6][R54.64], R72 ;  /* 0x0000004836007986 */ /* 0x000fe8000c101506 */
[----:B0-----:R-:W-:Y:S04]  /*ba190*/  STG.E.U16 desc[UR6][R56.64], R74 ;  /* 0x0000004a38007986 */ /* 0x001fe8000c101506 */
[----:B------:R-:W0:Y:S04]  /*ba1a0*/  LDS.U16 R71, [R0+0x200] ;  /* 0x0002000000477984 */ /* 0x000e280000000400 */
[----:B------:R1:W-:Y:S04]  /*ba1b0*/  STG.E.U16 desc[UR6][R58.64], R61 ;  /* 0x0000003d3a007986 */ /* 0x0003e8000c101506 */
[----:B------:R-:W4:Y:S04]  /*ba1c0*/  LDS.U16 R73, [R0+0x2200] ;  /* 0x0022000000497984 */ /* 0x000f280000000400 */
[----:B------:R-:W5:Y:S01]  /*ba1d0*/  LDS.U16 R75, [R0+0x220] ;  /* 0x00022000004b7984 */ /* 0x000f620000000400 */
[----:B-1----:R-:W-:-:S03]  /*ba1e0*/  IMAD.WIDE R60, R65, 0x2, R56 ;  /* 0x00000002413c7825 */ /* 0x002fc600078e0238 */
[----:B------:R-:W1:Y:S04]  /*ba1f0*/  LDS.U16 R77, [R0+0x2220] ;  /* 0x00222000004d7984 */ /* 0x000e680000000400 */
[----:B------:R-:W1:Y:S01]  /*ba200*/  LDS.U16 R66, [R0+0x240] ;  /* 0x0002400000427984 */ /* 0x000e620000000400 */
[----:B------:R-:W-:-:S03]  /*ba210*/  IMAD.WIDE R64, R65, 0x2, R60 ;  /* 0x0000000241407825 */ /* 0x000fc600078e023c */
[----:B------:R-:W1:Y:S04]  /*ba220*/  LDS.U16 R68, [R0+0x2240] ;  /* 0x0022400000447984 */ /* 0x000e680000000400 */
[----:B--2---:R-:W-:Y:S04]  /*ba230*/  STG.E.U16 desc[UR6][R60.64], R70 ;  /* 0x000000463c007986 */ /* 0x004fe8000c101506 */
[----:B------:R-:W2:Y:S04]  /*ba240*/  LDS.U16 R72, [R0+0x260] ;  /* 0x0002600000487984 */ /* 0x000ea80000000400 */
[----:B------:R-:W2:Y:S04]  /*ba250*/  LDS.U16 R70, [R0+0x2260] ;  /* 0x0022600000467984 */ /* 0x000ea80000000400 */
[----:B------:R-:W-:Y:S04]  /*ba260*/  STG.E.U16 desc[UR6][R62.64], R67 ;  /* 0x000000433e007986 */ /* 0x000fe8000c101506 */
[----:B------:R-:W2:Y:S04]  /*ba270*/  LDS.U16 R74, [R0+0x280] ;  /* 0x00028000004a7984 */ /* 0x000ea80000000400 */
[----:B------:R-:W2:Y:S04]  /*ba280*/  LDS.U16 R67, [R0+0x2280] ;  /* 0x0022800000437984 */ /* 0x000ea80000000400 */
[----:B---3--:R-:W-:Y:S04]  /*ba290*/  STG.E.U16 desc[UR6][R64.64], R69 ;  /* 0x0000004540007986 */ /* 0x008fe8000c101506 */
[----:B------:R-:W3:Y:S04]  /*ba2a0*/  LDS.U16 R69, [R0+0x2a0] ;  /* 0x0002a00000457984 */ /* 0x000ee80000000400 */
[----:B0-----:R-:W-:Y:S04]  /*ba2b0*/  STG.E.U16 desc[UR6][R6.64+0x20], R71 ;  /* 0x0000204706007986 */ /* 0x001fe8000c101506 */
[----:B----4-:R-:W-:Y:S04]  /*ba2c0*/  STG.E.U16 desc[UR6][R42.64+0x20], R73 ;  /* 0x000020492a007986 */ /* 0x010fe8000c101506 */
[----:B------:R-:W0:Y:S04]  /*ba2d0*/  LDS.U16 R71, [R0+0x22a0] ;  /* 0x0022a00000477984 */ /* 0x000e280000000400 */
[----:B-----5:R-:W-:Y:S04]  /*ba2e0*/  STG.E.U16 desc[UR6][R46.64+0x20], R75 ;  /* 0x0000204b2e007986 */ /* 0x020fe8000c101506 */
[----:B------:R-:W4:Y:S04]  /*ba2f0*/  LDS.U16 R73, [R0+0x2c0] ;  /* 0x0002c00000497984 */ /* 0x000f280000000400 */
[----:B-1----:R-:W-:Y:S04]  /*ba300*/  STG.E.U16 desc[UR6][R40.64+0x20], R77 ;  /* 0x0000204d28007986 */ /* 0x002fe8000c101506 */
[----:B------:R-:W1:Y:S04]  /*ba310*/  LDS.U16 R75, [R0+0x22c0] ;  /* 0x0022c000004b7984 */ /* 0x000e680000000400 */
[----:B------:R-:W-:Y:S04]  /*ba320*/  STG.E.U16 desc[UR6][R48.64+0x20], R66 ;  /* 0x0000204230007986 */ /* 0x000fe8000c101506 */
[----:B------:R-:W5:Y:S04]  /*ba330*/  LDS.U16 R77, [R0+0x2e0] ;  /* 0x0002e000004d7984 */ /* 0x000f680000000400 */
[----:B------:R-:W-:Y:S04]  /*ba340*/  STG.E.U16 desc[UR6][R44.64+0x20], R68 ;  /* 0x000020442c007986 */ /* 0x000fe8000c101506 */
[----:B------:R-:W5:Y:S04]  /*ba350*/  LDS.U16 R66, [R0+0x22e0] ;  /* 0x0022e00000427984 */ /* 0x000f680000000400 */
[----:B--2---:R-:W-:Y:S04]  /*ba360*/  STG.E.U16 desc[UR6][R4.64+0x20], R72 ;  /* 0x0000204804007986 */ /* 0x004fe8000c101506 */
[----:B------:R-:W2:Y:S04]  /*ba370*/  LDS.U16 R68, [R0+0x300] ;  /* 0x0003000000447984 */ /* 0x000ea80000000400 */
[----:B------:R-:W-:Y:S04]  /*ba380*/  STG.E.U16 desc[UR6][R10.64+0x20], R70 ;  /* 0x000020460a007986 */ /* 0x000fe8000c101506 */
[----:B------:R-:W2:Y:S04]  /*ba390*/  LDS.U16 R72, [R0+0x2300] ;  /* 0x0023000000487984 */ /* 0x000ea80000000400 */
[----:B------:R-:W-:Y:S04]  /*ba3a0*/  STG.E.U16 desc[UR6][R2.64+0x20], R74 ;  /* 0x0000204a02007986 */ /* 0x000fe8000c101506 */
        /* <DEDUP_REMOVED lines=9> */
[----:B-1----:R-:W-:Y:S04]  /*ba440*/  STG.E.U16 desc[UR6][R30.64+0x20], R75 ;  /* 0x0000204b1e007986 */ /* 0x002fe8000c101506 */
[----:B------:R-:W1:Y:S04]  /*ba450*/  LDS.U16 R73, [R0+0x2360] ;  /* 0x0023600000497984 */ /* 0x000e680000000400 */
[----:B-----5:R-:W-:Y:S04]  /*ba460*/  STG.E.U16 desc[UR6][R38.64+0x20], R77 ;  /* 0x0000204d26007986 */ /* 0x020fe8000c101506 */
[----:B------:R-:W4:Y:S04]  /*ba470*/  LDS.U16 R75, [R0+0x380] ;  /* 0x00038000004b7984 */ /* 0x000f280000000400 */
        /* <DEDUP_REMOVED lines=10> */
[----:B------:R-:W-:Y:S04]  /*ba520*/  STG.E.U16 desc[UR6][R32.64+0x20], R67 ;  /* 0x0000204320007986 */ /* 0x000fe8000c101506 */
[----:B------:R-:W2:Y:S04]  /*ba530*/  LDS.U16 R67, [R0+0x3e0] ;  /* 0x0003e00000437984 */ /* 0x000ea80000000400 */
[----:B---3--:R-:W-:Y:S04]  /*ba540*/  STG.E.U16 desc[UR6][R28.64+0x20], R69 ;  /* 0x000020451c007986 */ /* 0x008fe8000c101506 */
[----:B------:R-:W3:Y:S04]  /*ba550*/  LDS.U16 R69, [R0+0x23e0] ;  /* 0x0023e00000457984 */ /* 0x000ee80000000400 */
[----:B0-----:R-:W-:Y:S04]  /*ba560*/  STG.E.U16 desc[UR6][R24.64+0x20], R71 ;  /* 0x0000204718007986 */ /* 0x001fe8000c101506 */
[----:B------:R-:W0:Y:S04]  /*ba570*/  LDS.U16 R74, [R0+0x400] ;  /* 0x00040000004a7984 */ /* 0x000e280000000400 */
[----:B-1----:R-:W-:Y:S04]  /*ba580*/  STG.E.U16 desc[UR6][R20.64+0x20], R73 ;  /* 0x0000204914007986 */ /* 0x002fe8000c101506 */
[----:B------:R-:W1:Y:S04]  /*ba590*/  LDS.U16 R71, [R0+0x2400] ;  /* 0x0024000000477984 */ /* 0x000e680000000400 */
[----:B----4-:R-:W-:Y:S04]  /*ba5a0*/  STG.E.U16 desc[UR6][R50.64+0x20], R75 ;  /* 0x0000204b32007986 */ /* 0x010fe8000c101506 */
[----:B------:R-:W4:Y:S04]  /*ba5b0*/  LDS.U16 R73, [R0+0x420] ;  /* 0x0004200000497984 */ /* 0x000f280000000400 */
[----:B-----5:R-:W-:Y:S04]  /*ba5c0*/  STG.E.U16 desc[UR6][R52.64+0x20], R77 ;  /* 0x0000204d34007986 */ /* 0x020fe8000c101506 */
[----:B--2---:R-:W-:Y:S04]  /*ba5d0*/  STG.E.U16 desc[UR6][R54.64+0x20], R66 ;  /* 0x0000204236007986 */ /* 0x004fe8000c101506 */
[----:B------:R-:W2:Y:S04]  /*ba5e0*/  LDS.U16 R75, [R0+0x2420] ;  /* 0x00242000004b7984 */ /* 0x000ea80000000400 */
[----:B------:R-:W-:Y:S04]  /*ba5f0*/  STG.E.U16 desc[UR6][R56.64+0x20], R68 ;  /* 0x0000204438007986 */ /* 0x000fe8000c101506 */
[----:B------:R-:W5:Y:S04]  /*ba600*/  LDS.U16 R77, [R0+0x440] ;  /* 0x00044000004d7984 */ /* 0x000f680000000400 */
[----:B------:R-:W-:Y:S04]  /*ba610*/  STG.E.U16 desc[UR6][R58.64+0x20], R72 ;  /* 0x000020483a007986 */ /* 0x000fe8000c101506 */
[----:B------:R-:W5:Y:S04]  /*ba620*/  LDS.U16 R66, [R0+0x2440] ;  /* 0x0024400000427984 */ /* 0x000f680000000400 */
[----:B------:R-:W-:Y:S04]  /*ba630*/  STG.E.U16 desc[UR6][R60.64+0x20], R70 ;  /* 0x000020463c007986 */ /* 0x000fe8000c101506 */
[----:B------:R-:W5:Y:S04]  /*ba640*/  LDS.U16 R68, [R0+0x460] ;  /* 0x0004600000447984 */ /* 0x000f680000000400 */
[----:B------:R-:W5:Y:S04]  /*ba650*/  LDS.U16 R70, [R0+0x2460] ;  /* 0x0024600000467984 */ /* 0x000f680000000400 */
[----:B------:R-:W-:Y:S04]  /*ba660*/  STG.E.U16 desc[UR6][R62.64+0x20], R67 ;  /* 0x000020433e007986 */ /* 0x000fe8000c101506 */
[----:B------:R-:W5:Y:S04]  /*ba670*/  LDS.U16 R72, [R0+0x480] ;  /* 0x0004800000487984 */ /* 0x000f680000000400 */
[----:B------:R-:W5:Y:S04]  /*ba680*/  LDS.U16 R67, [R0+0x2480] ;  /* 0x0024800000437984 */ /* 0x000f680000000400 */
[----:B---3--:R-:W-:Y:S04]  /*ba690*/  STG.E.U16 desc[UR6][R64.64+0x20], R69 ;  /* 0x0000204540007986 */ /* 0x008fe8000c101506 */
[----:B0-----:R-:W-:Y:S04]  /*ba6a0*/  STG.E.U16 desc[UR6][R6.64+0x40], R74 ;  /* 0x0000404a06007986 */ /* 0x001fe8000c101506 */
[----:B------:R-:W0:Y:S04]  /*ba6b0*/  LDS.U16 R69, [R0+0x4a0] ;  /* 0x0004a00000457984 */ /* 0x000e280000000400 */
[----:B-1----:R-:W-:Y:S04]  /*ba6c0*/  STG.E.U16 desc[UR6][R42.64+0x40], R71 ;  /* 0x000040472a007986 */ /* 0x002fe8000c101506 */
[----:B------:R-:W1:Y:S04]  /*ba6d0*/  LDS.U16 R74, [R0+0x24a0] ;  /* 0x0024a000004a7984 */ /* 0x000e680000000400 */
[----:B----4-:R-:W-:Y:S04]  /*ba6e0*/  STG.E.U16 desc[UR6][R46.64+0x40], R73 ;  /* 0x000040492e007986 */ /* 0x010fe8000c101506 */
[----:B------:R-:W3:Y:S04]  /*ba6f0*/  LDS.U16 R71, [R0+0x4c0] ;  /* 0x0004c00000477984 */ /* 0x000ee80000000400 */
[----:B------:R-:W4:Y:S04]  /*ba700*/  LDS.U16 R73, [R0+0x24c0] ;  /* 0x0024c00000497984 */ /* 0x000f280000000400 */
[----:B--2---:R-:W-:Y:S04]  /*ba710*/  STG.E.U16 desc[UR6][R40.64+0x40], R75 ;  /* 0x0000404b28007986 */ /* 0x004fe8000c101506 */
[----:B-----5:R-:W-:Y:S04]  /*ba720*/  STG.E.U16 desc[UR6][R48.64+0x40], R77 ;  /* 0x0000404d30007986 */ /* 0x020fe8000c101506 */
[----:B------:R-:W2:Y:S04]  /*ba730*/  LDS.U16 R75, [R0+0x4e0] ;  /* 0x0004e000004b7984 */ /* 0x000ea80000000400 */
[----:B------:R-:W-:Y:S04]  /*ba740*/  STG.E.U16 desc[UR6][R44.64+0x40], R66 ;  /* 0x000040422c007986 */ /* 0x000fe8000c101506 */
[----:B------:R-:W5:Y:S04]  /*ba750*/  LDS.U16 R77, [R0+0x24e0] ;  /* 0x0024e000004d7984 */ /* 0x000f680000000400 */
        /* <DEDUP_REMOVED lines=8> */
[----:B------:R-:W5:Y:S04]  /*ba7e0*/  LDS.U16 R67, [R0+0x540] ;  /* 0x0005400000437984 */ /* 0x000f680000000400 */
[----:B0-----:R-:W-:Y:S04]  /*ba7f0*/  STG.E.U16 desc[UR6][R12.64+0x40], R69 ;  /* 0x000040450c007986 */ /* 0x001fe8000c101506 */
[----:B-1----:R-:W-:Y:S04]  /*ba800*/  STG.E.U16 desc[UR6][R16.64+0x40], R74 ;  /* 0x0000404a10007986 */ /* 0x002fe8000c101506 */
[----:B------:R-:W0:Y:S04]  /*ba810*/  LDS.U16 R69, [R0+0x2540] ;  /* 0x0025400000457984 */ /* 0x000e280000000400 */
[----:B---3--:R-:W-:Y:S04]  /*ba820*/  STG.E.U16 desc[UR6][R22.64+0x40], R71 ;  /* 0x0000404716007986 */ /* 0x008fe8000c101506 */
[----:B----4-:R-:W-:Y:S04]  /*ba830*/  STG.E.U16 desc[UR6][R30.64+0x40], R73 ;  /* 0x000040491e007986 */ /* 0x010fe8000c101506 */
[----:B------:R-:W1:Y:S04]  /*ba840*/  LDS.U16 R71, [R0+0x560] ;  /* 0x0005600000477984 */ /* 0x000e680000000400 */
[----:B------:R-:W3:Y:S04]  /*ba850*/  LDS.U16 R73, [R0+0x2560] ;  /* 0x0025600000497984 */ /* 0x000ee80000000400 */
[----:B--2---:R-:W-:Y:S04]  /*ba860*/  STG.E.U16 desc[UR6][R38.64+0x40], R75 ;  /* 0x0000404b26007986 */ /* 0x004fe8000c101506 */
[----:B------:R-:W2:Y:S04]  /*ba870*/  LDS.U16 R74, [R0+0x580] ;  /* 0x00058000004a7984 */ /* 0x000ea80000000400 */
[----:B-----5:R-:W-:Y:S04]  /*ba880*/  STG.E.U16 desc[UR6][R34.64+0x40], R77 ;  /* 0x0000404d22007986 */ /* 0x020fe8000c101506 */
[----:B------:R-:W4:Y:S04]  /*ba890*/  LDS.U16 R75, [R0+0x2580] ;  /* 0x00258000004b7984 */ /* 0x000f280000000400 */
[----:B------:R-:W-:Y:S04]  /*ba8a0*/  STG.E.U16 desc[UR6][R18.64+0x40], R66 ;  /* 0x0000404212007986 */ /* 0x000fe8000c101506 */
[----:B------:R-:W5:Y:S04]  /*ba8b0*/  LDS.U16 R77, [R0+0x5a0] ;  /* 0x0005a000004d7984 */ /* 0x000f680000000400 */
[----:B------:R-:W-:Y:S04]  /*ba8c0*/  STG.E.U16 desc[UR6][R26.64+0x40], R68 ;  /* 0x000040441a007986 */ /* 0x000fe8000c101506 */
        /* <DEDUP_REMOVED lines=8> */
[----:B------:R-:W0:Y:S04]  /*ba950*/  LDS.U16 R69, [R0+0x25e0] ;  /* 0x0025e00000457984 */ /* 0x000e280000000400 */
[----:B-1----:R-:W-:Y:S04]  /*ba960*/  STG.E.U16 desc[UR6][R24.64+0x40], R71 ;  /* 0x0000404718007986 */ /* 0x002fe8000c101506 */
[----:B------:R-:W1:Y:S04]  /*ba970*/  LDS.U16 R72, [R0+0x600] ;  /* 0x0006000000487984 */ /* 0x000e680000000400 */
[----:B---3--:R-:W-:Y:S04]  /*ba980*/  STG.E.U16 desc[UR6][R20.64+0x40], R73 ;  /* 0x0000404914007986 */ /* 0x008fe8000c101506 */
[----:B------:R-:W3:Y:S04]  /*ba990*/  LDS.U16 R71, [R0+0x2600] ;  /* 0x0026000000477984 */ /* 0x000ee80000000400 */
[----:B--2---:R-:W-:Y:S04]  /*ba9a0*/  STG.E.U16 desc[UR6][R50.64+0x40], R74 ;  /* 0x0000404a32007986 */ /* 0x004fe8000c101506 */
[----:B------:R-:W2:Y:S04]  /*ba9b0*/  LDS.U16 R73, [R0+0x620] ;  /* 0x0006200000497984 */ /* 0x000ea80000000400 */
[----:B----4-:R-:W-:Y:S04]  /*ba9c0*/  STG.E.U16 desc[UR6][R52.64+0x40], R75 ;  /* 0x0000404b34007986 */ /* 0x010fe8000c101506 */
[----:B------:R-:W4:Y:S04]  /*ba9d0*/  LDS.U16 R74, [R0+0x2620] ;  /* 0x00262000004a7984 */ /* 0x000f280000000400 */
[----:B-----5:R-:W-:Y:S04]  /*ba9e0*/  STG.E.U16 desc[UR6][R54.64+0x40], R77 ;  /* 0x0000404d36007986 */ /* 0x020fe8000c101506 */
[----:B------:R-:W5:Y:S04]  /*ba9f0*/  LDS.U16 R75, [R0+0x640] ;  /* 0x00064000004b7984 */ /* 0x000f680000000400 */
        /* <DEDUP_REMOVED lines=13> */
[----:B------:R-:W1:Y:S04]  /*baad0*/  LDS.U16 R72, [R0+0x26a0] ;  /* 0x0026a00000487984 */ /* 0x000e680000000400 */
[----:B--2---:R-:W-:Y:S04]  /*baae0*/  STG.E.U16 desc[UR6][R46.64+0x60], R73 ;  /* 0x000060492e007986 */ /* 0x004fe8000c101506 */
[----:B------:R-:W2:Y:S04]  /*baaf0*/  LDS.U16 R71, [R0+0x6c0] ;  /* 0x0006c00000477984 */ /* 0x000ea80000000400 */
[----:B----4-:R-:W-:Y:S04]  /*bab00*/  STG.E.U16 desc[UR6][R40.64+0x60], R74 ;  /* 0x0000604a28007986 */ /* 0x010fe8000c101506 */
[----:B------:R-:W3:Y:S04]  /*bab10*/  LDS.U16 R73, [R0+0x26c0] ;  /* 0x0026c00000497984 */ /* 0x000ee80000000400 */
[----:B-----5:R-:W-:Y:S04]  /*bab20*/  STG.E.U16 desc[UR6][R48.64+0x60], R75 ;  /* 0x0000604b30007986 */ /* 0x020fe8000c101506 */
[----:B------:R-:W-:Y:S04]  /*bab30*/  STG.E.U16 desc[UR6][R44.64+0x60], R77 ;  /* 0x0000604d2c007986 */ /* 0x000fe8000c101506 */
[----:B------:R-:W4:Y:S04]  /*bab40*/  LDS.U16 R75, [R0+0x6e0] ;  /* 0x0006e000004b7984 */ /* 0x000f280000000400 */
        /* <DEDUP_REMOVED lines=13> */
[----:B--2---:R-:W-:Y:S04]  /*bac20*/  STG.E.U16 desc[UR6][R22.64+0x60], R71 ;  /* 0x0000604716007986 */ /* 0x004fe8000c101506 */
[----:B---3--:R-:W-:Y:S04]  /*bac30*/  STG.E.U16 desc[UR6][R30.64+0x60], R73 ;  /* 0x000060491e007986 */ /* 0x008fe8000c101506 */
[----:B------:R-:W1:Y:S04]  /*bac40*/  LDS.U16 R71, [R0+0x760] ;  /* 0x0007600000477984 */ /* 0x000e680000000400 */
[----:B------:R-:W2:Y:S04]  /*bac50*/  LDS.U16 R73, [R0+0x2760] ;  /* 0x0027600000497984 */ /* 0x000ea80000000400 */
[----:B----4-:R-:W-:Y:S04]  /*bac60*/  STG.E.U16 desc[UR6][R38.64+0x60], R75 ;  /* 0x0000604b26007986 */ /* 0x010fe8000c101506 */
[----:B------:R-:W3:Y:S04]  /*bac70*/  LDS.U16 R72, [R0+0x780] ;  /* 0x0007800000487984 */ /* 0x000ee80000000400 */
[----:B-----5:R-:W-:Y:S04]  /*bac80*/  STG.E.U16 desc[UR6][R34.64+0x60], R77 ;  /* 0x0000604d22007986 */ /* 0x020fe8000c101506 */
[----:B------:R-:W4:Y:S04]  /*bac90*/  LDS.U16 R75, [R0+0x2780] ;  /* 0x00278000004b7984 */ /* 0x000f280000000400 */
        /* <DEDUP_REMOVED lines=10> */
[----:B0-----:R-:W-:Y:S04]  /*bad40*/  STG.E.U16 desc[UR6][R28.64+0x60], R69 ;  /* 0x000060451c007986 */ /* 0x001fe8000c101506 */
[----:B------:R-:W0:Y:S04]  /*bad50*/  LDS.U16 R69, [R0+0x27e0] ;  /* 0x0027e00000457984 */ /* 0x000e280000000400 */
[----:B-1----:R-:W-:Y:S04]  /*bad60*/  STG.E.U16 desc[UR6][R24.64+0x60], R71 ;  /* 0x0000604718007986 */ /* 0x002fe8000c101506 */
[----:B------:R-:W1:Y:S04]  /*bad70*/  LDS.U16 R70, [R0+0x800] ;  /* 0x0008000000467984 */ /* 0x000e680000000400 */
[----:B--2---:R-:W-:Y:S04]  /*bad80*/  STG.E.U16 desc[UR6][R20.64+0x60], R73 ;  /* 0x0000604914007986 */ /* 0x004fe8000c101506 */
[----:B------:R-:W2:Y:S04]  /*bad90*/  LDS.U16 R71, [R0+0x2800] ;  /* 0x0028000000477984 */ /* 0x000ea80000000400 */
[----:B---3--:R-:W-:Y:S04]  /*bada0*/  STG.E.U16 desc[UR6][R50.64+0x60], R72 ;  /* 0x0000604832007986 */ /* 0x008fe8000c101506 */
[----:B------:R-:W3:Y:S04]  /*badb0*/  LDS.U16 R73, [R0+0x820] ;  /* 0x0008200000497984 */ /* 0x000ee80000000400 */
[----:B----4-:R-:W-:Y:S04]  /*badc0*/  STG.E.U16 desc[UR6][R52.64+0x60], R75 ;  /* 0x0000604b34007986 */ /* 0x010fe8000c101506 */
[----:B------:R-:W4:Y:S04]  /*badd0*/  LDS.U16 R72, [R0+0x2820] ;  /* 0x0028200000487984 */ /* 0x000f280000000400 */
[----:B-----5:R-:W-:Y:S04]  /*bade0*/  STG.E.U16 desc[UR6][R54.64+0x60], R77 ;  /* 0x0000604d36007986 */ /* 0x020fe8000c101506 */
[----:B------:R-:W5:Y:S04]  /*badf0*/  LDS.U16 R75, [R0+0x840] ;  /* 0x00084000004b7984 */ /* 0x000f680000000400 */
[----:B------:R-:W-:Y:S04]  /*bae00*/  STG.E.U16 desc[UR6][R56.64+0x60], R74 ;  /* 0x0000604a38007986 */ /* 0x000fe8000c101506 */
[----:B------:R-:W5:Y:S04]  /*bae10*/  LDS.U16 R77, [R0+0x2840] ;  /* 0x00284000004d7984 */ /* 0x000f680000000400 */
[----:B------:R-:W-:Y:S04]  /*bae20*/  STG.E.U16 desc[UR6][R58.64+0x60], R66 ;  /* 0x000060423a007986 */ /* 0x000fe8000c101506 */
[----:B------:R-:W-:Y:S04]  /*bae30*/  STG.E.U16 desc[UR6][R60.64+0x60], R68 ;  /* 0x000060443c007986 */ /* 0x000fe8000c101506 */
[----:B------:R-:W5:Y:S04]  /*bae40*/  LDS.U16 R66, [R0+0x860] ;  /* 0x0008600000427984 */ /* 0x000f680000000400 */
        /* <DEDUP_REMOVED lines=8> */
[----:B------:R-:W1:Y:S04]  /*baed0*/  LDS.U16 R70, [R0+0x28a0] ;  /* 0x0028a00000467984 */ /* 0x000e680000000400 */
[----:B---3--:R-:W-:Y:S04]  /*baee0*/  STG.E.U16 desc[UR6][R46.64+0x80], R73 ;  /* 0x000080492e007986 */ /* 0x008fe8000c101506 */
        /* <DEDUP_REMOVED lines=60> */
[----:B--2---:R-:W-:Y:S04]  /*bb2b0*/  STG.E.U16 desc[UR6][R42.64+0xa0], R71 ;  /* 0x0000a0472a007986 */ /* 0x004fe8000c101506 */
[----:B------:R-:W0:Y:S04]  /*bb2c0*/  LDS.U16 R69, [R0+0xaa0] ;  /* 0x000aa00000457984 */ /* 0x000e280000000400 */
[----:B---3--:R-:W-:Y:S04]  /*bb2d0*/  STG.E.U16 desc[UR6][R46.64+0xa0], R73 ;  /* 0x0000a0492e007986 */ /* 0x008fe8000c101506 */
[----:B------:R-:W1:Y:S04]  /*bb2e0*/  LDS.U16 R74, [R0+0x2aa0] ;  /* 0x002aa000004a7984 */ /* 0x000e680000000400 */
[----:B----4-:R-:W-:Y:S04]  /*bb2f0*/  STG.E.U16 desc[UR6][R40.64+0xa0], R70 ;  /* 0x0000a04628007986 */ /* 0x010fe8000c101506 */
[----:B------:R-:W2:Y:S04]  /*bb300*/  LDS.U16 R71, [R0+0xac0] ;  /* 0x000ac00000477984 */ /* 0x000ea80000000400 */
[----:B-----5:R-:W-:Y:S04]  /*bb310*/  STG.E.U16 desc[UR6][R48.64+0xa0], R75 ;  /* 0x0000a04b30007986 */ /* 0x020fe8000c101506 */
[----:B------:R-:W3:Y:S04]  /*bb320*/  LDS.U16 R73, [R0+0x2ac0] ;  /* 0x002ac00000497984 */ /* 0x000ee80000000400 */
        /* <DEDUP_REMOVED lines=49> */
[----:B------:R-:W-:Y:S04]  /*bb640*/  STG.E.U16 desc[UR6][R62.64+0xa0], R67 ;  /* 0x0000a0433e007986 */ /* 0x000fe8000c101506 */
[----:B------:R-:W5:Y:S04]  /*bb650*/  LDS.U16 R66, [R0+0xc60] ;  /* 0x000c600000427984 */ /* 0x000f680000000400 */
[----:B------:R-:W5:Y:S04]  /*bb660*/  LDS.U16 R68, [R0+0x2c60] ;  /* 0x002c600000447984 */ /* 0x000f680000000400 */
[----:B------:R-:W5:Y:S04]  /*bb670*/  LDS.U16 R70, [R0+0xc80] ;  /* 0x000c800000467984 */ /* 0x000f680000000400 */
[----:B0-----:R-:W-:Y:S04]  /*bb680*/  STG.E.U16 desc[UR6][R64.64+0xa0], R69 ;  /* 0x0000a04540007986 */ /* 0x001fe8000c101506 */
[----:B------:R-:W0:Y:S04]  /*bb690*/  LDS.U16 R67, [R0+0x2c80] ;  /* 0x002c800000437984 */ /* 0x000e280000000400 */
[----:B-1----:R-:W-:Y:S04]  /*bb6a0*/  STG.E.U16 desc[UR6][R6.64+0xc0], R72 ;  /* 0x0000c04806007986 */ /* 0x002fe8000c101506 */
[----:B--2---:R-:W-:Y:S04]  /*bb6b0*/  STG.E.U16 desc[UR6][R42.64+0xc0], R71 ;  /* 0x0000c0472a007986 */ /* 0x004fe8000c101506 */
        /* <DEDUP_REMOVED lines=18> */
[----:B------:R-:W0:Y:S04]  /*bb7e0*/  LDS.U16 R67, [R0+0xd40] ;  /* 0x000d400000437984 */ /* 0x000e280000000400 */
[----:B-1----:R-:W-:Y:S04]  /*bb7f0*/  STG.E.U16 desc[UR6][R12.64+0xc0], R69 ;  /* 0x0000c0450c007986 */ /* 0x002fe8000c101506 */
        /* <DEDUP_REMOVED lines=10> */
[----:B------:R-:W5:Y:S04]  /*bb8a0*/  LDS.U16 R72, [R0+0xda0] ;  /* 0x000da00000487984 */ /* 0x000f680000000400 */
[----:B------:R-:W-:Y:S04]  /*bb8b0*/  STG.E.U16 desc[UR6][R18.64+0xc0], R66 ;  /* 0x0000c04212007986 */ /* 0x000fe8000c101506 */
[----:B------:R-:W5:Y:S04]  /*bb8c0*/  LDS.U16 R66, [R0+0x2da0] ;  /* 0x002da00000427984 */ /* 0x000f680000000400 */
[----:B------:R-:W-:Y:S04]  /*bb8d0*/  STG.E.U16 desc[UR6][R26.64+0xc0], R68 ;  /* 0x0000c0441a007986 */ /* 0x000fe8000c101506 */
[----:B------:R-:W5:Y:S04]  /*bb8e0*/  LDS.U16 R68, [R0+0xdc0] ;  /* 0x000dc00000447984 */ /* 0x000f680000000400 */
[----:B------:R-:W-:Y:S04]  /*bb8f0*/  STG.E.U16 desc[UR6][R14.64+0xc0], R74 ;  /* 0x0000c04a0e007986 */ /* 0x000fe8000c101506 */
[----:B0-----:R-:W-:Y:S04]  /*bb900*/  STG.E.U16 desc[UR6][R36.64+0xc0], R70 ;  /* 0x0000c04624007986 */ /* 0x001fe8000c101506 */
[----:B------:R-:W0:Y:S04]  /*bb910*/  LDS.U16 R74, [R0+0x2dc0] ;  /* 0x002dc000004a7984 */ /* 0x000e280000000400 */
[----:B------:R-:W-:Y:S04]  /*bb920*/  STG.E.U16 desc[UR6][R32.64+0xc0], R67 ;  /* 0x0000c04320007986 */ /* 0x000fe8000c101506 */
        /* <DEDUP_REMOVED lines=18> */
[----:B0-----:R-:W-:Y:S04]  /*bba50*/  STG.E.U16 desc[UR6][R60.64+0xc0], R74 ;  /* 0x0000c04a3c007986 */ /* 0x001fe8000c101506 */
[----:B------:R-:W-:Y:S04]  /*bba60*/  STG.E.U16 desc[UR6][R62.64+0xc0], R70 ;  /* 0x0000c0463e007986 */ /* 0x000fe8000c101506 */
[----:B------:R-:W-:Y:S04]  /*bba70*/  STG.E.U16 desc[UR6][R64.64+0xc0], R67 ;  /* 0x0000c04340007986 */ /* 0x000fe8000c101506 */
[----:B------:R-:W0:Y:S04]  /*bba80*/  LDS.U16 R67, [R0+0xe80] ;  /* 0x000e800000437984 */ /* 0x000e280000000400 */
        /* <DEDUP_REMOVED lines=13> */
[----:B------:R-:W5:Y:S04]  /*bbb60*/  LDS.U16 R45, [R0+0xf00] ;  /* 0x000f0000002d7984 */ /* 0x000f680000000400 */
[----:B------:R-:W-:Y:S04]  /*bbb70*/  STG.E.U16 desc[UR6][R4.64+0xe0], R66 ;  /* 0x0000e04204007986 */ /* 0x000fe8000c101506 */
[----:B------:R-:W5:Y:S04]  /*bbb80*/  LDS.U16 R69, [R0+0x2f00] ;  /* 0x002f000000457984 */ /* 0x000f680000000400 */
[----:B------:R-:W5:Y:S04]  /*bbb90*/  LDS.U16 R5, [R0+0xf20] ;  /* 0x000f200000057984 */ /* 0x000f680000000400 */
[----:B------:R-:W-:Y:S04]  /*bbba0*/  STG.E.U16 desc[UR6][R10.64+0xe0], R68 ;  /* 0x0000e0440a007986 */ /* 0x000fe8000c101506 */
[----:B------:R-:W5:Y:S04]  /*bbbb0*/  LDS.U16 R71, [R0+0x2f20] ;  /* 0x002f200000477984 */ /* 0x000f680000000400 */
        /* <DEDUP_REMOVED lines=12> */
[----:B0-----:R-:W-:Y:S04]  /*bbc80*/  STG.E.U16 desc[UR6][R2.64+0xe0], R67 ;  /* 0x0000e04302007986 */ /* 0x001fe8000c101506 */
[----:B------:R-:W-:Y:S04]  /*bbc90*/  STG.E.U16 desc[UR6][R8.64+0xe0], R70 ;  /* 0x0000e04608007986 */ /* 0x000fe8000c101506 */
[----:B-1----:R-:W-:Y:S04]  /*bbca0*/  STG.E.U16 desc[UR6][R12.64+0xe0], R74 ;  /* 0x0000e04a0c007986 */ /* 0x002fe8000c101506 */
[----:B--2---:R-:W-:Y:S04]  /*bbcb0*/  STG.E.U16 desc[UR6][R16.64+0xe0], R7 ;  /* 0x0000e00710007986 */ /* 0x004fe8000c101506 */
[----:B---3--:R-:W-:Y:S04]  /*bbcc0*/  STG.E.U16 desc[UR6][R22.64+0xe0], R43 ;  /* 0x0000e02b16007986 */ /* 0x008fe8000c101506 */
[----:B----4-:R-:W-:Y:S04]  /*bbcd0*/  STG.E.U16 desc[UR6][R30.64+0xe0], R47 ;  /* 0x0000e02f1e007986 */ /* 0x010fe8000c101506 */
[----:B-----5:R-:W-:Y:S04]  /*bbce0*/  STG.E.U16 desc[UR6][R38.64+0xe0], R41 ;  /* 0x0000e02926007986 */ /* 0x020fe8000c101506 */
[----:B------:R-:W-:Y:S04]  /*bbcf0*/  STG.E.U16 desc[UR6][R34.64+0xe0], R49 ;  /* 0x0000e03122007986 */ /* 0x000fe8000c101506 */
        /* <DEDUP_REMOVED lines=15> */
[----:B------:R-:W-:Y:S01]  /*bbdf0*/  STG.E.U16 desc[UR6][R64.64+0xe0], R48 ;  /* 0x0000e03040007986 */ /* 0x000fe2000c101506 */
[----:B------:R-:W-:Y:S05]  /*bbe00*/  EXIT ;  /* 0x000000000000794d */ /* 0x000fea0003800000 */
        .weak           $__internal_0_$__cuda_sm20_div_rn_f64_full
        .type           $__internal_0_$__cuda_sm20_div_rn_f64_full,@function
        .size           $__internal_0_$__cuda_sm20_div_rn_f64_full,(.L_x_2307 - $__internal_0_$__cuda_sm20_div_rn_f64_full)
$__internal_0_$__cuda_sm20_div_rn_f64_full:
[----:B------:R-:W-:Y:S01]  /*bbe10*/  IMAD.MOV.U32 R71, RZ, RZ, R11 ;  /* 0x000000ffff477224 */ /* 0x000fe200078e000b */
[C---:B------:R-:W-:Y:S01]  /*bbe20*/  FSETP.GEU.AND P0, PT, |R7|.reuse, 1.469367938527859385e-39, PT ;  /* 0x001000000700780b */ /* 0x040fe20003f0e200 */
[----:B------:R-:W-:Y:S01]  /*bbe30*/  IMAD.MOV.U32 R67, RZ, RZ, R7 ;  /* 0x000000ffff437224 */ /* 0x000fe200078e0007 */
[----:B------:R-:W-:Y:S01]  /*bbe40*/  LOP3.LUT R9, R7, 0x800fffff, RZ, 0xc0, !PT ;  /* 0x800fffff07097812 */ /* 0x000fe200078ec0ff */
[----:B------:R-:W-:Y:S01]  /*bbe50*/  IMAD.MOV.U32 R66, RZ, RZ, R8 ;  /* 0x000000ffff427224 */ /* 0x000fe200078e0008 */
[C---:B------:R-:W-:Y:S01]  /*bbe60*/  FSETP.GEU.AND P2, PT, |R71|.reuse, 1.469367938527859385e-39, PT ;  /* 0x001000004700780b */ /* 0x040fe20003f4e200 */
[----:B------:R-:W-:Y:S01]  /*bbe70*/  IMAD.MOV.U32 R70, RZ, RZ, R10 ;  /* 0x000000ffff467224 */ /* 0x000fe200078e000a */
[----:B------:R-:W-:Y:S01]  /*bbe80*/  LOP3.LUT R5, R71, 0x7ff00000, RZ, 0xc0, !PT ;  /* 0x7ff0000047057812 */ /* 0x000fe200078ec0ff */
[----:B------:R-:W-:Y:S01]  /*bbe90*/  IMAD.MOV.U32 R68, RZ, RZ, R8 ;  /* 0x000000ffff447224 */ /* 0x000fe200078e0008 */
[----:B------:R-:W-:Y:S01]  /*bbea0*/  LOP3.LUT R69, R9, 0x3ff00000, RZ, 0xfc, !PT ;  /* 0x3ff0000009457812 */ /* 0x000fe200078efcff */
[----:B------:R-:W-:Y:S01]  /*bbeb0*/  IMAD.MOV.U32 R74, RZ, RZ, R70 ;  /* 0x000000ffff4a7224 */ /* 0x000fe200078e0046 */
[----:B------:R-:W-:Y:S01]  /*bbec0*/  BSSY.RECONVERGENT B0, `(.L_x_2301) ;  /* 0x0000055000007945 */ /* 0x000fe20003800200 */
[----:B------:R-:W-:-:S02]  /*bbed0*/  IMAD.MOV.U32 R72, RZ, RZ, 0x1 ;  /* 0x00000001ff487424 */ /* 0x000fc400078e00ff */
[----:B------:R-:W-:-:S04]  /*bbee0*/  @!P0 DMUL R68, R66, 8.98846567431157953865e+307 ;  /* 0x7fe0000042448828 */ /* 0x000fc80000000000 */
[----:B------:R-:W-:Y:S02]  /*bbef0*/  @!P2 LOP3.LUT R10, R67, 0x7ff00000, RZ, 0xc0, !PT ;  /* 0x7ff00000430aa812 */ /* 0x000fe400078ec0ff */
[----:B------:R-:W0:Y:S02]  /*bbf00*/  MUFU.RCP64H R73, R69 ;  /* 0x0000004500497308 */ /* 0x000e240000001800 */
[----:B------:R-:W-:Y:S02]  /*bbf10*/  @!P2 ISETP.GE.U32.AND P3, PT, R5, R10, PT ;  /* 0x0000000a0500a20c */ /* 0x000fe40003f66070 */
[----:B------:R-:W-:Y:S01]  /*bbf20*/  LOP3.LUT R10, R7, 0x7ff00000, RZ, 0xc0, !PT ;  /* 0x7ff00000070a7812 */ /* 0x000fe200078ec0ff */
[----:B------:R-:W-:-:S03]  /*bbf30*/  IMAD.MOV.U32 R7, RZ, RZ, 0x1ca00000 ;  /* 0x1ca00000ff077424 */ /* 0x000fc600078e00ff */
[----:B------:R-:W-:Y:S02]  /*bbf40*/  ISETP.GE.U32.AND P1, PT, R5, R10, PT ;  /* 0x0000000a0500720c */ /* 0x000fe40003f26070 */
[C---:B------:R-:W-:Y:S02]  /*bbf50*/  @!P2 SEL R8, R7.reuse, 0x63400000, !P3 ;  /* 0x634000000708a807 */ /* 0x040fe40005800000 */
[----:B------:R-:W-:Y:S02]  /*bbf60*/  SEL R9, R7, 0x63400000, !P1 ;  /* 0x6340000007097807 */ /* 0x000fe40004800000 */
[--C-:B------:R-:W-:Y:S02]  /*bbf70*/  @!P2 LOP3.LUT R8, R8, 0x80000000, R71.reuse, 0xf8, !PT ;  /* 0x800000000808a812 */ /* 0x100fe400078ef847 */
[----:B------:R-:W-:Y:S02]  /*bbf80*/  LOP3.LUT R75, R9, 0x800fffff, R71, 0xf8, !PT ;  /* 0x800fffff094b7812 */ /* 0x000fe400078ef847 */
[----:B------:R-:W-:Y:S01]  /*bbf90*/  @!P2 LOP3.LUT R9, R8, 0x100000, RZ, 0xfc, !PT ;  /* 0x001000000809a812 */ /* 0x000fe200078efcff */
[----:B------:R-:W-:Y:S01]  /*bbfa0*/  @!P2 IMAD.MOV.U32 R8, RZ, RZ, RZ ;  /* 0x000000ffff08a224 */ /* 0x000fe200078e00ff */
[----:B------:R-:W-:-:S05]  /*bbfb0*/  @!P0 LOP3.LUT R10, R69, 0x7ff00000, RZ, 0xc0, !PT ;  /* 0x7ff00000450a8812 */ /* 0x000fca00078ec0ff */
[----:B------:R-:W-:Y:S02]  /*bbfc0*/  @!P2 DFMA R74, R74, 2, -R8 ;  /* 0x400000004a4aa82b */ /* 0x000fe40000000808 */
[----:B0-----:R-:W-:-:S08]  /*bbfd0*/  DFMA R8, R72, -R68, 1 ;  /* 0x3ff000004808742b */ /* 0x001fd00000000844 */
[----:B------:R-:W-:-:S08]  /*bbfe0*/  DFMA R8, R8, R8, R8 ;  /* 0x000000080808722b */ /* 0x000fd00000000008 */
[----:B------:R-:W-:-:S08]  /*bbff0*/  DFMA R72, R72, R8, R72 ;  /* 0x000000084848722b */ /* 0x000fd00000000048 */
[----:B------:R-:W-:-:S08]  /*bc000*/  DFMA R76, R72, -R68, 1 ;  /* 0x3ff00000484c742b */ /* 0x000fd00000000844 */
[----:B------:R-:W-:-:S08]  /*bc010*/  DFMA R76, R72, R76, R72 ;  /* 0x0000004c484c722b */ /* 0x000fd00000000048 */
[----:B------:R-:W-:-:S08]  /*bc020*/  DMUL R8, R76, R74 ;  /* 0x0000004a4c087228 */ /* 0x000fd00000000000 */
[----:B------:R-:W-:-:S08]  /*bc030*/  DFMA R72, R8, -R68, R74 ;  /* 0x800000440848722b */ /* 0x000fd0000000004a */
[----:B------:R-:W-:Y:S01]  /*bc040*/  DFMA R72, R76, R72, R8 ;  /* 0x000000484c48722b */ /* 0x000fe20000000008 */
[----:B------:R-:W-:Y:S01]  /*bc050*/  IMAD.MOV.U32 R8, RZ, RZ, R5 ;  /* 0x000000ffff087224 */ /* 0x000fe200078e0005 */
[----:B------:R-:W-:-:S05]  /*bc060*/  @!P2 LOP3.LUT R8, R75, 0x7ff00000, RZ, 0xc0, !PT ;  /* 0x7ff000004b08a812 */ /* 0x000fca00078ec0ff */
[----:B------:R-:W-:-:S05]  /*bc070*/  VIADD R9, R8, 0xffffffff ;  /* 0xffffffff08097836 */ /* 0x000fca0000000000 */
[----:B------:R-:W-:Y:S01]  /*bc080*/  ISETP.GT.U32.AND P0, PT, R9, 0x7feffffe, PT ;  /* 0x7feffffe0900780c */ /* 0x000fe20003f04070 */
[----:B------:R-:W-:-:S05]  /*bc090*/  VIADD R9, R10, 0xffffffff ;  /* 0xffffffff0a097836 */ /* 0x000fca0000000000 */
[----:B------:R-:W-:-:S13]  /*bc0a0*/  ISETP.GT.U32.OR P0, PT, R9, 0x7feffffe, P0 ;  /* 0x7feffffe0900780c */ /* 0x000fda0000704470 */
[----:B------:R-:W-:Y:S05]  /*bc0b0*/  @P0 BRA `(.L_x_2302) ;  /* 0x0000000000740947 */ /* 0x000fea0003800000 */
[----:B------:R-:W-:-:S04]  /*bc0c0*/  LOP3.LUT R8, R67, 0x7ff00000, RZ, 0xc0, !PT ;  /* 0x7ff0000043087812 */ /* 0x000fc800078ec0ff */
[CC--:B------:R-:W-:Y:S02]  /*bc0d0*/  ISETP.GE.U32.AND P0, PT, R5.reuse, R8.reuse, PT ;  /* 0x000000080500720c */ /* 0x0c0fe40003f06070 */
[----:B------:R-:W-:Y:S02]  /*bc0e0*/  VIADDMNMX R5, R5, -R8, 0xb9600000, !PT ;  /* 0xb960000005057446 */ /* 0x000fe40007800908 */
[----:B------:R-:W-:Y:S02]  /*bc0f0*/  SEL R8, R7, 0x63400000, !P0 ;  /* 0x6340000007087807 */ /* 0x000fe40004000000 */
[----:B------:R-:W-:-:S05]  /*bc100*/  VIMNMX R5, PT, PT, R5, 0x46a00000, PT ;  /* 0x46a0000005057848 */ /* 0x000fca0003fe0100 */
[----:B------:R-:W-:Y:S02]  /*bc110*/  IMAD.IADD R7, R5, 0x1, -R8 ;  /* 0x0000000105077824 */ /* 0x000fe400078e0a08 */
[----:B------:R-:W-:Y:S02]  /*bc120*/  IMAD.MOV.U32 R8, RZ, RZ, RZ ;  /* 0x000000ffff087224 */ /* 0x000fe400078e00ff */
[----:B------:R-:W-:-:S06]  /*bc130*/  VIADD R9, R7, 0x7fe00000 ;  /* 0x7fe0000007097836 */ /* 0x000fcc0000000000 */
[----:B------:R-:W-:-:S10]  /*bc140*/  DMUL R76, R72, R8 ;  /* 0x00000008484c7228 */ /* 0x000fd40000000000 */
[----:B------:R-:W-:-:S13]  /*bc150*/  FSETP.GTU.AND P0, PT, |R77|, 1.469367938527859385e-39, PT ;  /* 0x001000004d00780b */ /* 0x000fda0003f0c200 */
[----:B------:R-:W-:Y:S05]  /*bc160*/  @P0 BRA `(.L_x_2303) ;  /* 0x0000000000a80947 */ /* 0x000fea0003800000 */
[----:B------:R-:W-:Y:S01]  /*bc170*/  DFMA R68, R72, -R68, R74 ;  /* 0x800000444844722b */ /* 0x000fe2000000004a */
[----:B------:R-:W-:-:S09]  /*bc180*/  IMAD.MOV.U32 R8, RZ, RZ, RZ ;  /* 0x000000ffff087224 */ /* 0x000fd200078e00ff */
[C---:B------:R-:W-:Y:S02]  /*bc190*/  FSETP.NEU.AND P0, PT, R69.reuse, RZ, PT ;  /* 0x000000ff4500720b */ /* 0x040fe40003f0d000 */
[----:B------:R-:W-:-:S04]  /*bc1a0*/  LOP3.LUT R5, R69, 0x80000000, R67, 0x48, !PT ;  /* 0x8000000045057812 */ /* 0x000fc800078e4843 */
[----:B------:R-:W-:-:S07]  /*bc1b0*/  LOP3.LUT R9, R5, R9, RZ, 0xfc, !PT ;  /* 0x0000000905097212 */ /* 0x000fce00078efcff */
[----:B------:R-:W-:Y:S05]  /*bc1c0*/  @!P0 BRA `(.L_x_2303) ;  /* 0x0000000000908947 */ /* 0x000fea0003800000 */
[----:B------:R-:W-:Y:S01]  /*bc1d0*/  IMAD.MOV R11, RZ, RZ, -R7 ;  /* 0x000000ffff0b7224 */ /* 0x000fe200078e0a07 */
[----:B------:R-:W-:Y:S01]  /*bc1e0*/  DMUL.RP R8, R72, R8 ;  /* 0x0000000848087228 */ /* 0x000fe20000008000 */
[----:B------:R-:W-:Y:S01]  /*bc1f0*/  IMAD.MOV.U32 R10, RZ, RZ, RZ ;  /* 0x000000ffff0a7224 */ /* 0x000fe200078e00ff */
[----:B------:R-:W-:-:S05]  /*bc200*/  IADD3 R7, PT, PT, -R7, -0x43300000, RZ ;  /* 0xbcd0000007077810 */ /* 0x000fca0007ffe1ff */
[----:B------:R-:W-:-:S03]  /*bc210*/  DFMA R10, R76, -R10, R72 ;  /* 0x8000000a4c0a722b */ /* 0x000fc60000000048 */
[----:B------:R-:W-:-:S07]  /*bc220*/  LOP3.LUT R5, R9, R5, RZ, 0x3c, !PT ;  /* 0x0000000509057212 */ /* 0x000fce00078e3cff */
[----:B------:R-:W-:-:S04]  /*bc230*/  FSETP.NEU.AND P0, PT, |R11|, R7, PT ;  /* 0x000000070b00720b */ /* 0x000fc80003f0d200 */
[----:B------:R-:W-:Y:S02]  /*bc240*/  FSEL R8, R8, R76, !P0 ;  /* 0x0000004c08087208 */ /* 0x000fe40004000000 */
[----:B------:R-:W-:-:S03]  /*bc250*/  FSEL R9, R5, R77, !P0 ;  /* 0x0000004d05097208 */ /* 0x000fc60004000000 */
[----:B------:R-:W-:Y:S02]  /*bc260*/  IMAD.MOV.U32 R76, RZ, RZ, R8 ;  /* 0x000000ffff4c7224 */ /* 0x000fe400078e0008 */
[----:B------:R-:W-:Y:S01]  /*bc270*/  IMAD.MOV.U32 R77, RZ, RZ, R9 ;  /* 0x000000ffff4d7224 */ /* 0x000fe200078e0009 */
[----:B------:R-:W-:Y:S06]  /*bc280*/  BRA `(.L_x_2303) ;  /* 0x0000000000607947 */ /* 0x000fec0003800000 */
.L_x_2302:
[----:B------:R-:W-:-:S14]  /*bc290*/  DSETP.NAN.AND P0, PT, R70, R70, PT ;  /* 0x000000464600722a */ /* 0x000fdc0003f08000 */
[----:B------:R-:W-:Y:S05]  /*bc2a0*/  @P0 BRA `(.L_x_2304) ;  /* 0x00000000004c0947 */ /* 0x000fea0003800000 */
[----:B------:R-:W-:-:S14]  /*bc2b0*/  DSETP.NAN.AND P0, PT, R66, R66, PT ;  /* 0x000000424200722a */ /* 0x000fdc0003f08000 */
[----:B------:R-:W-:Y:S05]  /*bc2c0*/  @P0 BRA `(.L_x_2305) ;  /* 0x0000000000340947 */ /* 0x000fea0003800000 */
[----:B------:R-:W-:Y:S01]  /*bc2d0*/  ISETP.NE.AND P0, PT, R8, R10, PT ;  /* 0x0000000a0800720c */ /* 0x000fe20003f05270 */
[----:B------:R-:W-:Y:S02]  /*bc2e0*/  IMAD.MOV.U32 R76, RZ, RZ, 0x0 ;  /* 0x00000000ff4c7424 */ /* 0x000fe400078e00ff */
[----:B------:R-:W-:-:S10]  /*bc2f0*/  IMAD.MOV.U32 R77, RZ, RZ, -0x80000 ;  /* 0xfff80000ff4d7424 */ /* 0x000fd400078e00ff */
[----:B------:R-:W-:Y:S05]  /*bc300*/  @!P0 BRA `(.L_x_2303) ;  /* 0x0000000000408947 */ /* 0x000fea0003800000 */
[----:B------:R-:W-:Y:S02]  /*bc310*/  ISETP.NE.AND P0, PT, R8, 0x7ff00000, PT ;  /* 0x7ff000000800780c */ /* 0x000fe40003f05270 */
[----:B------:R-:W-:Y:S02]  /*bc320*/  LOP3.LUT R5, R71, 0x80000000, R67, 0x48, !PT ;  /* 0x8000000047057812 */ /* 0x000fe400078e4843 */
[----:B------:R-:W-:-:S13]  /*bc330*/  ISETP.EQ.OR P0, PT, R10, RZ, !P0 ;  /* 0x000000ff0a00720c */ /* 0x000fda0004702670 */
[----:B------:R-:W-:Y:S01]  /*bc340*/  @P0 LOP3.LUT R7, R5, 0x7ff00000, RZ, 0xfc, !PT ;  /* 0x7ff0000005070812 */ /* 0x000fe200078efcff */
[----:B------:R-:W-:Y:S02]  /*bc350*/  @!P0 IMAD.MOV.U32 R76, RZ, RZ, RZ ;  /* 0x000000ffff4c8224 */ /* 0x000fe400078e00ff */
[----:B------:R-:W-:Y:S02]  /*bc360*/  @!P0 IMAD.MOV.U32 R77, RZ, RZ, R5 ;  /* 0x000000ffff4d8224 */ /* 0x000fe400078e0005 */
[----:B------:R-:W-:Y:S02]  /*bc370*/  @P0 IMAD.MOV.U32 R76, RZ, RZ, RZ ;  /* 0x000000ffff4c0224 */ /* 0x000fe400078e00ff */
[----:B------:R-:W-:Y:S01]  /*bc380*/  @P0 IMAD.MOV.U32 R77, RZ, RZ, R7 ;  /* 0x000000ffff4d0224 */ /* 0x000fe200078e0007 */
[----:B------:R-:W-:Y:S06]  /*bc390*/  BRA `(.L_x_2303) ;  /* 0x00000000001c7947 */ /* 0x000fec0003800000 */
.L_x_2305:
[----:B------:R-:W-:Y:S01]  /*bc3a0*/  LOP3.LUT R5, R67, 0x80000, RZ, 0xfc, !PT ;  /* 0x0008000043057812 */ /* 0x000fe200078efcff */
[----:B------:R-:W-:-:S04]  /*bc3b0*/  IMAD.MOV.U32 R76, RZ, RZ, R66 ;  /* 0x000000ffff4c7224 */ /* 0x000fc800078e0042 */
[----:B------:R-:W-:Y:S01]  /*bc3c0*/  IMAD.MOV.U32 R77, RZ, RZ, R5 ;  /* 0x000000ffff4d7224 */ /* 0x000fe200078e0005 */
[----:B------:R-:W-:Y:S06]  /*bc3d0*/  BRA `(.L_x_2303) ;  /* 0x00000000000c7947 */ /* 0x000fec0003800000 */
.L_x_2304:
[----:B------:R-:W-:Y:S01]  /*bc3e0*/  LOP3.LUT R5, R71, 0x80000, RZ, 0xfc, !PT ;  /* 0x0008000047057812 */ /* 0x000fe200078efcff */
[----:B------:R-:W-:-:S04]  /*bc3f0*/  IMAD.MOV.U32 R76, RZ, RZ, R70 ;  /* 0x000000ffff4c7224 */ /* 0x000fc800078e0046 */
[----:B------:R-:W-:-:S07]  /*bc400*/  IMAD.MOV.U32 R77, RZ, RZ, R5 ;  /* 0x000000ffff4d7224 */ /* 0x000fce00078e0005 */
.L_x_2303:
[----:B------:R-:W-:Y:S05]  /*bc410*/  BSYNC.RECONVERGENT B0 ;  /* 0x0000000000007941 */ /* 0x000fea0003800200 */
.L_x_2301:
[----:B------:R-:W-:Y:S02]  /*bc420*/  IMAD.MOV.U32 R7, RZ, RZ, 0x0 ;  /* 0x00000000ff077424 */ /* 0x000fe400078e00ff */
[----:B------:R-:W-:Y:S02]  /*bc430*/  IMAD.MOV.U32 R8, RZ, RZ, R76 ;  /* 0x000000ffff087224 */ /* 0x000fe400078e004c */
[----:B------:R-:W-:Y:S01]  /*bc440*/  IMAD.MOV.U32 R5, RZ, RZ, R77 ;  /* 0x000000ffff057224 */ /* 0x000fe200078e004d */
[----:B------:R-:W-:Y:S06]  /*bc450*/  RET.REL.NODEC R6 `(_Z13Radix16KernelP6__halfS0_S0_S0_S0_S0_iii) ;  /* 0xfffff43806e87950 */ /* 0x000fec0003c3ffff */
.L_x_2306:
[----:B------:R-:W-:-:S00]  /*bc460*/  BRA `(.L_x_2306) ;  /* 0xfffffffc00fc7947 */ /* 0x000fc0000383ffff */
[----:B------:R-:W-:-:S00]  /*bc470*/  NOP ;  /* 0x0000000000007918 */ /* 0x000fc00000000000 */
        /* <DEDUP_REMOVED lines=8> */
.L_x_2307:


//--------------------- .nv.global.init           --------------------------
	.section	.nv.global.init,"aw",@progbits
	.align	4
.nv.global.init:
	.type		__cudart_i2opi_f,@object
	.size		__cudart_i2opi_f,(.L_0 - __cudart_i2opi_f)
__cudart_i2opi_f:
        /*0000*/ 	.byte	0x41, 0x90, 0x43, 0x3c, 0x99, 0x95, 0x62, 0xdb, 0xc0, 0xdd, 0x34, 0xf5, 0xd1, 0x57, 0x27, 0xfc
        /*0010*/ 	.byte	0x29, 0x15, 0x44, 0x4e, 0x6e, 0x83, 0xf9, 0xa2
.L_0:


//--------------------- .nv.shared._Z13Radix16KernelP6__halfS0_S0_S0_S0_S0_iii --------------------------
	.section	.nv.shared._Z13Radix16KernelP6__halfS0_S0_S0_S0_S0_iii,"aw",@nobits
	.sectionflags	@""
	.align	16
	.zero		1024


//--------------------- .nv.shared.reserved.0     --------------------------
	.section	.nv.shared.reserved.0,"aw",@nobits
	.weak		__nv_reservedSMEM_offset_0_alias
	.size		__nv_reservedSMEM_offset_0_alias, 0, 64
	.other		__nv_reservedSMEM_offset_0_alias,@"STO_CUDA_RESERVED_SHARED STV_DEFAULT"
__nv_reservedSMEM_offset_0_alias:
	.zero		0
	.zero		64


//--------------------- .nv.constant0._Z13Radix16KernelP6__halfS0_S0_S0_S0_S0_iii --------------------------
	.section	.nv.constant0._Z13Radix16KernelP6__halfS0_S0_S0_S0_S0_iii,"a",@progbits
	.sectionflags	@""
	.align	4
.nv.constant0._Z13Radix16KernelP6__halfS0_S0_S0_S0_S0_iii:
	.zero		956


//--------------------- SYMBOLS --------------------------

	.type		.nv.reservedSmem.offset0,@object
	.size		.nv.reservedSmem.offset0,0x4
	.type		.nv.reservedSmem.cap,@object
	.size		.nv.reservedSmem.cap,0x4
